def matmul_kernel(
    a_ptr,
    b_ptr,
    c_ptr,
    M,
    N,
    K,
    stride_am,
    stride_ak,
    stride_bk,
    stride_bn,
    stride_cm,
    stride_cn,
    BLOCK_M: tl.constexpr,
    BLOCK_N: tl.constexpr,
    BLOCK_K: tl.constexpr,
    GROUP_M: tl.constexpr,
):
    pid = tl.program_id(axis=0)
    num_pid_m = tl.cdiv(M, BLOCK_M)
    num_pid_n = tl.cdiv(N, BLOCK_N)
    num_pid_in_group = GROUP_M * num_pid_n
    group_id = pid // num_pid_in_group
    first_pid_m = group_id * GROUP_M
    group_size_m = min(num_pid_m - first_pid_m, GROUP_M)
    pid_m = first_pid_m + ((pid % num_pid_in_group) % group_size_m)
    pid_n = (pid % num_pid_in_group) // group_size_m

    offs_am = (pid_m * BLOCK_M + tl.arange(0, BLOCK_M)) % M
    offs_bn = (pid_n * BLOCK_N + tl.arange(0, BLOCK_N)) % N
    offs_k = tl.arange(0, BLOCK_K)
    a_ptrs = a_ptr + offs_am[:, None] * stride_am + offs_k[None, :] * stride_ak
    b_ptrs = b_ptr + offs_k[:, None] * stride_bk + offs_bn[None, :] * stride_bn

    acc = tl.zeros((BLOCK_M, BLOCK_N), dtype=tl.float32)
    for kk in range(0, tl.cdiv(K, BLOCK_K)):
        a = tl.load(a_ptrs, mask=offs_k[None, :] < K - kk * BLOCK_K, other=0.0)
        b = tl.load(b_ptrs, mask=offs_k[:, None] < K - kk * BLOCK_K, other=0.0)
        acc = tl.dot(a, b, acc)
        a_ptrs += BLOCK_K * stride_ak
        b_ptrs += BLOCK_K * stride_bk

    c = acc.to(c_ptr.dtype.element_ty)
    offs_cm = pid_m * BLOCK_M + tl.arange(0, BLOCK_M)
    offs_cn = pid_n * BLOCK_N + tl.arange(0, BLOCK_N)
    c_ptrs = c_ptr + offs_cm[:, None] * stride_cm + offs_cn[None, :] * stride_cn
    mask = (offs_cm[:, None] < M) & (offs_cn[None, :] < N)
    tl.store(c_ptrs, c, mask=mask)

# config = {"BLOCK_K": 128, "BLOCK_M": 128, "BLOCK_N": 256, "GROUP_M": 4, "arch": "sm_90", "dtype": "fp16", "num_ctas": 1, "num_stages": 3, "num_warps": 4}
# arch = sm_90


// ===== COMPILED SASS (sm_90a) =====

	.target	sm_90a

	.elftype	@"ET_EXEC"


//--------------------- .note.nv.tkinfo           --------------------------
	.section	.note.nv.tkinfo,"",@"SHT_NOTE"
	.sectionflags	@"SHF_NOTE_NV_TKINFO"
	.tkinfo
        /*0018*/ 	.word	0x00000002
        /*0030*/ 	.string	""
        /*0030*/ 	.string	"ptxas"
        /*0030*/ 	.string	"Cuda compilation tools, release 13.0, V13.0.88"
        /*0030*/ 	.string	"Build cuda_13.0.r13.0/compiler.36424714_0"
        /*0030*/ 	.string	"-v  -suppress-debug-info  -lineinfo  -arch sm_90a "



//--------------------- .note.nv.cuinfo           --------------------------
	.section	.note.nv.cuinfo,"",@"SHT_NOTE"
	.sectionflags	@"SHF_NOTE_NV_CUINFO"
        /*0018*/ 	.short	0x0002
        /*001a*/ 	.short	0x005a
        /*001c*/ 	.short	0x0082
	.zero		2


//--------------------- .nv.info                  --------------------------
	.section	.nv.info,"",@"SHT_CUDA_INFO"
	.align	4


	//----- nvinfo : EIATTR_REGCOUNT
	.align		4
        /*0000*/ 	.byte	0x04, 0x2f
        /*0002*/ 	.short	(.L_1 - .L_0)
	.align		4
.L_0:
        /*0004*/ 	.word	index@(matmul_kernel)
        /*0008*/ 	.word	0x000000ff


	//----- nvinfo : EIATTR_FRAME_SIZE
	.align		4
.L_1:
        /*000c*/ 	.byte	0x04, 0x11
        /*000e*/ 	.short	(.L_3 - .L_2)
	.align		4
.L_2:
        /*0010*/ 	.word	index@(matmul_kernel)
        /*0014*/ 	.word	0x00001450


	//----- nvinfo : EIATTR_MIN_STACK_SIZE
	.align		4
.L_3:
        /*0018*/ 	.byte	0x04, 0x12
        /*001a*/ 	.short	(.L_5 - .L_4)
	.align		4
.L_4:
        /*001c*/ 	.word	index@(matmul_kernel)
        /*0020*/ 	.word	0x00001450
.L_5:


//--------------------- .nv.compat                --------------------------
	.section	.nv.compat,"",@"SHT_CUDA_COMPAT_INFO"
	.align	4
        /*0000*/ 	.byte	0x02, 0x09, 0x01, 0x00, 0x02, 0x02, 0x04, 0x00, 0x02, 0x05, 0x05, 0x00, 0x03, 0x07, 0x01, 0x01
        /*0010*/ 	.byte	0x02, 0x03, 0x00, 0x00, 0x02, 0x06, 0x01, 0x00, 0x04, 0x0b, 0x08, 0x00, 0x00, 0x00, 0x00, 0x00
        /*0020*/ 	.byte	0x00, 0x00, 0x00, 0x00


//--------------------- .nv.info.matmul_kernel    --------------------------
	.section	.nv.info.matmul_kernel,"",@"SHT_CUDA_INFO"
	.sectionflags	@""
	.align	4


	//----- nvinfo : EIATTR_CUDA_API_VERSION
	.align		4
        /*0000*/ 	.byte	0x04, 0x37
        /*0002*/ 	.short	(.L_7 - .L_6)
.L_6:
        /*0004*/ 	.word	0x00000082


	//----- nvinfo : EIATTR_KPARAM_INFO
	.align		4
.L_7:
        /*0008*/ 	.byte	0x04, 0x17
        /*000a*/ 	.short	(.L_9 - .L_8)
.L_8:
        /*000c*/ 	.word	0x00000000
        /*0010*/ 	.short	0x000d
        /*0012*/ 	.short	0x0048
        /*0014*/ 	.byte	0x00, 0xf4, 0x21, 0x00


	//----- nvinfo : EIATTR_KPARAM_INFO
	.align		4
.L_9:
        /*0018*/ 	.byte	0x04, 0x17
        /*001a*/ 	.short	(.L_11 - .L_10)
.L_10:
        /*001c*/ 	.word	0x00000000
        /*0020*/ 	.short	0x000c
        /*0022*/ 	.short	0x0040
        /*0024*/ 	.byte	0x00, 0xf4, 0x21, 0x00


	//----- nvinfo : EIATTR_KPARAM_INFO
	.align		4
.L_11:
        /*0028*/ 	.byte	0x04, 0x17
        /*002a*/ 	.short	(.L_13 - .L_12)
.L_12:
        /*002c*/ 	.word	0x00000000
        /*0030*/ 	.short	0x000b
        /*0032*/ 	.short	0x0038
        /*0034*/ 	.byte	0x00, 0xf0, 0x11, 0x00


	//----- nvinfo : EIATTR_KPARAM_INFO
	.align		4
.L_13:
        /*0038*/ 	.byte	0x04, 0x17
        /*003a*/ 	.short	(.L_15 - .L_14)
.L_14:
        /*003c*/ 	.word	0x00000000
        /*0040*/ 	.short	0x000a
        /*0042*/ 	.short	0x0034
        /*0044*/ 	.byte	0x00, 0xf0, 0x11, 0x00


	//----- nvinfo : EIATTR_KPARAM_INFO
	.align		4
.L_15:
        /*0048*/ 	.byte	0x04, 0x17
        /*004a*/ 	.short	(.L_17 - .L_16)
.L_16:
        /*004c*/ 	.word	0x00000000
        /*0050*/ 	.short	0x0009
        /*0052*/ 	.short	0x0030
        /*0054*/ 	.byte	0x00, 0xf0, 0x11, 0x00


	//----- nvinfo : EIATTR_KPARAM_INFO
	.align		4
.L_17:
        /*0058*/ 	.byte	0x04, 0x17
        /*005a*/ 	.short	(.L_19 - .L_18)
.L_18:
        /*005c*/ 	.word	0x00000000
        /*0060*/ 	.short	0x0008
        /*0062*/ 	.short	0x002c
        /*0064*/ 	.byte	0x00, 0xf0, 0x11, 0x00


	//----- nvinfo : EIATTR_KPARAM_INFO
	.align		4
.L_19:
        /*0068*/ 	.byte	0x04, 0x17
        /*006a*/ 	.short	(.L_21 - .L_20)
.L_20:
        /*006c*/ 	.word	0x00000000
        /*0070*/ 	.short	0x0007
        /*0072*/ 	.short	0x0028
        /*0074*/ 	.byte	0x00, 0xf0, 0x11, 0x00


	//----- nvinfo : EIATTR_KPARAM_INFO
	.align		4
.L_21:
        /*0078*/ 	.byte	0x04, 0x17
        /*007a*/ 	.short	(.L_23 - .L_22)
.L_22:
        /*007c*/ 	.word	0x00000000
        /*0080*/ 	.short	0x0006
        /*0082*/ 	.short	0x0024
        /*0084*/ 	.byte	0x00, 0xf0, 0x11, 0x00


	//----- nvinfo : EIATTR_KPARAM_INFO
	.align		4
.L_23:
        /*0088*/ 	.byte	0x04, 0x17
        /*008a*/ 	.short	(.L_25 - .L_24)
.L_24:
        /*008c*/ 	.word	0x00000000
        /*0090*/ 	.short	0x0005
        /*0092*/ 	.short	0x0020
        /*0094*/ 	.byte	0x00, 0xf0, 0x11, 0x00


	//----- nvinfo : EIATTR_KPARAM_INFO
	.align		4
.L_25:
        /*0098*/ 	.byte	0x04, 0x17
        /*009a*/ 	.short	(.L_27 - .L_26)
.L_26:
        /*009c*/ 	.word	0x00000000
        /*00a0*/ 	.short	0x0004
        /*00a2*/ 	.short	0x001c
        /*00a4*/ 	.byte	0x00, 0xf0, 0x11, 0x00


	//----- nvinfo : EIATTR_KPARAM_INFO
	.align		4
.L_27:
        /*00a8*/ 	.byte	0x04, 0x17
        /*00aa*/ 	.short	(.L_29 - .L_28)
.L_28:
        /*00ac*/ 	.word	0x00000000
        /*00b0*/ 	.short	0x0003
        /*00b2*/ 	.short	0x0018
        /*00b4*/ 	.byte	0x00, 0xf0, 0x11, 0x00


	//----- nvinfo : EIATTR_KPARAM_INFO
	.align		4
.L_29:
        /*00b8*/ 	.byte	0x04, 0x17
        /*00ba*/ 	.short	(.L_31 - .L_30)
.L_30:
        /*00bc*/ 	.word	0x00000000
        /*00c0*/ 	.short	0x0002
        /*00c2*/ 	.short	0x0010
        /*00c4*/ 	.byte	0x00, 0xf4, 0x21, 0x00


	//----- nvinfo : EIATTR_KPARAM_INFO
	.align		4
.L_31:
        /*00c8*/ 	.byte	0x04, 0x17
        /*00ca*/ 	.short	(.L_33 - .L_32)
.L_32:
        /*00cc*/ 	.word	0x00000000
        /*00d0*/ 	.short	0x0001
        /*00d2*/ 	.short	0x0008
        /*00d4*/ 	.byte	0x00, 0xf4, 0x21, 0x00


	//----- nvinfo : EIATTR_KPARAM_INFO
	.align		4
.L_33:
        /*00d8*/ 	.byte	0x04, 0x17
        /*00da*/ 	.short	(.L_35 - .L_34)
.L_34:
        /*00dc*/ 	.word	0x00000000
        /*00e0*/ 	.short	0x0000
        /*00e2*/ 	.short	0x0000
        /*00e4*/ 	.byte	0x00, 0xf4, 0x21, 0x00


	//----- nvinfo : EIATTR_SPARSE_MMA_MASK
	.align		4
.L_35:
        /*00e8*/ 	.byte	0x03, 0x50
        /*00ea*/ 	.short	0x0000


	//----- nvinfo : EIATTR_MAXREG_COUNT
	.align		4
        /*00ec*/ 	.byte	0x03, 0x1b
        /*00ee*/ 	.short	0x00ff


	//----- nvinfo : EIATTR_NUM_BARRIERS
	.align		4
        /*00f0*/ 	.byte	0x02, 0x4c
        /*00f2*/ 	.byte	0x01
	.zero		1


	//----- nvinfo : EIATTR_ANNOTATIONS
	.align		4
        /*00f4*/ 	.byte	0x04, 0x55
        /*00f6*/ 	.short	(.L_37 - .L_36)


	//   ....[0]....
.L_36:
        /*00f8*/ 	.word	0x00000001
        /*00fc*/ 	.byte	0x50, 0x0d, 0x00, 0x00, 0x01, 0x00, 0x00, 0x00, 0xa0, 0x19, 0x00, 0x00, 0x01, 0x00, 0x00, 0x00
        /* <DEDUP_REMOVED lines=2074> */
        /*82ac*/ 	.byte	0x40, 0xf9, 0x02, 0x00, 0x01, 0x00, 0x00, 0x00, 0xf0, 0x00, 0x03, 0x00


	//----- nvinfo : EIATTR_MERCURY_ISA_VERSION
	.align		4
.L_37:
        /*82b8*/ 	.byte	0x03, 0x5f
        /*82ba*/ 	.short	0x0101


	//----- nvinfo : EIATTR_EXIT_INSTR_OFFSETS
	.align		4
        /*82bc*/ 	.byte	0x04, 0x1c
        /*82be*/ 	.short	(.L_39 - .L_38)


	//   ....[0]....
.L_38:
        /*82c0*/ 	.word	0x000388f0


	//   ....[1]....
        /*82c4*/ 	.word	0x00038920


	//----- nvinfo : EIATTR_REQNTID
	.align		4
.L_39:
        /*82c8*/ 	.byte	0x04, 0x10
        /*82ca*/ 	.short	(.L_41 - .L_40)
.L_40:
        /*82cc*/ 	.word	0x00000080
        /*82d0*/ 	.word	0x00000001
        /*82d4*/ 	.word	0x00000001


	//----- nvinfo : EIATTR_CBANK_PARAM_SIZE
	.align		4
.L_41:
        /*82d8*/ 	.byte	0x03, 0x19
        /*82da*/ 	.short	0x0050


	//----- nvinfo : EIATTR_PARAM_CBANK
	.align		4
        /*82dc*/ 	.byte	0x04, 0x0a
        /*82de*/ 	.short	(.L_43 - .L_42)
	.align		4
.L_42:
        /*82e0*/ 	.word	index@(.nv.constant0.matmul_kernel)
        /*82e4*/ 	.short	0x0210
        /*82e6*/ 	.short	0x0050


	//----- nvinfo : EIATTR_SW_WAR
	.align		4
.L_43:
        /*82e8*/ 	.byte	0x04, 0x36
        /*82ea*/ 	.short	(.L_45 - .L_44)
.L_44:
        /*82ec*/ 	.word	0x00000008
.L_45:


//--------------------- .nv.callgraph             --------------------------
	.section	.nv.callgraph,"",@"SHT_CUDA_CALLGRAPH"
	.align	4
	.sectionentsize	8
	.align		4
        /*0000*/ 	.word	0x00000000
	.align		4
        /*0004*/ 	.word	0xffffffff
	.align		4
        /*0008*/ 	.word	0x00000000
	.align		4
        /*000c*/ 	.word	0xfffffffe
	.align		4
        /*0010*/ 	.word	0x00000000
	.align		4
        /*0014*/ 	.word	0xfffffffd
	.align		4
        /*0018*/ 	.word	0x00000000
	.align		4
        /*001c*/ 	.word	0xfffffffc


//--------------------- .text.matmul_kernel       --------------------------
	.section	.text.matmul_kernel,"ax",@progbits
	.align	128
        .global         matmul_kernel
        .type           matmul_kernel,@function
        .size           matmul_kernel,(.L_x_3 - matmul_kernel)
        .other          matmul_kernel,@"STO_CUDA_ENTRY STV_DEFAULT"
matmul_kernel:
.text.matmul_kernel:
[----:B------:R-:W0:Y:S08]  /*0000*/  LDC R1, c[0x0][0x28] ;  /* 0x00000a00ff017b82 */ /* 0x000e300000000800 */
[----:B------:R-:W1:Y:S01]  /*0010*/  LDC.64 R6, c[0x0][0x228] ;  /* 0x00008a00ff067b82 */ /* 0x000e620000000a00 */
[----:B------:R-:W2:Y:S01]  /*0020*/  S2R R5, SR_CTAID.X ;  /* 0x0000000000057919 */ /* 0x000ea20000002500 */
[----:B0-----:R-:W-:Y:S01]  /*0030*/  VIADD R1, R1, 0xffffebb0 ;  /* 0xffffebb001017836 */ /* 0x001fe20000000000 */
[----:B------:R-:W-:Y:S01]  /*0040*/  UMOV UR4, 0x400 ;  /* 0x0000040000047882 */ /* 0x000fe20000000000 */
[----:B------:R-:W-:Y:S01]  /*0050*/  ULDC.64 UR6, c[0x0][0x208] ;  /* 0x0000820000067ab9 */ /* 0x000fe20000000a00 */
[----:B------:R-:W0:Y:S01]  /*0060*/  S2R R15, SR_TID.X ;  /* 0x00000000000f7919 */ /* 0x000e220000002100 */
[----:B------:R-:W-:-:S02]  /*0070*/  CS2R R176, SRZ ;  /* 0x0000000000b07805 */ /* 0x000fc4000001ff00 */
[----:B------:R-:W-:Y:S01]  /*0080*/  CS2R R178, SRZ ;  /* 0x0000000000b27805 */ /* 0x000fe2000001ff00 */
[----:B------:R-:W3:Y:S01]  /*0090*/  S2UR UR5, SR_CgaCtaId ;  /* 0x00000000000579c3 */ /* 0x000ee20000008800 */
[----:B------:R-:W-:Y:S02]  /*00a0*/  CS2R R168, SRZ ;  /* 0x0000000000a87805 */ /* 0x000fe4000001ff00 */
[----:B------:R-:W-:Y:S02]  /*00b0*/  CS2R R170, SRZ ;  /* 0x0000000000aa7805 */ /* 0x000fe4000001ff00 */
[----:B------:R-:W-:Y:S02]  /*00c0*/  CS2R R160, SRZ ;  /* 0x0000000000a07805 */ /* 0x000fe4000001ff00 */
[----:B------:R-:W-:Y:S02]  /*00d0*/  CS2R R162, SRZ ;  /* 0x0000000000a27805 */ /* 0x000fe4000001ff00 */
[----:B------:R-:W-:-:S02]  /*00e0*/  CS2R R156, SRZ ;  /* 0x00000000009c7805 */ /* 0x000fc4000001ff00 */
[----:B------:R-:W-:Y:S02]  /*00f0*/  CS2R R158, SRZ ;  /* 0x00000000009e7805 */ /* 0x000fe4000001ff00 */
        /* <DEDUP_REMOVED lines=8> */
[----:B------:R-:W-:Y:S01]  /*0180*/  CS2R R56, SRZ ;  /* 0x0000000000387805 */ /* 0x000fe2000001ff00 */
[----:B-1----:R-:W-:Y:S01]  /*0190*/  VIADD R0, R7, 0xff ;  /* 0x000000ff07007836 */ /* 0x002fe20000000000 */
[----:B------:R-:W-:Y:S02]  /*01a0*/  CS2R R58, SRZ ;  /* 0x00000000003a7805 */ /* 0x000fe4000001ff00 */
[----:B------:R-:W-:-:S02]  /*01b0*/  CS2R R60, SRZ ;  /* 0x00000000003c7805 */ /* 0x000fc4000001ff00 */
[----:B------:R-:W-:Y:S02]  /*01c0*/  CS2R R62, SRZ ;  /* 0x00000000003e7805 */ /* 0x000fe4000001ff00 */
[----:B------:R-:W-:Y:S02]  /*01d0*/  CS2R R64, SRZ ;  /* 0x0000000000407805 */ /* 0x000fe4000001ff00 */
[----:B------:R-:W-:Y:S02]  /*01e0*/  SHF.R.S32.HI R3, RZ, 0x1f, R0 ;  /* 0x0000001fff037819 */ /* 0x000fe40000011400 */
[----:B------:R-:W-:Y:S02]  /*01f0*/  CS2R R66, SRZ ;  /* 0x0000000000427805 */ /* 0x000fe4000001ff00 */
[----:B------:R-:W-:Y:S01]  /*0200*/  CS2R R68, SRZ ;  /* 0x0000000000447805 */ /* 0x000fe2000001ff00 */
[----:B---3--:R-:W-:Y:S01]  /*0210*/  ULEA UR4, UR5, UR4, 0x18 ;  /* 0x0000000405047291 */ /* 0x008fe2000f8ec03f */
[----:B------:R-:W-:-:S02]  /*0220*/  LEA.HI R3, R3, R0, RZ, 0x8 ;  /* 0x0000000003037211 */ /* 0x000fc400078f40ff */
[----:B------:R-:W-:Y:S02]  /*0230*/  CS2R R70, SRZ ;  /* 0x0000000000467805 */ /* 0x000fe4000001ff00 */
[----:B--2---:R-:W-:Y:S02]  /*0240*/  IABS R10, R5 ;  /* 0x00000005000a7213 */ /* 0x004fe40000000000 */
[----:B------:R-:W-:Y:S02]  /*0250*/  CS2R R72, SRZ ;  /* 0x0000000000487805 */ /* 0x000fe4000001ff00 */
[----:B------:R-:W-:Y:S02]  /*0260*/  SHF.R.S32.HI R3, RZ, 0x8, R3 ;  /* 0x00000008ff037819 */ /* 0x000fe40000011403 */
[----:B------:R-:W-:Y:S02]  /*0270*/  CS2R R74, SRZ ;  /* 0x00000000004a7805 */ /* 0x000fe4000001ff00 */
[----:B------:R-:W-:-:S02]  /*0280*/  CS2R R76, SRZ ;  /* 0x00000000004c7805 */ /* 0x000fc4000001ff00 */
[----:B------:R-:W-:Y:S02]  /*0290*/  CS2R R78, SRZ ;  /* 0x00000000004e7805 */ /* 0x000fe4000001ff00 */
[----:B------:R-:W-:Y:S01]  /*02a0*/  CS2R R80, SRZ ;  /* 0x0000000000507805 */ /* 0x000fe2000001ff00 */
[----:B------:R-:W-:Y:S01]  /*02b0*/  IMAD.SHL.U32 R4, R3, 0x4, RZ ;  /* 0x0000000403047824 */ /* 0x000fe200078e00ff */
[----:B------:R-:W-:Y:S02]  /*02c0*/  CS2R R82, SRZ ;  /* 0x0000000000527805 */ /* 0x000fe4000001ff00 */
[----:B------:R-:W-:Y:S02]  /*02d0*/  CS2R R84, SRZ ;  /* 0x0000000000547805 */ /* 0x000fe4000001ff00 */
[----:B------:R-:W-:Y:S02]  /*02e0*/  CS2R R86, SRZ ;  /* 0x0000000000567805 */ /* 0x000fe4000001ff00 */
[----:B------:R-:W-:-:S02]  /*02f0*/  CS2R R88, SRZ ;  /* 0x0000000000587805 */ /* 0x000fc4000001ff00 */
[-C--:B------:R-:W-:Y:S02]  /*0300*/  IABS R9, R4.reuse ;  /* 0x0000000400097213 */ /* 0x080fe40000000000 */
[----:B------:R-:W-:Y:S02]  /*0310*/  CS2R R90, SRZ ;  /* 0x00000000005a7805 */ /* 0x000fe4000001ff00 */
[----:B------:R-:W-:Y:S02]  /*0320*/  IABS R12, R4 ;  /* 0x00000004000c7213 */ /* 0x000fe40000000000 */
[----:B------:R-:W-:Y:S01]  /*0330*/  CS2R R92, SRZ ;  /* 0x00000000005c7805 */ /* 0x000fe2000001ff00 */
[----:B------:R-:W1:Y:S01]  /*0340*/  I2F.RP R0, R9 ;  /* 0x0000000900007306 */ /* 0x000e620000209400 */
        /* <DEDUP_REMOVED lines=13> */
[----:B------:R-:W-:Y:S01]  /*0420*/  CS2R R120, SRZ ;  /* 0x0000000000787805 */ /* 0x000fe2000001ff00 */
[----:B-1----:R-:W1:Y:S01]  /*0430*/  MUFU.RCP R0, R0 ;  /* 0x0000000000007308 */ /* 0x002e620000001000 */
        /* <DEDUP_REMOVED lines=14> */
[----:B------:R-:W-:Y:S01]  /*0520*/  CS2R R150, SRZ ;  /* 0x0000000000967805 */ /* 0x000fe2000001ff00 */
[----:B-1----:R-:W-:Y:S02]  /*0530*/  VIADD R2, R0, 0xffffffe ;  /* 0x0ffffffe00027836 */ /* 0x002fe40000000000 */
[----:B------:R-:W-:Y:S02]  /*0540*/  IMAD.MOV R0, RZ, RZ, -R12 ;  /* 0x000000ffff007224 */ /* 0x000fe400078e0a0c */
[----:B------:R1:W2:Y:S02]  /*0550*/  F2I.FTZ.U32.TRUNC.NTZ R3, R2 ;  /* 0x0000000200037305 */ /* 0x0002a4000021f000 */
[----:B-1----:R-:W-:Y:S02]  /*0560*/  IMAD.MOV.U32 R2, RZ, RZ, RZ ;  /* 0x000000ffff027224 */ /* 0x002fe400078e00ff */
[----:B--2---:R-:W-:-:S04]  /*0570*/  IMAD.MOV R8, RZ, RZ, -R3 ;  /* 0x000000ffff087224 */ /* 0x004fc800078e0a03 */
[----:B------:R-:W-:Y:S02]  /*0580*/  IMAD R11, R8, R9, RZ ;  /* 0x00000009080b7224 */ /* 0x000fe400078e02ff */
[----:B------:R-:W-:Y:S02]  /*0590*/  IMAD.MOV.U32 R8, RZ, RZ, R10 ;  /* 0x000000ffff087224 */ /* 0x000fe400078e000a */
[----:B------:R-:W-:-:S06]  /*05a0*/  IMAD.HI.U32 R3, R3, R11, R2 ;  /* 0x0000000b03037227 */ /* 0x000fcc00078e0002 */
[----:B------:R-:W-:-:S04]  /*05b0*/  IMAD.HI.U32 R3, R3, R8, RZ ;  /* 0x0000000803037227 */ /* 0x000fc800078e00ff */
[----:B------:R-:W-:-:S05]  /*05c0*/  IMAD R0, R3, R0, R8 ;  /* 0x0000000003007224 */ /* 0x000fca00078e0208 */
[----:B------:R-:W-:-:S13]  /*05d0*/  ISETP.GT.U32.AND P1, PT, R9, R0, PT ;  /* 0x000000000900720c */ /* 0x000fda0003f24070 */
[----:B------:R-:W-:Y:S02]  /*05e0*/  @!P1 IMAD.IADD R0, R0, 0x1, -R9 ;  /* 0x0000000100009824 */ /* 0x000fe400078e0a09 */
[----:B------:R-:W-:Y:S01]  /*05f0*/  @!P1 VIADD R3, R3, 0x1 ;  /* 0x0000000103039836 */ /* 0x000fe20000000000 */
[----:B------:R-:W-:Y:S02]  /*0600*/  ISETP.NE.AND P1, PT, R4, RZ, PT ;  /* 0x000000ff0400720c */ /* 0x000fe40003f25270 */
[----:B------:R-:W-:Y:S02]  /*0610*/  ISETP.GE.U32.AND P0, PT, R0, R9, PT ;  /* 0x000000090000720c */ /* 0x000fe40003f06070 */
[----:B------:R-:W-:-:S04]  /*0620*/  LOP3.LUT R0, R5, R4, RZ, 0x3c, !PT ;  /* 0x0000000405007212 */ /* 0x000fc800078e3cff */
[----:B------:R-:W-:Y:S01]  /*0630*/  ISETP.GE.AND P2, PT, R0, RZ, PT ;  /* 0x000000ff0000720c */ /* 0x000fe20003f46270 */
[----:B------:R-:W-:-:S06]  /*0640*/  VIADD R0, R6, 0x7f ;  /* 0x0000007f06007836 */ /* 0x000fcc0000000000 */
[----:B------:R-:W-:-:S04]  /*0650*/  @P0 VIADD R3, R3, 0x1 ;  /* 0x0000000103030836 */ /* 0x000fc80000000000 */
[----:B------:R-:W-:Y:S01]  /*0660*/  IMAD.MOV.U32 R2, RZ, RZ, R3 ;  /* 0x000000ffff027224 */ /* 0x000fe200078e0003 */
[----:B------:R-:W-:-:S03]  /*0670*/  SHF.R.S32.HI R3, RZ, 0x1f, R0 ;  /* 0x0000001fff037819 */ /* 0x000fc60000011400 */
[----:B------:R-:W-:Y:S01]  /*0680*/  @!P2 IMAD.MOV R2, RZ, RZ, -R2 ;  /* 0x000000ffff02a224 */ /* 0x000fe200078e0a02 */
[----:B------:R-:W-:Y:S02]  /*0690*/  @!P1 LOP3.LUT R2, RZ, R4, RZ, 0x33, !PT ;  /* 0x00000004ff029212 */ /* 0x000fe400078e33ff */
[----:B------:R-:W-:-:S03]  /*06a0*/  LEA.HI R3, R3, R0, RZ, 0x7 ;  /* 0x0000000003037211 */ /* 0x000fc600078f38ff */
[----:B------:R-:W-:Y:S02]  /*06b0*/  IMAD.SHL.U32 R8, R2, 0x4, RZ ;  /* 0x0000000402087824 */ /* 0x000fe400078e00ff */
[----:B------:R-:W-:-:S03]  /*06c0*/  IMAD.MOV R2, RZ, RZ, -R2 ;  /* 0x000000ffff027224 */ /* 0x000fc600078e0a02 */
[----:B------:R-:W-:Y:S01]  /*06d0*/  LEA.HI.SX32 R3, R3, -R8, 0x19 ;  /* 0x8000000803037211 */ /* 0x000fe200078fcaff */
[----:B------:R-:W-:-:S03]  /*06e0*/  IMAD R10, R4, R2, R5 ;  /* 0x00000002040a7224 */ /* 0x000fc600078e0205 */
[----:B------:R-:W-:-:S04]  /*06f0*/  VIMNMX R13, R3, 0x4, PT ;  /* 0x00000004030d7848 */ /* 0x000fc80003fe0100 */
[-C--:B------:R-:W-:Y:S02]  /*0700*/  IABS R9, R13.reuse ;  /* 0x0000000d00097213 */ /* 0x080fe40000000000 */
[----:B------:R-:W-:Y:S02]  /*0710*/  IABS R4, R13 ;  /* 0x0000000d00047213 */ /* 0x000fe40000000000 */
[----:B------:R-:W1:Y:S08]  /*0720*/  I2F.RP R0, R9 ;  /* 0x0000000900007306 */ /* 0x000e700000209400 */
[----:B-1----:R-:W1:Y:S02]  /*0730*/  MUFU.RCP R0, R0 ;  /* 0x0000000000007308 */ /* 0x002e640000001000 */
[----:B-1----:R-:W-:-:S02]  /*0740*/  VIADD R3, R0, 0xffffffe ;  /* 0x0ffffffe00037836 */ /* 0x002fc40000000000 */
[----:B------:R-:W-:-:S04]  /*0750*/  IMAD.MOV R0, RZ, RZ, -R4 ;  /* 0x000000ffff007224 */ /* 0x000fc800078e0a04 */
[----:B------:R-:W1:Y:S02]  /*0760*/  F2I.FTZ.U32.TRUNC.NTZ R3, R3 ;  /* 0x0000000300037305 */ /* 0x000e64000021f000 */
[----:B-1----:R-:W-:-:S04]  /*0770*/  IMAD.MOV R11, RZ, RZ, -R3 ;  /* 0x000000ffff0b7224 */ /* 0x002fc800078e0a03 */
[----:B------:R-:W-:Y:S01]  /*0780*/  IMAD.MOV.U32 R2, RZ, RZ, R11 ;  /* 0x000000ffff027224 */ /* 0x000fe200078e000b */
[----:B------:R-:W-:-:S03]  /*0790*/  IABS R11, R10 ;  /* 0x0000000a000b7213 */ /* 0x000fc60000000000 */
[----:B------:R-:W-:Y:S02]  /*07a0*/  IMAD R5, R2, R9, RZ ;  /* 0x0000000902057224 */ /* 0x000fe400078e02ff */
[----:B------:R-:W-:-:S04]  /*07b0*/  IMAD.MOV.U32 R2, RZ, RZ, RZ ;  /* 0x000000ffff027224 */ /* 0x000fc800078e00ff */
[----:B------:R-:W-:Y:S01]  /*07c0*/  IMAD.HI.U32 R2, R3, R5, R2 ;  /* 0x0000000503027227 */ /* 0x000fe200078e0002 */
[----:B0-----:R-:W-:-:S05]  /*07d0*/  LOP3.LUT R5, R15, 0x7f, RZ, 0xc0, !PT ;  /* 0x0000007f0f057812 */ /* 0x001fca00078ec0ff */
        /* <DEDUP_REMOVED lines=8> */
[----:B------:R-:W-:Y:S02]  /*0860*/  ISETP.GE.AND P2, PT, R0, RZ, PT ;  /* 0x000000ff0000720c */ /* 0x000fe40003f46270 */
[----:B------:R-:W0:Y:S05]  /*0870*/  LDC R0, c[0x0][0x230] ;  /* 0x00008c00ff007b82 */ /* 0x000e2a0000000800 */
[----:B------:R-:W-:-:S04]  /*0880*/  @P0 VIADD R2, R2, 0x1 ;  /* 0x0000000102020836 */ /* 0x000fc80000000000 */
[----:B------:R-:W-:-:S04]  /*0890*/  IMAD.MOV.U32 R4, RZ, RZ, R2 ;  /* 0x000000ffff047224 */ /* 0x000fc800078e0002 */
[----:B------:R-:W-:Y:S01]  /*08a0*/  @!P2 IMAD.MOV R4, RZ, RZ, -R4 ;  /* 0x000000ffff04a224 */ /* 0x000fe200078e0a04 */
[----:B------:R-:W-:-:S05]  /*08b0*/  @!P1 LOP3.LUT R4, RZ, R13, RZ, 0x33, !PT ;  /* 0x0000000dff049212 */ /* 0x000fca00078e33ff */
[----:B------:R-:W-:Y:S02]  /*08c0*/  IMAD.MOV R2, RZ, RZ, -R4 ;  /* 0x000000ffff027224 */ /* 0x000fe400078e0a04 */
[----:B------:R-:W-:Y:S02]  /*08d0*/  IMAD.SHL.U32 R4, R4, 0x100, RZ ;  /* 0x0000010004047824 */ /* 0x000fe400078e00ff */
[----:B------:R-:W-:Y:S02]  /*08e0*/  IMAD R2, R13, R2, R10 ;  /* 0x000000020d027224 */ /* 0x000fe400078e020a */
[----:B0-----:R-:W-:Y:S02]  /*08f0*/  VIADD R14, R0, 0x7f ;  /* 0x0000007f000e7836 */ /* 0x001fe40000000000 */
[----:B------:R-:W-:Y:S02]  /*0900*/  IMAD.IADD R2, R8, 0x1, R2 ;  /* 0x0000000108027824 */ /* 0x000fe400078e0202 */
[----:B------:R-:W-:Y:S01]  /*0910*/  VIADD R3, R4, 0x1 ;  /* 0x0000000104037836 */ /* 0x000fe20000000000 */
[----:B------:R-:W-:Y:S01]  /*0920*/  ISETP.GE.AND P0, PT, R14, 0x80, PT ;  /* 0x000000800e00780c */ /* 0x000fe20003f06270 */
[----:B------:R-:W-:-:S02]  /*0930*/  VIADD R8, R4, 0x2 ;  /* 0x0000000204087836 */ /* 0x000fc40000000000 */
[C---:B------:R-:W-:Y:S02]  /*0940*/  VIADD R0, R4.reuse, 0x3 ;  /* 0x0000000304007836 */ /* 0x040fe40000000000 */
[C---:B------:R-:W-:Y:S02]  /*0950*/  VIADD R3, R4.reuse, 0x4 ;  /* 0x0000000404037836 */ /* 0x040fe40000000000 */
[C---:B------:R-:W-:Y:S02]  /*0960*/  VIADD R8, R4.reuse, 0x5 ;  /* 0x0000000504087836 */ /* 0x040fe40000000000 */
[C---:B------:R-:W-:Y:S02]  /*0970*/  VIADD R0, R4.reuse, 0x6 ;  /* 0x0000000604007836 */ /* 0x040fe40000000000 */
[C---:B------:R-:W-:Y:S02]  /*0980*/  VIADD R3, R4.reuse, 0x7 ;  /* 0x0000000704037836 */ /* 0x040fe40000000000 */
        /* <DEDUP_REMOVED lines=56> */
[----:B------:R-:W-:Y:S02]  /*0d10*/  VIADD R3, R4, 0x40 ;  /* 0x0000004004037836 */ /* 0x000fe40000000000 */
[----:B------:R-:W-:Y:S02]  /*0d20*/  IMAD R2, R2, 0x80, R5 ;  /* 0x0000008002027824 */ /* 0x000fe400078e0205 */
[C---:B------:R-:W-:Y:S02]  /*0d30*/  VIADD R8, R4.reuse, 0x41 ;  /* 0x0000004104087836 */ /* 0x040fe40000000000 */
[C---:B------:R-:W-:Y:S01]  /*0d40*/  VIADD R0, R4.reuse, 0x42 ;  /* 0x0000004204007836 */ /* 0x040fe20000000000 */
[----:B------:R0:W-:Y:S01]  /*0d50*/  STL [R1+0xf4c], R2 ;  /* 0x000f4c0201007387 */ /* 0x0001e20000100800 */
        /* <DEDUP_REMOVED lines=188> */
[----:B------:R-:W-:Y:S01]  /*1920*/  VIADD R252, R4, 0xff ;  /* 0x000000ff04fc7836 */ /* 0x000fe20000000000 */
[----:B0-----:R-:W-:Y:S06]  /*1930*/  @!P0 BRA `(.L_x_0) ;  /* 0x000002e400ec8947 */ /* 0x001fec0003800000 */
[----:B------:R-:W-:Y:S01]  /*1940*/  IABS R8, R6 ;  /* 0x0000000600087213 */ /* 0x000fe20000000000 */
[----:B------:R-:W-:Y:S01]  /*1950*/  IMAD.MOV.U32 R151, RZ, RZ, R2 ;  /* 0x000000ffff977224 */ /* 0x000fe200078e0002 */
[----:B------:R-:W-:Y:S01]  /*1960*/  IABS R5, R7 ;  /* 0x0000000700057213 */ /* 0x000fe20000000000 */
[----:B------:R-:W-:Y:S01]  /*1970*/  IMAD.MOV.U32 R40, RZ, RZ, RZ ;  /* 0x000000ffff287224 */ /* 0x000fe200078e00ff */
[----:B------:R-:W0:Y:S01]  /*1980*/  I2F.RP R2, R8 ;  /* 0x0000000800027306 */ /* 0x000e220000209400 */
[----:B------:R-:W-:Y:S01]  /*1990*/  ISETP.GE.AND P4, PT, R252, RZ, PT ;  /* 0x000000fffc00720c */ /* 0x000fe20003f86270 */
[----:B------:R1:W-:Y:S01]  /*19a0*/  STL [R1+0xf94], R7 ;  /* 0x000f940701007387 */ /* 0x0003e20000100800 */
[----:B------:R-:W-:Y:S01]  /*19b0*/  ISETP.GE.AND P1, PT, R151, RZ, PT ;  /* 0x000000ff9700720c */ /* 0x000fe20003f26270 */
[C---:B------:R-:W-:Y:S01]  /*19c0*/  VIADD R143, R4.reuse, 0x89 ;  /* 0x00000089048f7836 */ /* 0x040fe20000000000 */
[----:B------:R-:W-:Y:S01]  /*19d0*/  IABS R49, R21 ;  /* 0x0000001500317213 */ /* 0x000fe20000000000 */
[C---:B------:R-:W-:Y:S01]  /*19e0*/  VIADD R149, R4.reuse, 0x88 ;  /* 0x0000008804957836 */ /* 0x040fe20000000000 */
[----:B------:R-:W-:Y:S01]  /*19f0*/  IABS R52, R235 ;  /* 0x000000eb00347213 */ /* 0x000fe20000000000 */
[----:B------:R-:W2:Y:S01]  /*1a00*/  I2F.RP R42, R5 ;  /* 0x00000005002a7306 */ /* 0x000ea20000209400 */
[----:B------:R-:W-:Y:S01]  /*1a10*/  IABS R54, R236 ;  /* 0x000000ec00367213 */ /* 0x000fe20000000000 */
[C---:B------:R-:W-:Y:S01]  /*1a20*/  VIADD R145, R4.reuse, 0x86 ;  /* 0x0000008604917836 */ /* 0x040fe20000000000 */
[----:B------:R-:W-:Y:S01]  /*1a30*/  IABS R56, R237 ;  /* 0x000000ed00387213 */ /* 0x000fe20000000000 */
[C---:B------:R-:W-:Y:S01]  /*1a40*/  VIADD R147, R4.reuse, 0x85 ;  /* 0x0000008504937836 */ /* 0x040fe20000000000 */
[----:B------:R-:W-:Y:S01]  /*1a50*/  IABS R58, R230 ;  /* 0x000000e6003a7213 */ /* 0x000fe20000000000 */
[C---:B------:R-:W-:Y:S01]  /*1a60*/  VIADD R141, R4.reuse, 0x79 ;  /* 0x00000079048d7836 */ /* 0x040fe20000000000 */
[----:B------:R-:W-:Y:S01]  /*1a70*/  IABS R60, R231 ;  /* 0x000000e7003c7213 */ /* 0x000fe20000000000 */
[----:B0-----:R-:W0:Y:S01]  /*1a80*/  MUFU.RCP R2, R2 ;  /* 0x0000000200027308 */ /* 0x001e220000001000 */
[----:B------:R-:W-:Y:S01]  /*1a90*/  IABS R66, R228 ;  /* 0x000000e400427213 */ /* 0x000fe20000000000 */
[C---:B------:R-:W-:Y:S01]  /*1aa0*/  VIADD R139, R4.reuse, 0x5a ;  /* 0x0000005a048b7836 */ /* 0x040fe20000000000 */
[----:B------:R-:W-:Y:S01]  /*1ab0*/  IABS R68, R229 ;  /* 0x000000e500447213 */ /* 0x000fe20000000000 */
[C---:B------:R-:W-:Y:S01]  /*1ac0*/  VIADD R132, R4.reuse, 0x56 ;  /* 0x0000005604847836 */ /* 0x040fe20000000000 */
[----:B------:R-:W-:Y:S01]  /*1ad0*/  IABS R70, R226 ;  /* 0x000000e200467213 */ /* 0x000fe20000000000 */
[C---:B------:R-:W-:Y:S01]  /*1ae0*/  VIADD R128, R4.reuse, 0x4c ;  /* 0x0000004c04807836 */ /* 0x040fe20000000000 */
[----:B------:R-:W-:Y:S01]  /*1af0*/  IABS R72, R227 ;  /* 0x000000e300487213 */ /* 0x000fe20000000000 */
[----:B--2---:R-:W2:Y:S01]  /*1b00*/  MUFU.RCP R42, R42 ;  /* 0x0000002a002a7308 */ /* 0x004ea20000001000 */
[----:B------:R-:W-:Y:S01]  /*1b10*/  IABS R74, R225 ;  /* 0x000000e1004a7213 */ /* 0x000fe20000000000 */
[C---:B------:R-:W-:Y:S01]  /*1b20*/  VIADD R116, R4.reuse, 0x3c ;  /* 0x0000003c04747836 */ /* 0x040fe20000000000 */
[----:B------:R-:W-:Y:S01]  /*1b30*/  IABS R76, R221 ;  /* 0x000000dd004c7213 */ /* 0x000fe20000000000 */
[C---:B------:R-:W-:Y:S01]  /*1b40*/  VIADD R120, R4.reuse, 0x3b ;  /* 0x0000003b04787836 */ /* 0x040fe20000000000 */
[----:B------:R-:W-:Y:S01]  /*1b50*/  IABS R78, R222 ;  /* 0x000000de004e7213 */ /* 0x000fe20000000000 */
[C---:B------:R-:W-:Y:S01]  /*1b60*/  VIADD R124, R4.reuse, 0x39 ;  /* 0x00000039047c7836 */ /* 0x040fe20000000000 */
[----:B------:R-:W-:Y:S01]  /*1b70*/  IABS R80, R223 ;  /* 0x000000df00507213 */ /* 0x000fe20000000000 */
[----:B------:R-:W-:Y:S01]  /*1b80*/  VIADD R89, R4, 0x29 ;  /* 0x0000002904597836 */ /* 0x000fe20000000000 */
[----:B------:R-:W-:Y:S01]  /*1b90*/  IABS R82, R224 ;  /* 0x000000e000527213 */ /* 0x000fe20000000000 */
[----:B0-----:R-:W-:Y:S01]  /*1ba0*/  VIADD R2, R2, 0xffffffe ;  /* 0x0ffffffe02027836 */ /* 0x001fe20000000000 */
[----:B------:R-:W-:Y:S01]  /*1bb0*/  IABS R84, R217 ;  /* 0x000000d900547213 */ /* 0x000fe20000000000 */
[C---:B------:R-:W-:Y:S01]  /*1bc0*/  VIADD R97, R4.reuse, 0x28 ;  /* 0x0000002804617836 */ /* 0x040fe20000000000 */
[----:B------:R-:W-:Y:S01]  /*1bd0*/  IABS R86, R218 ;  /* 0x000000da00567213 */ /* 0x000fe20000000000 */
[----:B------:R-:W0:Y:S01]  /*1be0*/  F2I.FTZ.U32.TRUNC.NTZ R41, R2 ;  /* 0x0000000200297305 */ /* 0x000e22000021f000 */
[----:B------:R-:W-:Y:S01]  /*1bf0*/  IABS R92, R215 ;  /* 0x000000d7005c7213 */ /* 0x000fe20000000000 */
[----:B------:R-:W-:Y:S01]  /*1c00*/  VIADD R112, R4, 0x27 ;  /* 0x0000002704707836 */ /* 0x000fe20000000000 */
[----:B------:R-:W-:Y:S01]  /*1c10*/  IABS R94, R216 ;  /* 0x000000d8005e7213 */ /* 0x000fe20000000000 */
[----:B--2---:R-:W-:Y:S01]  /*1c20*/  VIADD R42, R42, 0xffffffe ;  /* 0x0ffffffe2a2a7836 */ /* 0x004fe20000000000 */
[----:B------:R-:W-:Y:S01]  /*1c30*/  IABS R96, R213 ;  /* 0x000000d500607213 */ /* 0x000fe20000000000 */
[----:B------:R-:W-:Y:S01]  /*1c40*/  VIADD R73, R4, 0x15 ;  /* 0x0000001504497836 */ /* 0x000fe20000000000 */
[----:B------:R-:W-:Y:S01]  /*1c50*/  IABS R98, R214 ;  /* 0x000000d600627213 */ /* 0x000fe20000000000 */
[----:B------:R2:W3:Y:S01]  /*1c60*/  F2I.FTZ.U32.TRUNC.NTZ R43, R42 ;  /* 0x0000002a002b7305 */ /* 0x0004e2000021f000 */
[----:B------:R-:W-:Y:S01]  /*1c70*/  IABS R100, R212 ;  /* 0x000000d400647213 */ /* 0x000fe20000000000 */
[----:B------:R-:W-:Y:S01]  /*1c80*/  ULDC UR60, c[0x0][0x23c] ;  /* 0x00008f00003c7ab9 */ /* 0x000fe20000000800 */
[----:B------:R-:W-:Y:S01]  /*1c90*/  IABS R102, R208 ;  /* 0x000000d000667213 */ /* 0x000fe20000000000 */
[----:B------:R-:W-:Y:S01]  /*1ca0*/  ULDC.64 UR8, c[0x0][0x218] ;  /* 0x0000860000087ab9 */ /* 0x000fe20000000a00 */
[----:B------:R-:W-:Y:S01]  /*1cb0*/  IABS R104, R209 ;  /* 0x000000d100687213 */ /* 0x000fe20000000000 */
[----:B------:R-:W-:Y:S01]  /*1cc0*/  ULDC UR5, c[0x0][0x234] ;  /* 0x00008d0000057ab9 */ /* 0x000fe20000000800 */
[--C-:B0-----:R-:W-:Y:S01]  /*1cd0*/  IMAD.MOV R2, RZ, RZ, -R41.reuse ;  /* 0x000000ffff027224 */ /* 0x101fe200078e0a29 */
[----:B------:R-:W-:Y:S01]  /*1ce0*/  IABS R105, R210 ;  /* 0x000000d200697213 */ /* 0x000fe20000000000 */
[----:B------:R-:W-:Y:S01]  /*1cf0*/  ULDC UR10, c[0x0][0x240] ;  /* 0x00009000000a7ab9 */ /* 0x000fe20000000800 */
[----:B--2---:R-:W-:Y:S01]  /*1d00*/  IABS R42, R151 ;  /* 0x00000097002a7213 */ /* 0x004fe20000000000 */
[----:B------:R-:W-:Y:S01]  /*1d10*/  IMAD R2, R2, R8, RZ ;  /* 0x0000000802027224 */ /* 0x000fe200078e02ff */
[----:B------:R-:W-:Y:S01]  /*1d20*/  IABS R107, R211 ;  /* 0x000000d3006b7213 */ /* 0x000fe20000000000 */
[----:B------:R-:W-:Y:S01]  /*1d30*/  VIADD R151, R4, 0x87 ;  /* 0x0000008704977836 */ /* 0x000fe20000000000 */
[----:B------:R-:W-:Y:S01]  /*1d40*/  IABS R109, R204 ;  /* 0x000000cc006d7213 */ /* 0x000fe20000000000 */
[----:B------:R-:W-:Y:S01]  /*1d50*/  IMAD.HI.U32 R2, R41, R2, R40 ;  /* 0x0000000229027227 */ /* 0x000fe200078e0028 */
[----:B------:R-:W-:-:S02]  /*1d60*/  IABS R40, R252 ;  /* 0x000000fc00287213 */ /* 0x000fc40000000000 */
[----:B------:R-:W-:Y:S02]  /*1d70*/  IABS R41, R250 ;  /* 0x000000fa00297213 */ /* 0x000fe40000000000 */
[----:B------:R-:W-:Y:S01]  /*1d80*/  IABS R111, R205 ;  /* 0x000000cd006f7213 */ /* 0x000fe20000000000 */
[----:B------:R-:W-:Y:S01]  /*1d90*/  IMAD.HI.U32 R44, R2, R42, RZ ;  /* 0x0000002a022c7227 */ /* 0x000fe200078e00ff */
[----:B------:R-:W-:Y:S02]  /*1da0*/  IABS R117, R202 ;  /* 0x000000ca00757213 */ /* 0x000fe40000000000 */
[----:B------:R-:W-:Y:S01]  /*1db0*/  IABS R119, R203 ;  /* 0x000000cb00777213 */ /* 0x000fe20000000000 */
[----:B------:R-:W-:Y:S01]  /*1dc0*/  IMAD.MOV R44, RZ, RZ, -R44 ;  /* 0x000000ffff2c7224 */ /* 0x000fe200078e0a2c */
[----:B------:R-:W-:Y:S01]  /*1dd0*/  IABS R121, R200 ;  /* 0x000000c800797213 */ /* 0x000fe20000000000 */
[----:B---3--:R-:W-:Y:S01]  /*1de0*/  IMAD.MOV R2, RZ, RZ, -R43 ;  /* 0x000000ffff027224 */ /* 0x008fe200078e0a2b */
[----:B------:R-:W-:Y:S01]  /*1df0*/  IABS R123, R201 ;  /* 0x000000c9007b7213 */ /* 0x000fe20000000000 */
[----:B------:R-:W-:Y:S01]  /*1e00*/  IMAD R44, R8, R44, R42 ;  /* 0x0000002c082c7224 */ /* 0x000fe200078e022a */
[----:B------:R-:W-:Y:S01]  /*1e10*/  IABS R125, R199 ;  /* 0x000000c7007d7213 */ /* 0x000fe20000000000 */
[----:B------:R-:W-:Y:S01]  /*1e20*/  IMAD R2, R2, R5, RZ ;  /* 0x0000000502027224 */ /* 0x000fe200078e02ff */
[----:B------:R-:W-:Y:S01]  /*1e30*/  IABS R127, R195 ;  /* 0x000000c3007f7213 */ /* 0x000fe20000000000 */
[----:B------:R-:W-:Y:S01]  /*1e40*/  IMAD.MOV.U32 R42, RZ, RZ, RZ ;  /* 0x000000ffff2a7224 */ /* 0x000fe200078e00ff */
[----:B------:R-:W-:-:S02]  /*1e50*/  ISETP.GT.U32.AND P0, PT, R8, R44, PT ;  /* 0x0000002c0800720c */ /* 0x000fc40003f04070 */
[----:B------:R-:W-:Y:S01]  /*1e60*/  IABS R129, R196 ;  /* 0x000000c400817213 */ /* 0x000fe20000000000 */
[----:B------:R-:W-:Y:S01]  /*1e70*/  IMAD.HI.U32 R2, R43, R2, R42 ;  /* 0x000000022b027227 */ /* 0x000fe200078e002a */
[----:B------:R-:W-:Y:S02]  /*1e80*/  IABS R42, R251 ;  /* 0x000000fb002a7213 */ /* 0x000fe40000000000 */
[----:B------:R-:W-:Y:S01]  /*1e90*/  IABS R131, R197 ;  /* 0x000000c500837213 */ /* 0x000fe20000000000 */
[----:B------:R-:W-:Y:S01]  /*1ea0*/  IMAD.MOV.U32 R43, RZ, RZ, R40 ;  /* 0x000000ffff2b7224 */ /* 0x000fe200078e0028 */
[----:B------:R-:W-:Y:S01]  /*1eb0*/  IABS R40, R246 ;  /* 0x000000f600287213 */ /* 0x000fe20000000000 */
[C---:B------:R-:W-:Y:S01]  /*1ec0*/  IMAD.HI.U32 R48, R2.reuse, R42, RZ ;  /* 0x0000002a02307227 */ /* 0x040fe200078e00ff */
[----:B------:R-:W-:Y:S02]  /*1ed0*/  IABS R133, R198 ;  /* 0x000000c600857213 */ /* 0x000fe40000000000 */
[----:B------:R-:W-:Y:S01]  /*1ee0*/  IABS R135, R191 ;  /* 0x000000bf00877213 */ /* 0x000fe20000000000 */
[----:B------:R-:W-:Y:S01]  /*1ef0*/  IMAD.HI.U32 R45, R2, R43, RZ ;  /* 0x0000002b022d7227 */ /* 0x000fe200078e00ff */
[----:B------:R-:W-:-:S02]  /*1f00*/  IABS R136, R192 ;  /* 0x000000c000887213 */ /* 0x000fc40000000000 */
[----:B------:R-:W-:Y:S01]  /*1f10*/  IABS R142, R189 ;  /* 0x000000bd008e7213 */ /* 0x000fe20000000000 */
[----:B------:R-:W-:Y:S01]  /*1f20*/  IMAD.MOV R45, RZ, RZ, -R45 ;  /* 0x000000ffff2d7224 */ /* 0x000fe200078e0a2d */
[----:B------:R-:W-:Y:S01]  /*1f30*/  IABS R144, R190 ;  /* 0x000000be00907213 */ /* 0x000fe20000000000 */
[----:B------:R-:W-:Y:S01]  /*1f40*/  @!P0 IMAD.IADD R44, R44, 0x1, -R8 ;  /* 0x000000012c2c8824 */ /* 0x000fe200078e0a08 */
[----:B------:R-:W-:Y:S01]  /*1f50*/  IABS R146, R187 ;  /* 0x000000bb00927213 */ /* 0x000fe20000000000 */
[C---:B------:R-:W-:Y:S01]  /*1f60*/  IMAD R43, R5.reuse, R45, R43 ;  /* 0x0000002d052b7224 */ /* 0x040fe200078e022b */
[----:B------:R-:W-:Y:S01]  /*1f70*/  IABS R45, R247 ;  /* 0x000000f7002d7213 */ /* 0x000fe20000000000 */
[----:B------:R-:W-:Y:S01]  /*1f80*/  IMAD.HI.U32 R47, R2, R41, RZ ;  /* 0x00000029022f7227 */ /* 0x000fe200078e00ff */
[----:B------:R-:W-:Y:S02]  /*1f90*/  ISETP.GT.U32.AND P0, PT, R8, R44, PT ;  /* 0x0000002c0800720c */ /* 0x000fe40003f04070 */
[C---:B------:R-:W-:Y:S01]  /*1fa0*/  ISETP.GT.U32.AND P2, PT, R5.reuse, R43, PT ;  /* 0x0000002b0500720c */ /* 0x040fe20003f44070 */
[----:B------:R-:W-:Y:S01]  /*1fb0*/  IMAD.MOV R48, RZ, RZ, -R48 ;  /* 0x000000ffff307224 */ /* 0x000fe200078e0a30 */
[----:B------:R-:W-:Y:S01]  /*1fc0*/  IABS R148, R188 ;  /* 0x000000bc00947213 */ /* 0x000fe20000000000 */
[----:B------:R-:W-:Y:S01]  /*1fd0*/  IMAD.MOV R47, RZ, RZ, -R47 ;  /* 0x000000ffff2f7224 */ /* 0x000fe200078e0a2f */
[----:B------:R-:W-:Y:S01]  /*1fe0*/  IABS R150, R186 ;  /* 0x000000ba00967213 */ /* 0x000fe20000000000 */
[C---:B------:R-:W-:Y:S01]  /*1ff0*/  IMAD R42, R5.reuse, R48, R42 ;  /* 0x00000030052a7224 */ /* 0x040fe200078e022a */
[----:B------:R-:W-:Y:S01]  /*2000*/  IABS R156, R184 ;  /* 0x000000b8009c7213 */ /* 0x000fe20000000000 */
[C---:B------:R-:W-:Y:S01]  /*2010*/  IMAD R41, R5.reuse, R47, R41 ;  /* 0x0000002f05297224 */ /* 0x040fe200078e0229 */
[----:B------:R-:W-:Y:S01]  /*2020*/  IABS R158, R185 ;  /* 0x000000b9009e7213 */ /* 0x000fe20000000000 */
[----:B------:R-:W-:Y:S01]  /*2030*/  IMAD.HI.U32 R46, R2, R40, RZ ;  /* 0x00000028022e7227 */ /* 0x000fe200078e00ff */
[----:B------:R-:W-:-:S02]  /*2040*/  ISETP.GT.U32.AND P3, PT, R5, R42, PT ;  /* 0x0000002a0500720c */ /* 0x000fc40003f64070 */
[----:B------:R-:W-:Y:S01]  /*2050*/  ISETP.GT.U32.AND P5, PT, R5, R41, PT ;  /* 0x000000290500720c */ /* 0x000fe20003fa4070 */
[----:B------:R-:W-:Y:S01]  /*2060*/  @!P0 IMAD.IADD R44, R44, 0x1, -R8 ;  /* 0x000000012c2c8824 */ /* 0x000fe200078e0a08 */
[----:B------:R-:W-:Y:S01]  /*2070*/  ISETP.NE.AND P0, PT, R6, RZ, PT ;  /* 0x000000ff0600720c */ /* 0x000fe20003f05270 */
[--C-:B------:R-:W-:Y:S01]  /*2080*/  @!P2 IMAD.IADD R43, R43, 0x1, -R5.reuse ;  /* 0x000000012b2ba824 */ /* 0x100fe200078e0a05 */
[----:B------:R-:W-:Y:S01]  /*2090*/  IABS R160, R180 ;  /* 0x000000b400a07213 */ /* 0x000fe20000000000 */
[----:B------:R-:W-:Y:S01]  /*20a0*/  IMAD.MOV R46, RZ, RZ, -R46 ;  /* 0x000000ffff2e7224 */ /* 0x000fe200078e0a2e */
[----:B------:R-:W-:Y:S01]  /*20b0*/  IABS R162, R181 ;  /* 0x000000b500a27213 */ /* 0x000fe20000000000 */
[----:B------:R-:W-:Y:S01]  /*20c0*/  IMAD.MOV.U32 R8, RZ, RZ, R44 ;  /* 0x000000ffff087224 */ /* 0x000fe200078e002c */
[C---:B------:R-:W-:Y:S01]  /*20d0*/  ISETP.GT.U32.AND P2, PT, R5.reuse, R43, PT ;  /* 0x0000002b0500720c */ /* 0x040fe20003f44070 */
[C---:B------:R-:W-:Y:S01]  /*20e0*/  IMAD R40, R5.reuse, R46, R40 ;  /* 0x0000002e05287224 */ /* 0x040fe200078e0228 */
[----:B------:R-:W-:Y:S01]  /*20f0*/  IABS R46, R248 ;  /* 0x000000f8002e7213 */ /* 0x000fe20000000000 */
[----:B------:R-:W-:Y:S01]  /*2100*/  @!P3 IMAD.IADD R42, R42, 0x1, -R5 ;  /* 0x000000012a2ab824 */ /* 0x000fe200078e0a05 */
[----:B------:R-:W-:Y:S01]  /*2110*/  ISETP.GE.AND P3, PT, R250, RZ, PT ;  /* 0x000000fffa00720c */ /* 0x000fe20003f66270 */
[----:B------:R-:W-:Y:S01]  /*2120*/  IMAD.HI.U32 R47, R2, R45, RZ ;  /* 0x0000002d022f7227 */ /* 0x000fe200078e00ff */
[----:B------:R-:W-:-:S02]  /*2130*/  ISETP.GT.U32.AND P6, PT, R5, R40, PT ;  /* 0x000000280500720c */ /* 0x000fc40003fc4070 */
[----:B------:R-:W-:Y:S01]  /*2140*/  IABS R169, R175 ;  /* 0x000000af00a97213 */ /* 0x000fe20000000000 */
[----:B------:R-:W-:Y:S01]  /*2150*/  @!P1 IMAD.MOV R8, RZ, RZ, -R8 ;  /* 0x000000ffff089224 */ /* 0x000fe200078e0a08 */
[----:B------:R-:W-:Y:S01]  /*2160*/  @!P0 LOP3.LUT R8, RZ, R6, RZ, 0x33, !PT ;  /* 0x00000006ff088212 */ /* 0x000fe200078e33ff */
[----:B------:R-:W-:Y:S01]  /*2170*/  @!P5 IMAD.IADD R41, R41, 0x1, -R5 ;  /* 0x000000012929d824 */ /* 0x000fe200078e0a05 */
[----:B------:R-:W-:Y:S01]  /*2180*/  ISETP.GT.U32.AND P5, PT, R5, R42, PT ;  /* 0x0000002a0500720c */ /* 0x000fe20003fa4070 */
[----:B------:R-:W-:Y:S01]  /*2190*/  IMAD.MOV R47, RZ, RZ, -R47 ;  /* 0x000000ffff2f7224 */ /* 0x000fe200078e0a2f */
[----:B------:R-:W-:Y:S01]  /*21a0*/  ISETP.GE.AND P1, PT, R251, RZ, PT ;  /* 0x000000fffb00720c */ /* 0x000fe20003f26270 */
[----:B------:R-:W-:Y:S01]  /*21b0*/  IMAD.HI.U32 R6, R2, R46, RZ ;  /* 0x0000002e02067227 */ /* 0x000fe200078e00ff */
[----:B------:R-:W-:Y:S01]  /*21c0*/  ISETP.GT.U32.AND P0, PT, R5, R41, PT ;  /* 0x000000290500720c */ /* 0x000fe20003f04070 */
[----:B------:R-:W-:Y:S01]  /*21d0*/  STL [R1+0xf78], R8 ;  /* 0x000f780801007387 */ /* 0x000fe20000100800 */
[----:B------:R-:W-:Y:S01]  /*21e0*/  IABS R171, R164 ;  /* 0x000000a400ab7213 */ /* 0x000fe20000000000 */
[----:B------:R-:W-:Y:S01]  /*21f0*/  @!P2 IMAD.IADD R43, R43, 0x1, -R5 ;  /* 0x000000012b2ba824 */ /* 0x000fe200078e0a05 */
[----:B------:R-:W-:Y:S01]  /*2200*/  IABS R177, R155 ;  /* 0x0000009b00b17213 */ /* 0x000fe20000000000 */
[C---:B------:R-:W-:Y:S01]  /*2210*/  IMAD R44, R5.reuse, R47, R45 ;  /* 0x0000002f052c7224 */ /* 0x040fe200078e022d */
[----:B------:R-:W-:Y:S01]  /*2220*/  IABS R45, R249 ;  /* 0x000000f9002d7213 */ /* 0x000fe20000000000 */
[----:B------:R-:W-:Y:S01]  /*2230*/  IMAD.MOV R6, RZ, RZ, -R6 ;  /* 0x000000ffff067224 */ /* 0x000fe200078e0a06 */
[----:B------:R-:W-:Y:S01]  /*2240*/  IABS R47, R245 ;  /* 0x000000f5002f7213 */ /* 0x000fe20000000000 */
[----:B-1----:R-:W-:Y:S01]  /*2250*/  IMAD.MOV.U32 R7, RZ, RZ, R43 ;  /* 0x000000ffff077224 */ /* 0x002fe200078e002b */
[C---:B------:R-:W-:Y:S01]  /*2260*/  ISETP.GT.U32.AND P2, PT, R5.reuse, R44, PT ;  /* 0x0000002c0500720c */ /* 0x040fe20003f44070 */
[C---:B------:R-:W-:Y:S01]  /*2270*/  IMAD R43, R5.reuse, R6, R46 ;  /* 0x00000006052b7224 */ /* 0x040fe200078e022e */
[----:B------:R-:W-:Y:S01]  /*2280*/  IABS R46, R244 ;  /* 0x000000f4002e7213 */ /* 0x000fe20000000000 */
[--C-:B------:R-:W-:Y:S01]  /*2290*/  @!P6 IMAD.IADD R40, R40, 0x1, -R5.reuse ;  /* 0x000000012828e824 */ /* 0x100fe200078e0a05 */
[----:B------:R-:W-:Y:S01]  /*22a0*/  IABS R179, R165 ;  /* 0x000000a500b37213 */ /* 0x000fe20000000000 */
[----:B------:R-:W-:Y:S01]  /*22b0*/  @!P5 IMAD.IADD R42, R42, 0x1, -R5 ;  /* 0x000000012a2ad824 */ /* 0x000fe200078e0a05 */
[C---:B------:R-:W-:Y:S01]  /*22c0*/  ISETP.GT.U32.AND P5, PT, R5.reuse, R43, PT ;  /* 0x0000002b0500720c */ /* 0x040fe20003fa4070 */
[----:B------:R-:W-:Y:S01]  /*22d0*/  @!P4 IMAD.MOV R7, RZ, RZ, -R7 ;  /* 0x000000ffff07c224 */ /* 0x000fe200078e0a07 */
[----:B------:R-:W-:Y:S01]  /*22e0*/  ISETP.GT.U32.AND P6, PT, R5, R40, PT ;  /* 0x000000280500720c */ /* 0x000fe20003fc4070 */
[----:B------:R-:W-:Y:S01]  /*22f0*/  IMAD.HI.U32 R6, R2, R45, RZ ;  /* 0x0000002d02067227 */ /* 0x000fe200078e00ff */
[----:B------:R-:W-:-:S02]  /*2300*/  ISETP.GE.AND P4, PT, R246, RZ, PT ;  /* 0x000000fff600720c */ /* 0x000fc40003f86270 */
[----:B------:R0:W-:Y:S01]  /*2310*/  STL [R1+0x24], R7 ;  /* 0x0000240701007387 */ /* 0x0001e20000100800 */
[--C-:B------:R-:W-:Y:S01]  /*2320*/  @!P0 IMAD.IADD R41, R41, 0x1, -R5.reuse ;  /* 0x0000000129298824 */ /* 0x100fe200078e0a05 */
[----:B------:R-:W-:Y:S01]  /*2330*/  ISETP.GE.AND P0, PT, R247, RZ, PT ;  /* 0x000000fff700720c */ /* 0x000fe20003f06270 */
[--C-:B------:R-:W-:Y:S01]  /*2340*/  @!P2 IMAD.IADD R44, R44, 0x1, -R5.reuse ;  /* 0x000000012c2ca824 */ /* 0x100fe200078e0a05 */
[----:B------:R-:W-:Y:S01]  /*2350*/  ISETP.GE.AND P2, PT, R249, RZ, PT ;  /* 0x000000fff900720c */ /* 0x000fe20003f46270 */
[----:B------:R-:W-:Y:S01]  /*2360*/  IMAD.MOV R6, RZ, RZ, -R6 ;  /* 0x000000ffff067224 */ /* 0x000fe200078e0a06 */
[----:B------:R-:W-:Y:S01]  /*2370*/  IABS R137, R139 ;  /* 0x0000008b00897213 */ /* 0x000fe20000000000 */
[----:B------:R-:W-:Y:S01]  /*2380*/  @!P5 IMAD.IADD R43, R43, 0x1, -R5 ;  /* 0x000000012b2bd824 */ /* 0x000fe200078e0a05 */
[C---:B------:R-:W-:Y:S01]  /*2390*/  ISETP.GT.U32.AND P5, PT, R5.reuse, R44, PT ;  /* 0x0000002c0500720c */ /* 0x040fe20003fa4070 */
[----:B------:R-:W-:Y:S01]  /*23a0*/  IMAD R6, R5, R6, R45 ;  /* 0x0000000605067224 */ /* 0x000fe200078e022d */
[----:B------:R-:W-:Y:S01]  /*23b0*/  IABS R163, R112 ;  /* 0x0000007000a37213 */ /* 0x000fe20000000000 */
[----:B0-----:R-:W-:Y:S01]  /*23c0*/  IMAD.MOV.U32 R7, RZ, RZ, R42 ;  /* 0x000000ffff077224 */ /* 0x001fe200078e002a */
[----:B------:R-:W-:Y:S01]  /*23d0*/  IABS R246, R4 ;  /* 0x0000000400f67213 */ /* 0x000fe20000000000 */
[----:B------:R-:W-:-:S02]  /*23e0*/  IMAD.MOV.U32 R8, RZ, RZ, R41 ;  /* 0x000000ffff087224 */ /* 0x000fc400078e0029 */
[----:B------:R-:W-:Y:S01]  /*23f0*/  @!P1 IMAD.MOV R7, RZ, RZ, -R7 ;  /* 0x000000ffff079224 */ /* 0x000fe200078e0a07 */
[C---:B------:R-:W-:Y:S01]  /*2400*/  ISETP.GT.U32.AND P1, PT, R5.reuse, R43, PT ;  /* 0x0000002b0500720c */ /* 0x040fe20003f24070 */
[--C-:B------:R-:W-:Y:S01]  /*2410*/  @!P6 IMAD.IADD R40, R40, 0x1, -R5.reuse ;  /* 0x000000012828e824 */ /* 0x100fe200078e0a05 */
[----:B------:R-:W-:Y:S01]  /*2420*/  ISETP.GE.AND P6, PT, R248, RZ, PT ;  /* 0x000000fff800720c */ /* 0x000fe20003fc6270 */
[----:B------:R-:W-:Y:S01]  /*2430*/  @!P3 IMAD.MOV R8, RZ, RZ, -R8 ;  /* 0x000000ffff08b224 */ /* 0x000fe200078e0a08 */
[----:B------:R-:W-:Y:S01]  /*2440*/  ISETP.GT.U32.AND P3, PT, R5, R6, PT ;  /* 0x000000060500720c */ /* 0x000fe20003f64070 */
[----:B------:R0:W-:Y:S01]  /*2450*/  STL [R1+0x20], R7 ;  /* 0x0000200701007387 */ /* 0x0001e20000100800 */
[----:B------:R-:W-:Y:S01]  /*2460*/  @!P5 IMAD.IADD R44, R44, 0x1, -R5 ;  /* 0x000000012c2cd824 */ /* 0x000fe200078e0a05 */
[----:B------:R-:W-:Y:S01]  /*2470*/  ISETP.GE.AND P5, PT, R245, RZ, PT ;  /* 0x000000fff500720c */ /* 0x000fe20003fa6270 */
[----:B------:R-:W-:Y:S01]  /*2480*/  IMAD.MOV.U32 R42, RZ, RZ, R47 ;  /* 0x000000ffff2a7224 */ /* 0x000fe200078e002f */
[----:B------:R-:W-:Y:S01]  /*2490*/  STL [R1+0x1c], R8 ;  /* 0x00001c0801007387 */ /* 0x000fe20000100800 */
[----:B------:R-:W-:Y:S01]  /*24a0*/  IMAD.HI.U32 R45, R2, R46, RZ ;  /* 0x0000002e022d7227 */ /* 0x000fe200078e00ff */
[----:B------:R-:W-:-:S03]  /*24b0*/  IABS R47, R243 ;  /* 0x000000f3002f7213 */ /* 0x000fc60000000000 */
[----:B------:R-:W-:-:S04]  /*24c0*/  IMAD.HI.U32 R41, R2, R42, RZ ;  /* 0x0000002a02297227 */ /* 0x000fc800078e00ff */
[----:B0-----:R-:W-:Y:S02]  /*24d0*/  IMAD.MOV.U32 R7, RZ, RZ, R40 ;  /* 0x000000ffff077224 */ /* 0x001fe400078e0028 */
[----:B------:R-:W-:Y:S01]  /*24e0*/  @!P3 IMAD.IADD R6, R6, 0x1, -R5 ;  /* 0x000000010606b824 */ /* 0x000fe200078e0a05 */
[----:B------:R-:W-:Y:S01]  /*24f0*/  ISETP.GE.AND P3, PT, R243, RZ, PT ;  /* 0x000000fff300720c */ /* 0x000fe20003f66270 */
[----:B------:R-:W-:Y:S01]  /*2500*/  @!P4 IMAD.MOV R7, RZ, RZ, -R7 ;  /* 0x000000ffff07c224 */ /* 0x000fe200078e0a07 */
[----:B------:R-:W-:Y:S01]  /*2510*/  ISETP.GE.AND P4, PT, R244, RZ, PT ;  /* 0x000000fff400720c */ /* 0x000fe20003f86270 */
[----:B------:R-:W-:Y:S02]  /*2520*/  IMAD.MOV R45, RZ, RZ, -R45 ;  /* 0x000000ffff2d7224 */ /* 0x000fe400078e0a2d */
[----:B------:R-:W-:Y:S01]  /*2530*/  @!P1 IMAD.IADD R43, R43, 0x1, -R5 ;  /* 0x000000012b2b9824 */ /* 0x000fe200078e0a05 */
[----:B------:R0:W-:Y:S01]  /*2540*/  STL [R1+0x18], R7 ;  /* 0x0000180701007387 */ /* 0x0001e20000100800 */
[----:B------:R-:W-:Y:S01]  /*2550*/  IMAD.MOV R41, RZ, RZ, -R41 ;  /* 0x000000ffff297224 */ /* 0x000fe200078e0a29 */
[----:B------:R-:W-:Y:S01]  /*2560*/  ISETP.GE.AND P1, PT, R242, RZ, PT ;  /* 0x000000fff200720c */ /* 0x000fe20003f26270 */
[C---:B------:R-:W-:Y:S01]  /*2570*/  IMAD R40, R5.reuse, R45, R46 ;  /* 0x0000002d05287224 */ /* 0x040fe200078e022e */
[----:B------:R-:W-:Y:S01]  /*2580*/  IABS R46, R241 ;  /* 0x000000f1002e7213 */ /* 0x000fe20000000000 */
[----:B------:R-:W-:Y:S01]  /*2590*/  IMAD R45, R5, R41, R42 ;  /* 0x00000029052d7224 */ /* 0x000fe200078e022a */
[----:B------:R-:W-:Y:S01]  /*25a0*/  IABS R41, R23 ;  /* 0x0000001700297213 */ /* 0x000fe20000000000 */
[----:B------:R-:W-:-:S04]  /*25b0*/  IMAD.HI.U32 R42, R2, R47, RZ ;  /* 0x0000002f022a7227 */ /* 0x000fc800078e00ff */
[----:B0-----:R-:W-:Y:S01]  /*25c0*/  IMAD.MOV.U32 R7, RZ, RZ, R44 ;  /* 0x000000ffff077224 */ /* 0x001fe200078e002c */
[----:B------:R-:W-:Y:S01]  /*25d0*/  IABS R44, R242 ;  /* 0x000000f2002c7213 */ /* 0x000fe20000000000 */
[----:B------:R-:W-:Y:S02]  /*25e0*/  IMAD.MOV R42, RZ, RZ, -R42 ;  /* 0x000000ffff2a7224 */ /* 0x000fe400078e0a2a */
[----:B------:R-:W-:Y:S01]  /*25f0*/  @!P0 IMAD.MOV R7, RZ, RZ, -R7 ;  /* 0x000000ffff078224 */ /* 0x000fe200078e0a07 */
[----:B------:R-:W-:Y:S01]  /*2600*/  ISETP.GT.U32.AND P0, PT, R5, R6, PT ;  /* 0x000000060500720c */ /* 0x000fe20003f04070 */
[----:B------:R-:W-:-:S03]  /*2610*/  IMAD.HI.U32 R48, R2, R44, RZ ;  /* 0x0000002c02307227 */ /* 0x000fc600078e00ff */
[----:B------:R0:W-:Y:S01]  /*2620*/  STL [R1+0x14], R7 ;  /* 0x0000140701007387 */ /* 0x0001e20000100800 */
[----:B------:R-:W-:Y:S02]  /*2630*/  IMAD.MOV R48, RZ, RZ, -R48 ;  /* 0x000000ffff307224 */ /* 0x000fe400078e0a30 */
[C---:B------:R-:W-:Y:S02]  /*2640*/  IMAD R47, R5.reuse, R42, R47 ;  /* 0x0000002a052f7224 */ /* 0x040fe400078e022f */
[----:B------:R-:W-:Y:S02]  /*2650*/  IMAD R44, R5, R48, R44 ;  /* 0x00000030052c7224 */ /* 0x000fe400078e022c */
[----:B------:R-:W-:-:S04]  /*2660*/  IMAD.HI.U32 R42, R2, R41, RZ ;  /* 0x00000029022a7227 */ /* 0x000fc800078e00ff */
[----:B0-----:R-:W-:Y:S02]  /*2670*/  IMAD.MOV.U32 R7, RZ, RZ, R43 ;  /* 0x000000ffff077224 */ /* 0x001fe400078e002b */
[----:B------:R-:W-:Y:S01]  /*2680*/  @!P0 IMAD.IADD R6, R6, 0x1, -R5 ;  /* 0x0000000106068824 */ /* 0x000fe200078e0a05 */
[C---:B------:R-:W-:Y:S01]  /*2690*/  ISETP.GT.U32.AND P0, PT, R5.reuse, R45, PT ;  /* 0x0000002d0500720c */ /* 0x040fe20003f04070 */
[----:B------:R-:W-:Y:S01]  /*26a0*/  @!P6 IMAD.MOV R7, RZ, RZ, -R7 ;  /* 0x000000ffff07e224 */ /* 0x000fe200078e0a07 */
[----:B------:R-:W-:Y:S01]  /*26b0*/  ISETP.GT.U32.AND P6, PT, R5, R40, PT ;  /* 0x000000280500720c */ /* 0x000fe20003fc4070 */
[----:B------:R-:W-:Y:S02]  /*26c0*/  IMAD.MOV.U32 R43, RZ, RZ, R49 ;  /* 0x000000ffff2b7224 */ /* 0x000fe400078e0031 */
[C---:B------:R-:W-:Y:S01]  /*26d0*/  IMAD.HI.U32 R49, R2.reuse, R46, RZ ;  /* 0x0000002e02317227 */ /* 0x040fe200078e00ff */
[----:B------:R0:W-:Y:S03]  /*26e0*/  STL [R1+0x10], R7 ;  /* 0x0000100701007387 */ /* 0x0001e60000100800 */
[----:B------:R-:W-:-:S04]  /*26f0*/  IMAD.HI.U32 R48, R2, R43, RZ ;  /* 0x0000002b02307227 */ /* 0x000fc800078e00ff */
[--C-:B------:R-:W-:Y:S02]  /*2700*/  @!P0 IMAD.IADD R45, R45, 0x1, -R5.reuse ;  /* 0x000000012d2d8824 */ /* 0x100fe400078e0a05 */
[----:B------:R-:W-:Y:S01]  /*2710*/  @!P6 IMAD.IADD R40, R40, 0x1, -R5 ;  /* 0x000000012828e824 */ /* 0x000fe200078e0a05 */
[C---:B------:R-:W-:Y:S01]  /*2720*/  ISETP.GT.U32.AND P6, PT, R5.reuse, R44, PT ;  /* 0x0000002c0500720c */ /* 0x040fe20003fc4070 */
[----:B0-----:R-:W-:Y:S01]  /*2730*/  IMAD.MOV.U32 R7, RZ, RZ, R6 ;  /* 0x000000ffff077224 */ /* 0x001fe200078e0006 */
[----:B------:R-:W-:Y:S01]  /*2740*/  IABS R6, R29 ;  /* 0x0000001d00067213 */ /* 0x000fe20000000000 */
[----:B------:R-:W-:Y:S01]  /*2750*/  IMAD.MOV R49, RZ, RZ, -R49 ;  /* 0x000000ffff317224 */ /* 0x000fe200078e0a31 */
[C---:B------:R-:W-:Y:S01]  /*2760*/  ISETP.GT.U32.AND P0, PT, R5.reuse, R40, PT ;  /* 0x000000280500720c */ /* 0x040fe20003f04070 */
[----:B------:R-:W-:Y:S01]  /*2770*/  @!P2 IMAD.MOV R7, RZ, RZ, -R7 ;  /* 0x000000ffff07a224 */ /* 0x000fe200078e0a07 */
[----:B------:R-:W-:Y:S01]  /*2780*/  ISETP.GT.U32.AND P2, PT, R5, R45, PT ;  /* 0x0000002d0500720c */ /* 0x000fe20003f44070 */
[----:B------:R-:W-:-:S02]  /*2790*/  IMAD.MOV R48, RZ, RZ, -R48 ;  /* 0x000000ffff307224 */ /* 0x000fc400078e0a30 */
[C---:B------:R-:W-:Y:S01]  /*27a0*/  IMAD R46, R5.reuse, R49, R46 ;  /* 0x00000031052e7224 */ /* 0x040fe200078e022e */
[----:B------:R0:W-:Y:S01]  /*27b0*/  STL [R1+0xc], R7 ;  /* 0x00000c0701007387 */ /* 0x0001e20000100800 */
[----:B------:R-:W-:Y:S02]  /*27c0*/  IMAD.MOV R42, RZ, RZ, -R42 ;  /* 0x000000ffff2a7224 */ /* 0x000fe400078e0a2a */
[----:B------:R-:W-:Y:S02]  /*27d0*/  @!P6 IMAD.IADD R44, R44, 0x1, -R5 ;  /* 0x000000012c2ce824 */ /* 0x000fe400078e0a05 */
[C---:B------:R-:W-:Y:S01]  /*27e0*/  IMAD R43, R5.reuse, R48, R43 ;  /* 0x00000030052b7224 */ /* 0x040fe200078e022b */
[----:B------:R-:W-:Y:S01]  /*27f0*/  IABS R48, R27 ;  /* 0x0000001b00307213 */ /* 0x000fe20000000000 */
[----:B------:R-:W-:Y:S01]  /*2800*/  @!P0 IMAD.IADD R40, R40, 0x1, -R5 ;  /* 0x0000000128288824 */ /* 0x000fe200078e0a05 */
[C---:B------:R-:W-:Y:S01]  /*2810*/  ISETP.GT.U32.AND P6, PT, R5.reuse, R44, PT ;  /* 0x0000002c0500720c */ /* 0x040fe20003fc4070 */
[C---:B------:R-:W-:Y:S01]  /*2820*/  IMAD R41, R5.reuse, R42, R41 ;  /* 0x0000002a05297224 */ /* 0x040fe200078e0229 */
[----:B------:R-:W-:Y:S01]  /*2830*/  ISETP.GT.U32.AND P0, PT, R5, R47, PT ;  /* 0x0000002f0500720c */ /* 0x000fe20003f04070 */
[----:B0-----:R-:W-:Y:S01]  /*2840*/  IMAD.MOV.U32 R7, RZ, RZ, R40 ;  /* 0x000000ffff077224 */ /* 0x001fe200078e0028 */
[----:B------:R-:W-:Y:S01]  /*2850*/  IABS R42, R25 ;  /* 0x00000019002a7213 */ /* 0x000fe20000000000 */
[----:B------:R-:W-:Y:S01]  /*2860*/  @!P2 IMAD.IADD R45, R45, 0x1, -R5 ;  /* 0x000000012d2da824 */ /* 0x000fe200078e0a05 */
[C---:B------:R-:W-:Y:S01]  /*2870*/  ISETP.GT.U32.AND P2, PT, R5.reuse, R43, PT ;  /* 0x0000002b0500720c */ /* 0x040fe20003f44070 */
[----:B------:R-:W-:Y:S01]  /*2880*/  @!P4 IMAD.MOV R7, RZ, RZ, -R7 ;  /* 0x000000ffff07c224 */ /* 0x000fe200078e0a07 */
[----:B------:R-:W-:Y:S01]  /*2890*/  ISETP.GT.U32.AND P4, PT, R5, R46, PT ;  /* 0x0000002e0500720c */ /* 0x000fe20003f84070 */
[----:B------:R-:W-:-:S03]  /*28a0*/  IMAD.HI.U32 R50, R2, R42, RZ ;  /* 0x0000002a02327227 */ /* 0x000fc600078e00ff */
[----:B------:R0:W-:Y:S01]  /*28b0*/  STL [R1+0x8], R7 ;  /* 0x0000080701007387 */ /* 0x0001e20000100800 */
[--C-:B------:R-:W-:Y:S01]  /*28c0*/  @!P6 IMAD.IADD R44, R44, 0x1, -R5.reuse ;  /* 0x000000012c2ce824 */ /* 0x100fe200078e0a05 */
[----:B------:R-:W-:Y:S01]  /*28d0*/  ISETP.GT.U32.AND P6, PT, R5, R41, PT ;  /* 0x000000290500720c */ /* 0x000fe20003fc4070 */
[----:B------:R-:W-:Y:S01]  /*28e0*/  @!P0 IMAD.IADD R47, R47, 0x1, -R5 ;  /* 0x000000012f2f8824 */ /* 0x000fe200078e0a05 */
[----:B------:R-:W-:Y:S01]  /*28f0*/  ISETP.GE.AND P0, PT, R241, RZ, PT ;  /* 0x000000fff100720c */ /* 0x000fe20003f06270 */
[----:B------:R-:W-:Y:S01]  /*2900*/  IMAD.HI.U32 R40, R2, R48, RZ ;  /* 0x0000003002287227 */ /* 0x000fe200078e00ff */
[----:B------:R-:W-:-:S03]  /*2910*/  IABS R241, R147 ;  /* 0x0000009300f17213 */ /* 0x000fc60000000000 */
[--C-:B------:R-:W-:Y:S01]  /*2920*/  @!P4 IMAD.IADD R46, R46, 0x1, -R5.reuse ;  /* 0x000000012e2ec824 */ /* 0x100fe200078e0a05 */
[----:B------:R-:W-:Y:S01]  /*2930*/  ISETP.GT.U32.AND P4, PT, R5, R47, PT ;  /* 0x0000002f0500720c */ /* 0x000fe20003f84070 */
[----:B------:R-:W-:Y:S02]  /*2940*/  @!P2 IMAD.IADD R43, R43, 0x1, -R5 ;  /* 0x000000012b2ba824 */ /* 0x000fe400078e0a05 */
[----:B------:R-:W-:Y:S01]  /*2950*/  IMAD.MOV R50, RZ, RZ, -R50 ;  /* 0x000000ffff327224 */ /* 0x000fe200078e0a32 */
[----:B------:R-:W-:Y:S01]  /*2960*/  ISETP.GT.U32.AND P2, PT, R5, R46, PT ;  /* 0x0000002e0500720c */ /* 0x000fe20003f44070 */
[----:B0-----:R-:W-:Y:S01]  /*2970*/  IMAD.MOV.U32 R7, RZ, RZ, R45 ;  /* 0x000000ffff077224 */ /* 0x001fe200078e002d */
[----:B------:R-:W-:Y:S01]  /*2980*/  IABS R45, R33 ;  /* 0x00000021002d7213 */ /* 0x000fe20000000000 */
[----:B------:R-:W-:Y:S01]  /*2990*/  @!P6 IMAD.IADD R41, R41, 0x1, -R5 ;  /* 0x000000012929e824 */ /* 0x000fe200078e0a05 */
[----:B------:R-:W-:Y:S01]  /*29a0*/  ISETP.GT.U32.AND P6, PT, R5, R43, PT ;  /* 0x0000002b0500720c */ /* 0x000fe20003fc4070 */
[----:B------:R-:W-:-:S02]  /*29b0*/  IMAD.MOV R40, RZ, RZ, -R40 ;  /* 0x000000ffff287224 */ /* 0x000fc400078e0a28 */
[C---:B------:R-:W-:Y:S01]  /*29c0*/  IMAD R42, R5.reuse, R50, R42 ;  /* 0x00000032052a7224 */ /* 0x040fe200078e022a */
[----:B------:R-:W-:Y:S01]  /*29d0*/  IABS R50, R234 ;  /* 0x000000ea00327213 */ /* 0x000fe20000000000 */
[----:B------:R-:W-:Y:S01]  /*29e0*/  @!P5 IMAD.MOV R7, RZ, RZ, -R7 ;  /* 0x000000ffff07d224 */ /* 0x000fe200078e0a07 */
[C---:B------:R-:W-:Y:S01]  /*29f0*/  ISETP.GT.U32.AND P5, PT, R5.reuse, R41, PT ;  /* 0x000000290500720c */ /* 0x040fe20003fa4070 */
[----:B------:R-:W-:Y:S01]  /*2a00*/  IMAD.MOV.U32 R8, RZ, RZ, R44 ;  /* 0x000000ffff087224 */ /* 0x000fe200078e002c */
[----:B------:R-:W-:Y:S01]  /*2a10*/  IABS R44, R31 ;  /* 0x0000001f002c7213 */ /* 0x000fe20000000000 */
[C---:B------:R-:W-:Y:S01]  /*2a20*/  IMAD R40, R5.reuse, R40, R48 ;  /* 0x0000002805287224 */ /* 0x040fe200078e0230 */
[----:B------:R-:W-:Y:S01]  /*2a30*/  IABS R48, R238 ;  /* 0x000000ee00307213 */ /* 0x000fe20000000000 */
[----:B------:R-:W-:Y:S01]  /*2a40*/  @!P1 IMAD.MOV R8, RZ, RZ, -R8 ;  /* 0x000000ffff089224 */ /* 0x000fe200078e0a08 */
[----:B------:R-:W-:Y:S01]  /*2a50*/  ISETP.GT.U32.AND P1, PT, R5, R42, PT ;  /* 0x0000002a0500720c */ /* 0x000fe20003f24070 */
[--C-:B------:R-:W-:Y:S01]  /*2a60*/  @!P4 IMAD.IADD R47, R47, 0x1, -R5.reuse ;  /* 0x000000012f2fc824 */ /* 0x100fe200078e0a05 */
[----:B------:R-:W-:Y:S01]  /*2a70*/  ISETP.GT.U32.AND P4, PT, R5, R40, PT ;  /* 0x000000280500720c */ /* 0x000fe20003f84070 */
[----:B------:R-:W-:Y:S01]  /*2a80*/  @!P2 IMAD.IADD R46, R46, 0x1, -R5 ;  /* 0x000000012e2ea824 */ /* 0x000fe200078e0a05 */
[----:B------:R-:W-:Y:S01]  /*2a90*/  ISETP.GE.AND P2, PT, R21, RZ, PT ;  /* 0x000000ff1500720c */ /* 0x000fe20003f46270 */
[C---:B------:R-:W-:Y:S01]  /*2aa0*/  IMAD.HI.U32 R21, R2.reuse, R44, RZ ;  /* 0x0000002c02157227 */ /* 0x040fe200078e00ff */
[----:B------:R0:W-:Y:S03]  /*2ab0*/  STL [R1+0x4], R7 ;  /* 0x0000040701007387 */ /* 0x0001e60000100800 */
[----:B------:R-:W-:Y:S01]  /*2ac0*/  IMAD.HI.U32 R49, R2, R6, RZ ;  /* 0x0000000602317227 */ /* 0x000fe200078e00ff */
[----:B------:R-:W-:Y:S03]  /*2ad0*/  STL [R1+0xf7c], R8 ;  /* 0x000f7c0801007387 */ /* 0x000fe60000100800 */
[----:B------:R-:W-:-:S02]  /*2ae0*/  IMAD.MOV R21, RZ, RZ, -R21 ;  /* 0x000000ffff157224 */ /* 0x000fc400078e0a15 */
[----:B------:R-:W-:Y:S02]  /*2af0*/  IMAD.MOV R49, RZ, RZ, -R49 ;  /* 0x000000ffff317224 */ /* 0x000fe400078e0a31 */
[----:B------:R-:W-:Y:S01]  /*2b00*/  @!P5 IMAD.IADD R41, R41, 0x1, -R5 ;  /* 0x000000012929d824 */ /* 0x000fe200078e0a05 */
[----:B------:R-:W-:Y:S01]  /*2b10*/  ISETP.GE.AND P5, PT, R23, RZ, PT ;  /* 0x000000ff1700720c */ /* 0x000fe20003fa6270 */
[----:B------:R-:W-:-:S04]  /*2b20*/  IMAD.HI.U32 R23, R2, R45, RZ ;  /* 0x0000002d02177227 */ /* 0x000fc800078e00ff */
[C---:B------:R-:W-:Y:S02]  /*2b30*/  IMAD R44, R5.reuse, R21, R44 ;  /* 0x00000015052c7224 */ /* 0x040fe400078e022c */
[----:B------:R-:W-:Y:S02]  /*2b40*/  IMAD R6, R5, R49, R6 ;  /* 0x0000003105067224 */ /* 0x000fe400078e0206 */
[----:B------:R-:W-:Y:S01]  /*2b50*/  @!P1 IMAD.IADD R42, R42, 0x1, -R5 ;  /* 0x000000012a2a9824 */ /* 0x000fe200078e0a05 */
[----:B------:R-:W-:Y:S01]  /*2b60*/  ISETP.GE.AND P1, PT, R25, RZ, PT ;  /* 0x000000ff1900720c */ /* 0x000fe20003f26270 */
[----:B------:R-:W-:Y:S02]  /*2b70*/  IMAD.MOV.U32 R21, RZ, RZ, R47 ;  /* 0x000000ffff157224 */ /* 0x000fe400078e002f */
[----:B------:R-:W-:Y:S02]  /*2b80*/  IMAD.MOV R47, RZ, RZ, -R23 ;  /* 0x000000ffff2f7224 */ /* 0x000fe400078e0a17 */
[--C-:B------:R-:W-:Y:S01]  /*2b90*/  @!P4 IMAD.IADD R40, R40, 0x1, -R5.reuse ;  /* 0x000000012828c824 */ /* 0x100fe200078e0a05 */
[----:B------:R-:W-:Y:S01]  /*2ba0*/  ISETP.GE.AND P4, PT, R27, RZ, PT ;  /* 0x000000ff1b00720c */ /* 0x000fe20003f86270 */
[----:B------:R-:W-:Y:S01]  /*2bb0*/  IMAD.MOV.U32 R23, RZ, RZ, R46 ;  /* 0x000000ffff177224 */ /* 0x000fe200078e002e */
[----:B------:R-:W-:Y:S01]  /*2bc0*/  IABS R46, R35 ;  /* 0x00000023002e7213 */ /* 0x000fe20000000000 */
[----:B------:R-:W-:Y:S01]  /*2bd0*/  @!P6 IMAD.IADD R43, R43, 0x1, -R5 ;  /* 0x000000012b2be824 */ /* 0x000fe200078e0a05 */
[C---:B------:R-:W-:Y:S01]  /*2be0*/  ISETP.GT.U32.AND P6, PT, R5.reuse, R6, PT ;  /* 0x000000060500720c */ /* 0x040fe20003fc4070 */
[----:B------:R-:W-:Y:S01]  /*2bf0*/  @!P3 IMAD.MOV R21, RZ, RZ, -R21 ;  /* 0x000000ffff15b224 */ /* 0x000fe200078e0a15 */
[C---:B------:R-:W-:Y:S01]  /*2c00*/  ISETP.GT.U32.AND P3, PT, R5.reuse, R42, PT ;  /* 0x0000002a0500720c */ /* 0x040fe20003f64070 */
[----:B------:R-:W-:Y:S01]  /*2c10*/  @!P0 IMAD.MOV R23, RZ, RZ, -R23 ;  /* 0x000000ffff178224 */ /* 0x000fe200078e0a17 */
[C---:B------:R-:W-:Y:S01]  /*2c20*/  ISETP.GT.U32.AND P0, PT, R5.reuse, R40, PT ;  /* 0x000000280500720c */ /* 0x040fe20003f04070 */
[----:B------:R-:W-:Y:S01]  /*2c30*/  IMAD.MOV.U32 R25, RZ, RZ, R43 ;  /* 0x000000ffff197224 */ /* 0x000fe200078e002b */
[----:B------:R-:W-:Y:S01]  /*2c40*/  IABS R43, R240 ;  /* 0x000000f0002b7213 */ /* 0x000fe20000000000 */
[C---:B------:R-:W-:Y:S01]  /*2c50*/  IMAD R45, R5.reuse, R47, R45 ;  /* 0x0000002f052d7224 */ /* 0x040fe200078e022d */
[----:B------:R-:W-:Y:S01]  /*2c60*/  STL [R1+0xf80], R21 ;  /* 0x000f801501007387 */ /* 0x000fe20000100800 */
[----:B------:R-:W-:Y:S01]  /*2c70*/  @!P2 IMAD.MOV R25, RZ, RZ, -R25 ;  /* 0x000000ffff19a224 */ /* 0x000fe200078e0a19 */
[----:B------:R-:W-:Y:S01]  /*2c80*/  ISETP.GT.U32.AND P2, PT, R5, R44, PT ;  /* 0x0000002c0500720c */ /* 0x000fe20003f44070 */
[----:B------:R-:W-:Y:S01]  /*2c90*/  IMAD.MOV.U32 R27, RZ, RZ, R41 ;  /* 0x000000ffff1b7224 */ /* 0x000fe200078e0029 */
[----:B------:R-:W-:Y:S01]  /*2ca0*/  STL [R1+0xf84], R23 ;  /* 0x000f841701007387 */ /* 0x000fe20000100800 */
[----:B------:R-:W-:-:S02]  /*2cb0*/  @!P6 IMAD.IADD R6, R6, 0x1, -R5 ;  /* 0x000000010606e824 */ /* 0x000fc400078e0a05 */
[--C-:B------:R-:W-:Y:S01]  /*2cc0*/  @!P3 IMAD.IADD R42, R42, 0x1, -R5.reuse ;  /* 0x000000012a2ab824 */ /* 0x100fe200078e0a05 */
[----:B------:R-:W-:Y:S01]  /*2cd0*/  ISETP.GT.U32.AND P3, PT, R5, R45, PT ;  /* 0x0000002d0500720c */ /* 0x000fe20003f64070 */
[----:B------:R-:W-:Y:S01]  /*2ce0*/  @!P0 IMAD.IADD R40, R40, 0x1, -R5 ;  /* 0x0000000128288824 */ /* 0x000fe200078e0a05 */
[----:B------:R-:W-:Y:S01]  /*2cf0*/  ISETP.GE.AND P0, PT, R31, RZ, PT ;  /* 0x000000ff1f00720c */ /* 0x000fe20003f06270 */
[----:B------:R-:W-:Y:S01]  /*2d00*/  IMAD.HI.U32 R31, R2, R43, RZ ;  /* 0x0000002b021f7227 */ /* 0x000fe200078e00ff */
[C---:B------:R-:W-:Y:S01]  /*2d10*/  ISETP.GT.U32.AND P6, PT, R5.reuse, R6, PT ;  /* 0x000000060500720c */ /* 0x040fe20003fc4070 */
[----:B------:R-:W-:Y:S02]  /*2d20*/  STL [R1+0xf88], R25 ;  /* 0x000f881901007387 */ /* 0x000fe40000100800 */
[----:B------:R-:W-:Y:S02]  /*2d30*/  IMAD.MOV R31, RZ, RZ, -R31 ;  /* 0x000000ffff1f7224 */ /* 0x000fe400078e0a1f */
[----:B------:R-:W-:Y:S01]  /*2d40*/  @!P2 IMAD.IADD R44, R44, 0x1, -R5 ;  /* 0x000000012c2ca824 */ /* 0x000fe200078e0a05 */
[----:B------:R-:W-:Y:S01]  /*2d50*/  ISETP.GE.AND P2, PT, R240, RZ, PT ;  /* 0x000000fff000720c */ /* 0x000fe20003f46270 */
[----:B------:R-:W-:-:S02]  /*2d60*/  IMAD R41, R5, R31, R43 ;  /* 0x0000001f05297224 */ /* 0x000fc400078e022b */
[----:B------:R-:W-:Y:S01]  /*2d70*/  @!P3 IMAD.IADD R45, R45, 0x1, -R5 ;  /* 0x000000012d2db824 */ /* 0x000fe200078e0a05 */
[----:B------:R-:W-:Y:S01]  /*2d80*/  ISETP.GT.U32.AND P3, PT, R5, R44, PT ;  /* 0x0000002c0500720c */ /* 0x000fe20003f64070 */
[----:B------:R-:W-:Y:S02]  /*2d90*/  IMAD.MOV.U32 R31, RZ, RZ, R40 ;  /* 0x000000ffff1f7224 */ /* 0x000fe400078e0028 */
[----:B------:R-:W-:Y:S01]  /*2da0*/  @!P5 IMAD.MOV R27, RZ, RZ, -R27 ;  /* 0x000000ffff1bd224 */ /* 0x000fe200078e0a1b */
[----:B------:R-:W-:Y:S01]  /*2db0*/  ISETP.GE.AND P5, PT, R29, RZ, PT ;  /* 0x000000ff1d00720c */ /* 0x000fe20003fa6270 */
[----:B------:R-:W-:Y:S01]  /*2dc0*/  @!P6 IMAD.IADD R6, R6, 0x1, -R5 ;  /* 0x000000010606e824 */ /* 0x000fe200078e0a05 */
[----:B------:R-:W-:Y:S01]  /*2dd0*/  ISETP.GE.AND P6, PT, R33, RZ, PT ;  /* 0x000000ff2100720c */ /* 0x000fe20003fc6270 */
[----:B------:R-:W-:Y:S01]  /*2de0*/  @!P4 IMAD.MOV R31, RZ, RZ, -R31 ;  /* 0x000000ffff1fc224 */ /* 0x000fe200078e0a1f */
[C---:B------:R-:W-:Y:S01]  /*2df0*/  ISETP.GT.U32.AND P4, PT, R5.reuse, R41, PT ;  /* 0x000000290500720c */ /* 0x040fe20003f84070 */
[----:B------:R-:W-:Y:S01]  /*2e00*/  IMAD.MOV.U32 R29, RZ, RZ, R42 ;  /* 0x000000ffff1d7224 */ /* 0x000fe200078e002a */
[----:B------:R-:W-:Y:S01]  /*2e10*/  IABS R33, R239 ;  /* 0x000000ef00217213 */ /* 0x000fe20000000000 */
[----:B------:R-:W-:Y:S01]  /*2e20*/  IMAD.HI.U32 R43, R2, R46, RZ ;  /* 0x0000002e022b7227 */ /* 0x000fe200078e00ff */
[----:B------:R1:W-:Y:S03]  /*2e30*/  STL [R1+0xf8c], R27 ;  /* 0x000f8c1b01007387 */ /* 0x0003e60000100800 */
[----:B------:R-:W-:Y:S01]  /*2e40*/  @!P1 IMAD.MOV R29, RZ, RZ, -R29 ;  /* 0x000000ffff1d9224 */ /* 0x000fe200078e0a1d */
[----:B------:R-:W-:Y:S01]  /*2e50*/  ISETP.GT.U32.AND P1, PT, R5, R45, PT ;  /* 0x0000002d0500720c */ /* 0x000fe20003f24070 */
[----:B------:R-:W-:-:S02]  /*2e60*/  IMAD.MOV.U32 R42, RZ, RZ, R33 ;  /* 0x000000ffff2a7224 */ /* 0x000fc400078e0021 */
[----:B------:R-:W-:Y:S01]  /*2e70*/  IMAD.MOV.U32 R33, RZ, RZ, R6 ;  /* 0x000000ffff217224 */ /* 0x000fe200078e0006 */
[----:B------:R2:W-:Y:S01]  /*2e80*/  STL [R1+0xf90], R29 ;  /* 0x000f901d01007387 */ /* 0x0005e20000100800 */
[----:B------:R-:W-:Y:S01]  /*2e90*/  @!P3 IMAD.IADD R44, R44, 0x1, -R5 ;  /* 0x000000012c2cb824 */ /* 0x000fe200078e0a05 */
[----:B------:R-:W-:Y:S01]  /*2ea0*/  ISETP.GE.AND P3, PT, R239, RZ, PT ;  /* 0x000000ffef00720c */ /* 0x000fe20003f66270 */
[----:B------:R-:W-:Y:S01]  /*2eb0*/  @!P5 IMAD.MOV R33, RZ, RZ, -R33 ;  /* 0x000000ffff21d224 */ /* 0x000fe200078e0a21 */
[----:B------:R-:W-:Y:S01]  /*2ec0*/  ISETP.GE.AND P5, PT, R35, RZ, PT ;  /* 0x000000ff2300720c */ /* 0x000fe20003fa6270 */
[----:B------:R-:W-:Y:S01]  /*2ed0*/  IMAD.MOV.U32 R35, RZ, RZ, R44 ;  /* 0x000000ffff237224 */ /* 0x000fe200078e002c */
[----:B------:R-:W-:Y:S01]  /*2ee0*/  IABS R44, R37 ;  /* 0x00000025002c7213 */ /* 0x000fe20000000000 */
[----:B------:R-:W-:Y:S01]  /*2ef0*/  @!P4 IMAD.IADD R41, R41, 0x1, -R5 ;  /* 0x000000012929c824 */ /* 0x000fe200078e0a05 */
[----:B------:R-:W-:Y:S01]  /*2f00*/  ISETP.GE.AND P4, PT, R39, RZ, PT ;  /* 0x000000ff2700720c */ /* 0x000fe20003f86270 */
[----:B------:R-:W-:Y:S01]  /*2f10*/  @!P0 IMAD.MOV R35, RZ, RZ, -R35 ;  /* 0x000000ffff238224 */ /* 0x000fe200078e0a23 */
[----:B------:R-:W-:Y:S01]  /*2f20*/  IABS R239, R145 ;  /* 0x0000009100ef7213 */ /* 0x000fe20000000000 */
[----:B------:R-:W-:Y:S01]  /*2f30*/  IMAD.HI.U32 R40, R2, R42, RZ ;  /* 0x0000002a02287227 */ /* 0x000fe200078e00ff */
[----:B------:R-:W-:-:S03]  /*2f40*/  ISETP.GT.U32.AND P0, PT, R5, R41, PT ;  /* 0x000000290500720c */ /* 0x000fc60003f04070 */
[----:B------:R-:W-:Y:S02]  /*2f50*/  IMAD.MOV R43, RZ, RZ, -R43 ;  /* 0x000000ffff2b7224 */ /* 0x000fe400078e0a2b */
[----:B------:R-:W-:Y:S01]  /*2f60*/  @!P1 IMAD.IADD R45, R45, 0x1, -R5 ;  /* 0x000000012d2d9824 */ /* 0x000fe200078e0a05 */
[----:B------:R-:W-:Y:S01]  /*2f70*/  ISETP.GE.AND P1, PT, R37, RZ, PT ;  /* 0x000000ff2500720c */ /* 0x000fe20003f26270 */
[----:B------:R-:W-:Y:S02]  /*2f80*/  IMAD.MOV R40, RZ, RZ, -R40 ;  /* 0x000000ffff287224 */ /* 0x000fe400078e0a28 */
[C---:B------:R-:W-:Y:S01]  /*2f90*/  IMAD R6, R5.reuse, R43, R46 ;  /* 0x0000002b05067224 */ /* 0x040fe200078e022e */
[----:B------:R-:W-:Y:S01]  /*2fa0*/  IABS R46, R39 ;  /* 0x00000027002e7213 */ /* 0x000fe20000000000 */
[----:B------:R-:W-:Y:S02]  /*2fb0*/  IMAD.MOV.U32 R37, RZ, RZ, R45 ;  /* 0x000000ffff257224 */ /* 0x000fe400078e002d */
[----:B------:R-:W-:-:S02]  /*2fc0*/  IMAD R42, R5, R40, R42 ;  /* 0x00000028052a7224 */ /* 0x000fc400078e022a */
[----:B------:R-:W-:Y:S01]  /*2fd0*/  @!P6 IMAD.MOV R37, RZ, RZ, -R37 ;  /* 0x000000ffff25e224 */ /* 0x000fe200078e0a25 */
[----:B------:R-:W-:Y:S01]  /*2fe0*/  ISETP.GT.U32.AND P6, PT, R5, R6, PT ;  /* 0x000000060500720c */ /* 0x000fe20003fc4070 */
[----:B------:R-:W-:Y:S01]  /*2ff0*/  @!P0 IMAD.IADD R41, R41, 0x1, -R5 ;  /* 0x0000000129298824 */ /* 0x000fe200078e0a05 */
[----:B------:R-:W-:Y:S01]  /*3000*/  ISETP.GT.U32.AND P0, PT, R5, R42, PT ;  /* 0x0000002a0500720c */ /* 0x000fe20003f04070 */
[----:B------:R-:W-:-:S04]  /*3010*/  IMAD.HI.U32 R39, R2, R46, RZ ;  /* 0x0000002e02277227 */ /* 0x000fc800078e00ff */
[----:B------:R-:W-:-:S04]  /*3020*/  IMAD.HI.U32 R40, R2, R44, RZ ;  /* 0x0000002c02287227 */ /* 0x000fc800078e00ff */
[----:B------:R-:W-:Y:S02]  /*3030*/  IMAD.MOV R39, RZ, RZ, -R39 ;  /* 0x000000ffff277224 */ /* 0x000fe400078e0a27 */
[----:B------:R-:W-:Y:S02]  /*3040*/  IMAD.MOV R40, RZ, RZ, -R40 ;  /* 0x000000ffff287224 */ /* 0x000fe400078e0a28 */
[----:B------:R-:W-:Y:S02]  /*3050*/  @!P6 IMAD.IADD R6, R6, 0x1, -R5 ;  /* 0x000000010606e824 */ /* 0x000fe400078e0a05 */
[----:B------:R-:W-:Y:S02]  /*3060*/  IMAD R46, R5, R39, R46 ;  /* 0x00000027052e7224 */ /* 0x000fe400078e022e */
[----:B------:R-:W-:-:S04]  /*3070*/  IMAD.HI.U32 R39, R2, R52, RZ ;  /* 0x0000003402277227 */ /* 0x000fc800078e00ff */
[C---:B------:R-:W-:Y:S02]  /*3080*/  IMAD R44, R5.reuse, R40, R44 ;  /* 0x00000028052c7224 */ /* 0x040fe400078e022c */
[----:B------:R-:W-:Y:S01]  /*3090*/  @!P0 IMAD.IADD R42, R42, 0x1, -R5 ;  /* 0x000000012a2a8824 */ /* 0x000fe200078e0a05 */
[C---:B------:R-:W-:Y:S01]  /*30a0*/  ISETP.GT.U32.AND P0, PT, R5.reuse, R6, PT ;  /* 0x000000060500720c */ /* 0x040fe20003f04070 */
[----:B------:R-:W-:Y:S01]  /*30b0*/  IMAD.MOV R39, RZ, RZ, -R39 ;  /* 0x000000ffff277224 */ /* 0x000fe200078e0a27 */
[----:B------:R-:W-:Y:S01]  /*30c0*/  ISETP.GT.U32.AND P6, PT, R5, R44, PT ;  /* 0x0000002c0500720c */ /* 0x000fe20003fc4070 */
[----:B------:R-:W-:-:S04]  /*30d0*/  IMAD.HI.U32 R43, R2, R48, RZ ;  /* 0x00000030022b7227 */ /* 0x000fc800078e00ff */
[----:B------:R-:W-:Y:S02]  /*30e0*/  IMAD R52, R5, R39, R52 ;  /* 0x0000002705347224 */ /* 0x000fe400078e0234 */
[----:B------:R-:W-:Y:S02]  /*30f0*/  IMAD.MOV.U32 R39, RZ, RZ, R41 ;  /* 0x000000ffff277224 */ /* 0x000fe400078e0029 */
[----:B------:R-:W-:-:S04]  /*3100*/  IMAD.HI.U32 R40, R2, R50, RZ ;  /* 0x0000003202287227 */ /* 0x000fc800078e00ff */
[----:B------:R-:W-:Y:S01]  /*3110*/  @!P2 IMAD.MOV R39, RZ, RZ, -R39 ;  /* 0x000000ffff27a224 */ /* 0x000fe200078e0a27 */
[C---:B------:R-:W-:Y:S01]  /*3120*/  ISETP.GT.U32.AND P2, PT, R5.reuse, R42, PT ;  /* 0x0000002a0500720c */ /* 0x040fe20003f44070 */
[----:B------:R-:W-:Y:S02]  /*3130*/  IMAD.MOV R43, RZ, RZ, -R43 ;  /* 0x000000ffff2b7224 */ /* 0x000fe400078e0a2b */
[--C-:B------:R-:W-:Y:S01]  /*3140*/  @!P0 IMAD.IADD R6, R6, 0x1, -R5.reuse ;  /* 0x0000000106068824 */ /* 0x100fe200078e0a05 */
[C---:B------:R-:W-:Y:S01]  /*3150*/  ISETP.GT.U32.AND P0, PT, R5.reuse, R46, PT ;  /* 0x0000002e0500720c */ /* 0x040fe20003f04070 */
[----:B------:R-:W-:Y:S02]  /*3160*/  IMAD.MOV R40, RZ, RZ, -R40 ;  /* 0x000000ffff287224 */ /* 0x000fe400078e0a28 */
[----:B------:R-:W-:Y:S02]  /*3170*/  IMAD R48, R5, R43, R48 ;  /* 0x0000002b05307224 */ /* 0x000fe400078e0230 */
[----:B------:R-:W-:-:S02]  /*3180*/  @!P6 IMAD.IADD R44, R44, 0x1, -R5 ;  /* 0x000000012c2ce824 */ /* 0x000fc400078e0a05 */
[----:B------:R-:W-:Y:S02]  /*3190*/  IMAD.MOV.U32 R41, RZ, RZ, R6 ;  /* 0x000000ffff297224 */ /* 0x000fe400078e0006 */
[C---:B------:R-:W-:Y:S01]  /*31a0*/  IMAD R50, R5.reuse, R40, R50 ;  /* 0x0000002805327224 */ /* 0x040fe200078e0232 */
[C---:B------:R-:W-:Y:S01]  /*31b0*/  ISETP.GT.U32.AND P6, PT, R5.reuse, R44, PT ;  /* 0x0000002c0500720c */ /* 0x040fe20003fc4070 */
[----:B------:R-:W-:Y:S01]  /*31c0*/  @!P5 IMAD.MOV R41, RZ, RZ, -R41 ;  /* 0x000000ffff29d224 */ /* 0x000fe200078e0a29 */
[C---:B------:R-:W-:Y:S01]  /*31d0*/  ISETP.GT.U32.AND P5, PT, R5.reuse, R48, PT ;  /* 0x000000300500720c */ /* 0x040fe20003fa4070 */
[----:B------:R-:W-:Y:S01]  /*31e0*/  @!P2 IMAD.IADD R42, R42, 0x1, -R5 ;  /* 0x000000012a2aa824 */ /* 0x000fe200078e0a05 */
[----:B------:R-:W-:Y:S01]  /*31f0*/  ISETP.GT.U32.AND P2, PT, R5, R50, PT ;  /* 0x000000320500720c */ /* 0x000fe20003f44070 */
[----:B------:R-:W-:-:S04]  /*3200*/  IMAD.HI.U32 R43, R2, R54, RZ ;  /* 0x00000036022b7227 */ /* 0x000fc800078e00ff */
[----:B------:R-:W-:Y:S02]  /*3210*/  IMAD.MOV R43, RZ, RZ, -R43 ;  /* 0x000000ffff2b7224 */ /* 0x000fe400078e0a2b */
[--C-:B------:R-:W-:Y:S01]  /*3220*/  @!P0 IMAD.IADD R46, R46, 0x1, -R5.reuse ;  /* 0x000000012e2e8824 */ /* 0x100fe200078e0a05 */
[----:B------:R-:W-:Y:S01]  /*3230*/  ISETP.GE.AND P0, PT, R238, RZ, PT ;  /* 0x000000ffee00720c */ /* 0x000fe20003f06270 */
[--C-:B------:R-:W-:Y:S01]  /*3240*/  @!P6 IMAD.IADD R44, R44, 0x1, -R5.reuse ;  /* 0x000000012c2ce824 */ /* 0x100fe200078e0a05 */
[C---:B------:R-:W-:Y:S01]  /*3250*/  ISETP.GT.U32.AND P6, PT, R5.reuse, R52, PT ;  /* 0x000000340500720c */ /* 0x040fe20003fc4070 */
[C---:B------:R-:W-:Y:S02]  /*3260*/  IMAD R54, R5.reuse, R43, R54 ;  /* 0x0000002b05367224 */ /* 0x040fe400078e0236 */
[----:B------:R-:W-:Y:S01]  /*3270*/  @!P5 IMAD.IADD R48, R48, 0x1, -R5 ;  /* 0x000000013030d824 */ /* 0x000fe200078e0a05 */
[----:B------:R-:W-:Y:S01]  /*3280*/  ISETP.GT.U32.AND P5, PT, R5, R46, PT ;  /* 0x0000002e0500720c */ /* 0x000fe20003fa4070 */
[----:B------:R-:W-:-:S04]  /*3290*/  IMAD.HI.U32 R40, R2, R56, RZ ;  /* 0x0000003802287227 */ /* 0x000fc800078e00ff */
[----:B------:R-:W-:Y:S01]  /*32a0*/  @!P2 IMAD.IADD R50, R50, 0x1, -R5 ;  /* 0x000000013232a824 */ /* 0x000fe200078e0a05 */
[C---:B------:R-:W-:Y:S01]  /*32b0*/  ISETP.GT.U32.AND P2, PT, R5.reuse, R48, PT ;  /* 0x000000300500720c */ /* 0x040fe20003f44070 */
[----:B------:R-:W-:Y:S01]  /*32c0*/  @!P1 IMAD.MOV R44, RZ, RZ, -R44 ;  /* 0x000000ffff2c9224 */ /* 0x000fe200078e0a2c */
[----:B------:R-:W-:Y:S01]  /*32d0*/  ISETP.GT.U32.AND P1, PT, R5, R54, PT ;  /* 0x000000360500720c */ /* 0x000fe20003f24070 */
[----:B------:R-:W-:Y:S02]  /*32e0*/  IMAD.MOV R40, RZ, RZ, -R40 ;  /* 0x000000ffff287224 */ /* 0x000fe400078e0a28 */
[----:B------:R-:W-:-:S04]  /*32f0*/  IMAD.HI.U32 R6, R2, R58, RZ ;  /* 0x0000003a02067227 */ /* 0x000fc800078e00ff */
[C---:B------:R-:W-:Y:S02]  /*3300*/  IMAD R56, R5.reuse, R40, R56 ;  /* 0x0000002805387224 */ /* 0x040fe400078e0238 */
[----:B------:R-:W-:Y:S02]  /*3310*/  IMAD.MOV R6, RZ, RZ, -R6 ;  /* 0x000000ffff067224 */ /* 0x000fe400078e0a06 */
[--C-:B------:R-:W-:Y:S01]  /*3320*/  @!P6 IMAD.IADD R52, R52, 0x1, -R5.reuse ;  /* 0x000000013434e824 */ /* 0x100fe200078e0a05 */
[C---:B------:R-:W-:Y:S01]  /*3330*/  ISETP.GT.U32.AND P6, PT, R5.reuse, R50, PT ;  /* 0x000000320500720c */ /* 0x040fe20003fc4070 */
[--C-:B------:R-:W-:Y:S01]  /*3340*/  @!P5 IMAD.IADD R46, R46, 0x1, -R5.reuse ;  /* 0x000000012e2ed824 */ /* 0x100fe200078e0a05 */
[C---:B------:R-:W-:Y:S01]  /*3350*/  ISETP.GT.U32.AND P5, PT, R5.reuse, R56, PT ;  /* 0x000000380500720c */ /* 0x040fe20003fa4070 */
[----:B------:R-:W-:Y:S01]  /*3360*/  IMAD R58, R5, R6, R58 ;  /* 0x00000006053a7224 */ /* 0x000fe200078e023a */
[----:B------:R-:W-:Y:S01]  /*3370*/  IABS R6, R232 ;  /* 0x000000e800067213 */ /* 0x000fe20000000000 */
[--C-:B------:R-:W-:Y:S01]  /*3380*/  @!P2 IMAD.IADD R48, R48, 0x1, -R5.reuse ;  /* 0x000000013030a824 */ /* 0x100fe200078e0a05 */
[----:B------:R-:W-:Y:S01]  /*3390*/  ISETP.GE.AND P2, PT, R234, RZ, PT ;  /* 0x000000ffea00720c */ /* 0x000fe20003f46270 */
[----:B------:R-:W-:Y:S01]  /*33a0*/  @!P1 IMAD.IADD R54, R54, 0x1, -R5 ;  /* 0x0000000136369824 */ /* 0x000fe200078e0a05 */
[----:B------:R-:W-:Y:S01]  /*33b0*/  ISETP.GE.AND P1, PT, R236, RZ, PT ;  /* 0x000000ffec00720c */ /* 0x000fe20003f26270 */
[----:B------:R-:W-:-:S04]  /*33c0*/  IMAD.HI.U32 R40, R2, R60, RZ ;  /* 0x0000003c02287227 */ /* 0x000fc800078e00ff */
[----:B------:R-:W-:Y:S01]  /*33d0*/  @!P4 IMAD.MOV R46, RZ, RZ, -R46 ;  /* 0x000000ffff2ec224 */ /* 0x000fe200078e0a2e */
[----:B------:R-:W-:Y:S01]  /*33e0*/  ISETP.GT.U32.AND P4, PT, R5, R54, PT ;  /* 0x000000360500720c */ /* 0x000fe20003f84070 */
[----:B------:R-:W-:Y:S02]  /*33f0*/  IMAD.MOV R43, RZ, RZ, -R40 ;  /* 0x000000ffff2b7224 */ /* 0x000fe400078e0a28 */
[----:B------:R-:W-:-:S04]  /*3400*/  IMAD.HI.U32 R40, R2, R6, RZ ;  /* 0x0000000602287227 */ /* 0x000fc800078e00ff */
[--C-:B------:R-:W-:Y:S01]  /*3410*/  @!P6 IMAD.IADD R50, R50, 0x1, -R5.reuse ;  /* 0x000000013232e824 */ /* 0x100fe200078e0a05 */
[----:B------:R-:W-:Y:S01]  /*3420*/  ISETP.GT.U32.AND P6, PT, R5, R58, PT ;  /* 0x0000003a0500720c */ /* 0x000fe20003fc4070 */
[----:B------:R-:W-:Y:S01]  /*3430*/  @!P5 IMAD.IADD R56, R56, 0x1, -R5 ;  /* 0x000000013838d824 */ /* 0x000fe200078e0a05 */
[----:B------:R-:W-:Y:S01]  /*3440*/  ISETP.GE.AND P5, PT, R237, RZ, PT ;  /* 0x000000ffed00720c */ /* 0x000fe20003fa6270 */
[C---:B------:R-:W-:Y:S01]  /*3450*/  IMAD R60, R5.reuse, R43, R60 ;  /* 0x0000002b053c7224 */ /* 0x040fe200078e023c */
[----:B------:R-:W-:Y:S01]  /*3460*/  IABS R43, R233 ;  /* 0x000000e9002b7213 */ /* 0x000fe20000000000 */
[----:B------:R-:W-:Y:S01]  /*3470*/  IMAD.MOV R40, RZ, RZ, -R40 ;  /* 0x000000ffff287224 */ /* 0x000fe200078e0a28 */
[----:B------:R-:W-:Y:S01]  /*3480*/  IABS R237, R151 ;  /* 0x0000009700ed7213 */ /* 0x000fe20000000000 */
[----:B------:R-:W-:Y:S01]  /*3490*/  @!P0 IMAD.MOV R48, RZ, RZ, -R48 ;  /* 0x000000ffff308224 */ /* 0x000fe200078e0a30 */
[C---:B------:R-:W-:Y:S01]  /*34a0*/  ISETP.GT.U32.AND P0, PT, R5.reuse, R56, PT ;  /* 0x000000380500720c */ /* 0x040fe20003f04070 */
[----:B------:R-:W-:Y:S01]  /*34b0*/  @!P2 IMAD.MOV R50, RZ, RZ, -R50 ;  /* 0x000000ffff32a224 */ /* 0x000fe200078e0a32 */
[C---:B------:R-:W-:Y:S01]  /*34c0*/  ISETP.GT.U32.AND P2, PT, R5.reuse, R60, PT ;  /* 0x0000003c0500720c */ /* 0x040fe20003f44070 */
[----:B------:R-:W-:-:S02]  /*34d0*/  IMAD R6, R5, R40, R6 ;  /* 0x0000002805067224 */ /* 0x000fc400078e0206 */
[----:B------:R-:W-:Y:S02]  /*34e0*/  @!P4 IMAD.IADD R54, R54, 0x1, -R5 ;  /* 0x000000013636c824 */ /* 0x000fe400078e0a05 */
[----:B------:R-:W-:Y:S01]  /*34f0*/  IMAD.HI.U32 R40, R2, R43, RZ ;  /* 0x0000002b02287227 */ /* 0x000fe200078e00ff */
[----:B------:R-:W-:-:S03]  /*3500*/  ISETP.GT.U32.AND P4, PT, R5, R6, PT ;  /* 0x000000060500720c */ /* 0x000fc60003f84070 */
[----:B------:R-:W-:Y:S02]  /*3510*/  IMAD.MOV R40, RZ, RZ, -R40 ;  /* 0x000000ffff287224 */ /* 0x000fe400078e0a28 */
[--C-:B------:R-:W-:Y:S02]  /*3520*/  @!P6 IMAD.IADD R58, R58, 0x1, -R5.reuse ;  /* 0x000000013a3ae824 */ /* 0x100fe400078e0a05 */
[--C-:B------:R-:W-:Y:S01]  /*3530*/  @!P0 IMAD.IADD R56, R56, 0x1, -R5.reuse ;  /* 0x0000000138388824 */ /* 0x100fe200078e0a05 */
[----:B------:R-:W-:Y:S01]  /*3540*/  ISETP.GE.AND P0, PT, R231, RZ, PT ;  /* 0x000000ffe700720c */ /* 0x000fe20003f06270 */
[----:B------:R-:W-:Y:S01]  /*3550*/  @!P2 IMAD.IADD R60, R60, 0x1, -R5 ;  /* 0x000000013c3ca824 */ /* 0x000fe200078e0a05 */
[C---:B------:R-:W-:Y:S01]  /*3560*/  ISETP.GT.U32.AND P6, PT, R5.reuse, R58, PT ;  /* 0x0000003a0500720c */ /* 0x040fe20003fc4070 */
[----:B------:R-:W-:Y:S01]  /*3570*/  IMAD R64, R5, R40, R43 ;  /* 0x0000002805407224 */ /* 0x000fe200078e022b */
[----:B------:R-:W-:Y:S01]  /*3580*/  ISETP.GE.AND P2, PT, R233, RZ, PT ;  /* 0x000000ffe900720c */ /* 0x000fe20003f46270 */
[----:B------:R-:W-:Y:S01]  /*3590*/  @!P4 IMAD.IADD R6, R6, 0x1, -R5 ;  /* 0x000000010606c824 */ /* 0x000fe200078e0a05 */
[C---:B------:R-:W-:Y:S01]  /*35a0*/  ISETP.GT.U32.AND P4, PT, R5.reuse, R60, PT ;  /* 0x0000003c0500720c */ /* 0x040fe20003f84070 */
[----:B------:R-:W-:Y:S01]  /*35b0*/  @!P5 IMAD.MOV R56, RZ, RZ, -R56 ;  /* 0x000000ffff38d224 */ /* 0x000fe200078e0a38 */
[C---:B------:R-:W-:Y:S01]  /*35c0*/  ISETP.GT.U32.AND P5, PT, R5.reuse, R64, PT ;  /* 0x000000400500720c */ /* 0x040fe20003fa4070 */
[----:B------:R-:W-:Y:S01]  /*35d0*/  @!P1 IMAD.MOV R54, RZ, RZ, -R54 ;  /* 0x000000ffff369224 */ /* 0x000fe200078e0a36 */
[C---:B------:R-:W-:Y:S01]  /*35e0*/  ISETP.GT.U32.AND P1, PT, R5.reuse, R6, PT ;  /* 0x000000060500720c */ /* 0x040fe20003f24070 */
[----:B------:R-:W-:Y:S01]  /*35f0*/  @!P3 IMAD.MOV R42, RZ, RZ, -R42 ;  /* 0x000000ffff2ab224 */ /* 0x000fe200078e0a2a */
[----:B------:R-:W-:Y:S01]  /*3600*/  ISETP.GT.U32.AND P3, PT, R5, R52, PT ;  /* 0x000000340500720c */ /* 0x000fe20003f64070 */
[----:B------:R-:W-:Y:S01]  /*3610*/  IMAD.HI.U32 R40, R2, R66, RZ ;  /* 0x0000004202287227 */ /* 0x000fe200078e00ff */
[----:B------:R-:W-:-:S02]  /*3620*/  IABS R231, R0 ;  /* 0x0000000000e77213 */ /* 0x000fc40000000000 */
[----:B------:R-:W-:Y:S01]  /*3630*/  IABS R233, R143 ;  /* 0x0000008f00e97213 */ /* 0x000fe20000000000 */
[--C-:B------:R-:W-:Y:S01]  /*3640*/  @!P6 IMAD.IADD R58, R58, 0x1, -R5.reuse ;  /* 0x000000013a3ae824 */ /* 0x100fe200078e0a05 */
[----:B------:R-:W-:Y:S01]  /*3650*/  ISETP.GE.AND P6, PT, R232, RZ, PT ;  /* 0x000000ffe800720c */ /* 0x000fe20003fc6270 */
[--C-:B------:R-:W-:Y:S01]  /*3660*/  @!P4 IMAD.IADD R60, R60, 0x1, -R5.reuse ;  /* 0x000000013c3cc824 */ /* 0x100fe200078e0a05 */
[----:B------:R-:W-:Y:S01]  /*3670*/  ISETP.GE.AND P4, PT, R229, RZ, PT ;  /* 0x000000ffe500720c */ /* 0x000fe20003f86270 */
[----:B------:R-:W-:Y:S01]  /*3680*/  @!P5 IMAD.IADD R64, R64, 0x1, -R5 ;  /* 0x000000014040d824 */ /* 0x000fe200078e0a05 */
[----:B------:R-:W-:Y:S01]  /*3690*/  ISETP.GE.AND P5, PT, R227, RZ, PT ;  /* 0x000000ffe300720c */ /* 0x000fe20003fa6270 */
[----:B------:R-:W-:Y:S01]  /*36a0*/  @!P0 IMAD.MOV R60, RZ, RZ, -R60 ;  /* 0x000000ffff3c8224 */ /* 0x000fe200078e0a3c */
[----:B------:R-:W-:Y:S01]  /*36b0*/  IABS R227, R9 ;  /* 0x0000000900e37213 */ /* 0x000fe20000000000 */
[----:B------:R-:W-:Y:S01]  /*36c0*/  IMAD.HI.U32 R43, R2, R68, RZ ;  /* 0x00000044022b7227 */ /* 0x000fe200078e00ff */
[----:B------:R-:W-:-:S02]  /*36d0*/  ISETP.GT.U32.AND P0, PT, R5, R64, PT ;  /* 0x000000400500720c */ /* 0x000fc40003f04070 */
[----:B------:R-:W-:Y:S01]  /*36e0*/  IABS R229, R3 ;  /* 0x0000000300e57213 */ /* 0x000fe20000000000 */
[----:B------:R-:W-:Y:S02]  /*36f0*/  IMAD.MOV R40, RZ, RZ, -R40 ;  /* 0x000000ffff287224 */ /* 0x000fe400078e0a28 */
[--C-:B------:R-:W-:Y:S01]  /*3700*/  @!P1 IMAD.IADD R6, R6, 0x1, -R5.reuse ;  /* 0x0000000106069824 */ /* 0x100fe200078e0a05 */
[----:B------:R-:W-:Y:S01]  /*3710*/  ISETP.GE.AND P1, PT, R226, RZ, PT ;  /* 0x000000ffe200720c */ /* 0x000fe20003f26270 */
[----:B------:R-:W-:Y:S01]  /*3720*/  @!P3 IMAD.IADD R52, R52, 0x1, -R5 ;  /* 0x000000013434b824 */ /* 0x000fe200078e0a05 */
[----:B------:R-:W-:Y:S01]  /*3730*/  ISETP.GE.AND P3, PT, R235, RZ, PT ;  /* 0x000000ffeb00720c */ /* 0x000fe20003f66270 */
[----:B------:R-:W-:Y:S01]  /*3740*/  IMAD.MOV R43, RZ, RZ, -R43 ;  /* 0x000000ffff2b7224 */ /* 0x000fe200078e0a2b */
[----:B------:R-:W-:Y:S01]  /*3750*/  IABS R235, R149 ;  /* 0x0000009500eb7213 */ /* 0x000fe20000000000 */
[----:B------:R-:W-:Y:S02]  /*3760*/  IMAD R66, R5, R40, R66 ;  /* 0x0000002805427224 */ /* 0x000fe400078e0242 */
[----:B------:R-:W-:-:S02]  /*3770*/  IMAD.MOV.U32 R62, RZ, RZ, R6 ;  /* 0x000000ffff3e7224 */ /* 0x000fc400078e0006 */
[C---:B------:R-:W-:Y:S02]  /*3780*/  IMAD R68, R5.reuse, R43, R68 ;  /* 0x0000002b05447224 */ /* 0x040fe400078e0244 */
[----:B------:R-:W-:Y:S01]  /*3790*/  @!P6 IMAD.MOV R62, RZ, RZ, -R62 ;  /* 0x000000ffff3ee224 */ /* 0x000fe200078e0a3e */
[C---:B------:R-:W-:Y:S01]  /*37a0*/  ISETP.GT.U32.AND P6, PT, R5.reuse, R66, PT ;  /* 0x000000420500720c */ /* 0x040fe20003fc4070 */
[----:B------:R-:W-:Y:S01]  /*37b0*/  @!P0 IMAD.IADD R64, R64, 0x1, -R5 ;  /* 0x0000000140408824 */ /* 0x000fe200078e0a05 */
[----:B------:R-:W-:Y:S01]  /*37c0*/  ISETP.GT.U32.AND P0, PT, R5, R68, PT ;  /* 0x000000440500720c */ /* 0x000fe20003f04070 */
[----:B------:R-:W-:-:S04]  /*37d0*/  IMAD.HI.U32 R40, R2, R70, RZ ;  /* 0x0000004602287227 */ /* 0x000fc800078e00ff */
[----:B------:R-:W-:Y:S01]  /*37e0*/  @!P3 IMAD.MOV R52, RZ, RZ, -R52 ;  /* 0x000000ffff34b224 */ /* 0x000fe200078e0a34 */
[----:B------:R-:W-:Y:S01]  /*37f0*/  ISETP.GE.AND P3, PT, R230, RZ, PT ;  /* 0x000000ffe600720c */ /* 0x000fe20003f66270 */
[----:B------:R-:W-:Y:S02]  /*3800*/  IMAD.MOV R40, RZ, RZ, -R40 ;  /* 0x000000ffff287224 */ /* 0x000fe400078e0a28 */
[----:B------:R-:W-:-:S04]  /*3810*/  IMAD.HI.U32 R6, R2, R72, RZ ;  /* 0x0000004802067227 */ /* 0x000fc800078e00ff */
[C---:B------:R-:W-:Y:S02]  /*3820*/  IMAD R70, R5.reuse, R40, R70 ;  /* 0x0000002805467224 */ /* 0x040fe400078e0246 */
[--C-:B------:R-:W-:Y:S02]  /*3830*/  @!P6 IMAD.IADD R66, R66, 0x1, -R5.reuse ;  /* 0x000000014242e824 */ /* 0x100fe400078e0a05 */
[----:B------:R-:W-:Y:S01]  /*3840*/  @!P0 IMAD.IADD R68, R68, 0x1, -R5 ;  /* 0x0000000144448824 */ /* 0x000fe200078e0a05 */
[C---:B------:R-:W-:Y:S01]  /*3850*/  ISETP.GT.U32.AND P6, PT, R5.reuse, R70, PT ;  /* 0x000000460500720c */ /* 0x040fe20003fc4070 */
[----:B------:R-:W-:Y:S01]  /*3860*/  @!P3 IMAD.MOV R58, RZ, RZ, -R58 ;  /* 0x000000ffff3ab224 */ /* 0x000fe200078e0a3a */
[----:B------:R-:W-:Y:S01]  /*3870*/  ISETP.GT.U32.AND P0, PT, R5, R66, PT ;  /* 0x000000420500720c */ /* 0x000fe20003f04070 */
[----:B------:R-:W-:Y:S01]  /*3880*/  IMAD.MOV R6, RZ, RZ, -R6 ;  /* 0x000000ffff067224 */ /* 0x000fe200078e0a06 */
[----:B------:R-:W-:Y:S01]  /*3890*/  ISETP.GE.AND P3, PT, R228, RZ, PT ;  /* 0x000000ffe400720c */ /* 0x000fe20003f66270 */
[----:B------:R-:W-:-:S04]  /*38a0*/  IMAD.HI.U32 R43, R2, R74, RZ ;  /* 0x0000004a022b7227 */ /* 0x000fc800078e00ff */
[----:B------:R-:W-:Y:S01]  /*38b0*/  @!P2 IMAD.MOV R64, RZ, RZ, -R64 ;  /* 0x000000ffff40a224 */ /* 0x000fe200078e0a40 */
[C---:B------:R-:W-:Y:S01]  /*38c0*/  ISETP.GT.U32.AND P2, PT, R5.reuse, R68, PT ;  /* 0x000000440500720c */ /* 0x040fe20003f44070 */
[----:B------:R-:W-:Y:S02]  /*38d0*/  IMAD R72, R5, R6, R72 ;  /* 0x0000000605487224 */ /* 0x000fe400078e0248 */
[----:B------:R-:W-:-:S04]  /*38e0*/  IMAD.HI.U32 R40, R2, R76, RZ ;  /* 0x0000004c02287227 */ /* 0x000fc800078e00ff */
[----:B------:R-:W-:Y:S02]  /*38f0*/  IMAD.MOV R43, RZ, RZ, -R43 ;  /* 0x000000ffff2b7224 */ /* 0x000fe400078e0a2b */
[----:B------:R-:W-:Y:S02]  /*3900*/  IMAD.MOV R40, RZ, RZ, -R40 ;  /* 0x000000ffff287224 */ /* 0x000fe400078e0a28 */
[C---:B------:R-:W-:Y:S02]  /*3910*/  IMAD R74, R5.reuse, R43, R74 ;  /* 0x0000002b054a7224 */ /* 0x040fe400078e024a */
[--C-:B------:R-:W-:Y:S02]  /*3920*/  @!P6 IMAD.IADD R70, R70, 0x1, -R5.reuse ;  /* 0x000000014646e824 */ /* 0x100fe400078e0a05 */
[----:B------:R-:W-:Y:S01]  /*3930*/  @!P0 IMAD.IADD R66, R66, 0x1, -R5 ;  /* 0x0000000142428824 */ /* 0x000fe200078e0a05 */
[C---:B------:R-:W-:Y:S01]  /*3940*/  ISETP.GT.U32.AND P0, PT, R5.reuse, R72, PT ;  /* 0x000000480500720c */ /* 0x040fe20003f04070 */
[C---:B------:R-:W-:Y:S01]  /*3950*/  IMAD R76, R5.reuse, R40, R76 ;  /* 0x00000028054c7224 */ /* 0x040fe200078e024c */
[C---:B------:R-:W-:Y:S01]  /*3960*/  ISETP.GT.U32.AND P6, PT, R5.reuse, R70, PT ;  /* 0x000000460500720c */ /* 0x040fe20003fc4070 */
[----:B------:R-:W-:Y:S01]  /*3970*/  @!P3 IMAD.MOV R66, RZ, RZ, -R66 ;  /* 0x000000ffff42b224 */ /* 0x000fe200078e0a42 */
[----:B------:R-:W-:Y:S01]  /*3980*/  ISETP.GT.U32.AND P3, PT, R5, R74, PT ;  /* 0x0000004a0500720c */ /* 0x000fe20003f64070 */
[----:B------:R-:W-:-:S04]  /*3990*/  IMAD.HI.U32 R6, R2, R78, RZ ;  /* 0x0000004e02067227 */ /* 0x000fc800078e00ff */
[----:B------:R-:W-:Y:S01]  /*39a0*/  @!P2 IMAD.IADD R68, R68, 0x1, -R5 ;  /* 0x000000014444a824 */ /* 0x000fe200078e0a05 */
[----:B------:R-:W-:Y:S01]  /*39b0*/  ISETP.GT.U32.AND P2, PT, R5, R76, PT ;  /* 0x0000004c0500720c */ /* 0x000fe20003f44070 */
[----:B------:R-:W-:Y:S02]  /*39c0*/  IMAD.MOV R6, RZ, RZ, -R6 ;  /* 0x000000ffff067224 */ /* 0x000fe400078e0a06 */
[----:B------:R-:W-:-:S04]  /*39d0*/  IMAD.HI.U32 R43, R2, R80, RZ ;  /* 0x00000050022b7227 */ /* 0x000fc800078e00ff */
[----:B------:R-:W-:Y:S02]  /*39e0*/  IMAD R78, R5, R6, R78 ;  /* 0x00000006054e7224 */ /* 0x000fe400078e024e */
[----:B------:R-:W-:Y:S02]  /*39f0*/  IMAD.MOV R43, RZ, RZ, -R43 ;  /* 0x000000ffff2b7224 */ /* 0x000fe400078e0a2b */
[--C-:B------:R-:W-:Y:S01]  /*3a00*/  @!P0 IMAD.IADD R72, R72, 0x1, -R5.reuse ;  /* 0x0000000148488824 */ /* 0x100fe200078e0a05 */
[----:B------:R-:W-:Y:S01]  /*3a10*/  ISETP.GE.AND P0, PT, R225, RZ, PT ;  /* 0x000000ffe100720c */ /* 0x000fe20003f06270 */
[--C-:B------:R-:W-:Y:S01]  /*3a20*/  @!P6 IMAD.IADD R70, R70, 0x1, -R5.reuse ;  /* 0x000000014646e824 */ /* 0x100fe200078e0a05 */
[C---:B------:R-:W-:Y:S01]  /*3a30*/  ISETP.GT.U32.AND P6, PT, R5.reuse, R78, PT ;  /* 0x0000004e0500720c */ /* 0x040fe20003fc4070 */
[C---:B------:R-:W-:Y:S01]  /*3a40*/  IMAD R80, R5.reuse, R43, R80 ;  /* 0x0000002b05507224 */ /* 0x040fe200078e0250 */
[----:B------:R-:W-:Y:S01]  /*3a50*/  IABS R225, R10 ;  /* 0x0000000a00e17213 */ /* 0x000fe20000000000 */
        /* <DEDUP_REMOVED lines=21> */
[----:B------:R-:W-:Y:S01]  /*3bb0*/  IMAD.HI.U32 R40, R2, R86, RZ ;  /* 0x0000005602287227 */ /* 0x000fe200078e00ff */
[----:B------:R-:W-:-:S02]  /*3bc0*/  IABS R221, R12 ;  /* 0x0000000c00dd7213 */ /* 0x000fc40000000000 */
[----:B------:R-:W-:Y:S01]  /*3bd0*/  IABS R223, R11 ;  /* 0x0000000b00df7213 */ /* 0x000fe20000000000 */
[----:B------:R-:W-:Y:S01]  /*3be0*/  @!P5 IMAD.MOV R72, RZ, RZ, -R72 ;  /* 0x000000ffff48d224 */ /* 0x000fe200078e0a48 */
[----:B------:R-:W-:Y:S01]  /*3bf0*/  ISETP.GT.U32.AND P5, PT, R5, R80, PT ;  /* 0x000000500500720c */ /* 0x000fe20003fa4070 */
[----:B------:R-:W-:Y:S02]  /*3c00*/  IMAD.MOV R43, RZ, RZ, -R40 ;  /* 0x000000ffff2b7224 */ /* 0x000fe400078e0a28 */
[----:B------:R-:W-:-:S04]  /*3c10*/  IMAD.HI.U32 R40, R2, R6, RZ ;  /* 0x0000000602287227 */ /* 0x000fc800078e00ff */
[--C-:B------:R-:W-:Y:S01]  /*3c20*/  @!P6 IMAD.IADD R76, R76, 0x1, -R5.reuse ;  /* 0x000000014c4ce824 */ /* 0x100fe200078e0a05 */
[C---:B------:R-:W-:Y:S01]  /*3c30*/  ISETP.GT.U32.AND P6, PT, R5.reuse, R84, PT ;  /* 0x000000540500720c */ /* 0x040fe20003fc4070 */
[----:B------:R-:W-:Y:S01]  /*3c40*/  @!P3 IMAD.IADD R82, R82, 0x1, -R5 ;  /* 0x000000015252b824 */ /* 0x000fe200078e0a05 */
[----:B------:R-:W-:Y:S01]  /*3c50*/  ISETP.GE.AND P3, PT, R224, RZ, PT ;  /* 0x000000ffe000720c */ /* 0x000fe20003f66270 */
[C---:B------:R-:W-:Y:S01]  /*3c60*/  IMAD R86, R5.reuse, R43, R86 ;  /* 0x0000002b05567224 */ /* 0x040fe200078e0256 */
[----:B------:R-:W-:Y:S01]  /*3c70*/  IABS R43, R220 ;  /* 0x000000dc002b7213 */ /* 0x000fe20000000000 */
[----:B------:R-:W-:Y:S02]  /*3c80*/  IMAD.MOV R40, RZ, RZ, -R40 ;  /* 0x000000ffff287224 */ /* 0x000fe400078e0a28 */
        /* <DEDUP_REMOVED lines=14> */
[C---:B------:R-:W-:Y:S01]  /*3d70*/  IMAD R90, R5.reuse, R40, R43 ;  /* 0x00000028055a7224 */ /* 0x040fe200078e022b */
        /* <DEDUP_REMOVED lines=9> */
[----:B------:R-:W-:-:S04]  /*3e10*/  IMAD.HI.U32 R40, R2, R92, RZ ;  /* 0x0000005c02287227 */ /* 0x000fc800078e00ff */
        /* <DEDUP_REMOVED lines=9> */
[----:B------:R-:W-:-:S03]  /*3eb0*/  ISETP.GT.U32.AND P0, PT, R5, R90, PT ;  /* 0x0000005a0500720c */ /* 0x000fc60003f04070 */
        /* <DEDUP_REMOVED lines=47> */
[C---:B------:R-:W-:Y:S02]  /*41b0*/  IMAD R104, R5.reuse, R6, R104 ;  /* 0x0000000605687224 */ /* 0x040fe400078e0268 */
[----:B------:R-:W-:Y:S02]  /*41c0*/  IMAD.MOV R43, RZ, RZ, -R43 ;  /* 0x000000ffff2b7224 */ /* 0x000fe400078e0a2b */
[--C-:B------:R-:W-:Y:S01]  /*41d0*/  @!P0 IMAD.IADD R98, R98, 0x1, -R5.reuse ;  /* 0x0000000162628824 */ /* 0x100fe200078e0a05 */
[----:B------:R-:W-:Y:S01]  /*41e0*/  ISETP.GE.AND P0, PT, R212, RZ, PT ;  /* 0x000000ffd400720c */ /* 0x000fe20003f06270 */
[----:B------:R-:W-:Y:S01]  /*41f0*/  @!P6 IMAD.IADD R96, R96, 0x1, -R5 ;  /* 0x000000016060e824 */ /* 0x000fe200078e0a05 */
        /* <DEDUP_REMOVED lines=15> */
[----:B------:R-:W-:Y:S01]  /*42f0*/  @!P4 IMAD.IADD R98, R98, 0x1, -R5 ;  /* 0x000000016262c824 */ /* 0x000fe200078e0a05 */
        /* <DEDUP_REMOVED lines=69> */
[----:B------:R-:W-:Y:S01]  /*4750*/  ISETP.GT.U32.AND P6, PT, R5, R117, PT ;  /* 0x000000750500720c */ /* 0x000fe20003fc4070 */
[----:B------:R-:W-:Y:S01]  /*4760*/  @!P0 IMAD.IADD R115, R115, 0x1, -R5 ;  /* 0x0000000173738824 */ /* 0x000fe200078e0a05 */
[----:B------:R-:W-:Y:S01]  /*4770*/  ISETP.GT.U32.AND P0, PT, R5, R119, PT ;  /* 0x000000770500720c */ /* 0x000fe20003f04070 */
[----:B------:R-:W-:-:S04]  /*4780*/  IMAD.HI.U32 R40, R2, R121, RZ ;  /* 0x0000007902287227 */ /* 0x000fc800078e00ff */
[----:B------:R-:W-:Y:S01]  /*4790*/  @!P5 IMAD.MOV R104, RZ, RZ, -R104 ;  /* 0x000000ffff68d224 */ /* 0x000fe200078e0a68 */
[----:B------:R-:W-:Y:S01]  /*47a0*/  ISETP.GE.AND P5, PT, R204, RZ, PT ;  /* 0x000000ffcc00720c */ /* 0x000fe20003fa6270 */
[----:B------:R-:W-:Y:S02]  /*47b0*/  IMAD.MOV R40, RZ, RZ, -R40 ;  /* 0x000000ffff287224 */ /* 0x000fe400078e0a28 */
[----:B------:R-:W-:-:S04]  /*47c0*/  IMAD.HI.U32 R6, R2, R123, RZ ;  /* 0x0000007b02067227 */ /* 0x000fc800078e00ff */
[----:B------:R-:W-:Y:S02]  /*47d0*/  IMAD R121, R5, R40, R121 ;  /* 0x0000002805797224 */ /* 0x000fe400078e0279 */
        /* <DEDUP_REMOVED lines=14> */
[----:B------:R-:W-:Y:S02]  /*48c0*/  IMAD R125, R5, R43, R125 ;  /* 0x0000002b057d7224 */ /* 0x000fe400078e027d */
        /* <DEDUP_REMOVED lines=16> */
[----:B------:R-:W-:Y:S01]  /*49d0*/  @!P6 IMAD.IADD R121, R121, 0x1, -R5 ;  /* 0x000000017979e824 */ /* 0x000fe200078e0a05 */
[C---:B------:R-:W-:Y:S01]  /*49e0*/  ISETP.GT.U32.AND P6, PT, R5.reuse, R129, PT ;  /* 0x000000810500720c */ /* 0x040fe20003fc4070 */
[----:B------:R-:W-:Y:S01]  /*49f0*/  IMAD R131, R5, R43, R131 ;  /* 0x0000002b05837224 */ /* 0x000fe200078e0283 */
        /* <DEDUP_REMOVED lines=10> */
[----:B------:R-:W-:Y:S02]  /*4aa0*/  IMAD R133, R5, R40, R133 ;  /* 0x0000002805857224 */ /* 0x000fe400078e0285 */
[----:B------:R-:W-:Y:S02]  /*4ab0*/  IMAD.MOV R6, RZ, RZ, -R6 ;  /* 0x000000ffff067224 */ /* 0x000fe400078e0a06 */
[--C-:B------:R-:W-:Y:S01]  /*4ac0*/  @!P6 IMAD.IADD R129, R129, 0x1, -R5.reuse ;  /* 0x000000018181e824 */ /* 0x100fe200078e0a05 */
[----:B------:R-:W-:Y:S01]  /*4ad0*/  ISETP.GT.U32.AND P6, PT, R5, R127, PT ;  /* 0x0000007f0500720c */ /* 0x000fe20003fc4070 */
        /* <DEDUP_REMOVED lines=47> */
[----:B------:R-:W-:-:S03]  /*4dd0*/  IABS R192, R128 ;  /* 0x0000008000c07213 */ /* 0x000fc60000000000 */
        /* <DEDUP_REMOVED lines=17> */
[C---:B------:R-:W-:Y:S01]  /*4ef0*/  IMAD R142, R5.reuse, R40, R142 ;  /* 0x00000028058e7224 */ /* 0x040fe200078e028e */
[----:B------:R-:W-:Y:S01]  /*4f00*/  IABS R40, R152 ;  /* 0x0000009800287213 */ /* 0x000fe20000000000 */
[----:B------:R-:W-:Y:S01]  /*4f10*/  IMAD.MOV.U32 R138, RZ, RZ, R6 ;  /* 0x000000ffff8a7224 */ /* 0x000fe200078e0006 */
[----:B------:R-:W-:Y:S01]  /*4f20*/  IABS R6, R154 ;  /* 0x0000009a00067213 */ /* 0x000fe20000000000 */
[----:B------:R-:W-:-:S02]  /*4f30*/  IMAD R144, R5, R43, R144 ;  /* 0x0000002b05907224 */ /* 0x000fc400078e0290 */
[----:B------:R-:W-:Y:S01]  /*4f40*/  @!P6 IMAD.MOV R138, RZ, RZ, -R138 ;  /* 0x000000ffff8ae224 */ /* 0x000fe200078e0a8a */
[----:B------:R-:W-:Y:S01]  /*4f50*/  ISETP.GT.U32.AND P6, PT, R5, R142, PT ;  /* 0x0000008e0500720c */ /* 0x000fe20003fc4070 */
[----:B------:R-:W-:-:S04]  /*4f60*/  IMAD.HI.U32 R45, R2, R146, RZ ;  /* 0x00000092022d7227 */ /* 0x000fc800078e00ff */
[----:B------:R-:W-:Y:S01]  /*4f70*/  @!P0 IMAD.IADD R140, R140, 0x1, -R5 ;  /* 0x000000018c8c8824 */ /* 0x000fe200078e0a05 */
[----:B------:R-:W-:Y:S01]  /*4f80*/  ISETP.GT.U32.AND P0, PT, R5, R144, PT ;  /* 0x000000900500720c */ /* 0x000fe20003f04070 */
[----:B------:R-:W-:Y:S02]  /*4f90*/  IMAD.MOV R45, RZ, RZ, -R45 ;  /* 0x000000ffff2d7224 */ /* 0x000fe400078e0a2d */
[----:B------:R-:W-:Y:S01]  /*4fa0*/  @!P3 IMAD.MOV R129, RZ, RZ, -R129 ;  /* 0x000000ffff81b224 */ /* 0x000fe200078e0a81 */
[----:B------:R-:W-:Y:S01]  /*4fb0*/  ISETP.GE.AND P3, PT, R191, RZ, PT ;  /* 0x000000ffbf00720c */ /* 0x000fe20003f66270 */
[C---:B------:R-:W-:Y:S02]  /*4fc0*/  IMAD R146, R5.reuse, R45, R146 ;  /* 0x0000002d05927224 */ /* 0x040fe400078e0292 */
[----:B------:R-:W-:Y:S02]  /*4fd0*/  @!P6 IMAD.IADD R142, R142, 0x1, -R5 ;  /* 0x000000018e8ee824 */ /* 0x000fe400078e0a05 */
[----:B------:R-:W-:Y:S01]  /*4fe0*/  IMAD.HI.U32 R43, R2, R148, RZ ;  /* 0x00000094022b7227 */ /* 0x000fe200078e00ff */
[----:B------:R-:W-:-:S03]  /*4ff0*/  ISETP.GT.U32.AND P6, PT, R5, R146, PT ;  /* 0x000000920500720c */ /* 0x000fc60003fc4070 */
[----:B------:R-:W-:Y:S01]  /*5000*/  @!P0 IMAD.IADD R144, R144, 0x1, -R5 ;  /* 0x0000000190908824 */ /* 0x000fe200078e0a05 */
[----:B------:R-:W-:Y:S01]  /*5010*/  ISETP.GT.U32.AND P0, PT, R5, R142, PT ;  /* 0x0000008e0500720c */ /* 0x000fe20003f04070 */
[----:B------:R-:W-:Y:S02]  /*5020*/  IMAD.MOV R43, RZ, RZ, -R43 ;  /* 0x000000ffff2b7224 */ /* 0x000fe400078e0a2b */
[----:B------:R-:W-:Y:S01]  /*5030*/  @!P3 IMAD.MOV R135, RZ, RZ, -R135 ;  /* 0x000000ffff87b224 */ /* 0x000fe200078e0a87 */
[----:B------:R-:W-:Y:S01]  /*5040*/  ISETP.GE.AND P3, PT, R189, RZ, PT ;  /* 0x000000ffbd00720c */ /* 0x000fe20003f66270 */
[----:B------:R-:W-:-:S04]  /*5050*/  IMAD.HI.U32 R47, R2, R150, RZ ;  /* 0x00000096022f7227 */ /* 0x000fc800078e00ff */
[----:B------:R-:W-:Y:S01]  /*5060*/  @!P2 IMAD.MOV R140, RZ, RZ, -R140 ;  /* 0x000000ffff8ca224 */ /* 0x000fe200078e0a8c */
[C---:B------:R-:W-:Y:S01]  /*5070*/  ISETP.GT.U32.AND P2, PT, R5.reuse, R144, PT ;  /* 0x000000900500720c */ /* 0x040fe20003f44070 */
[----:B------:R-:W-:Y:S02]  /*5080*/  IMAD R148, R5, R43, R148 ;  /* 0x0000002b05947224 */ /* 0x000fe400078e0294 */
[----:B------:R-:W-:-:S04]  /*5090*/  IMAD.HI.U32 R45, R2, R40, RZ ;  /* 0x00000028022d7227 */ /* 0x000fc800078e00ff */
[----:B------:R-:W-:Y:S02]  /*50a0*/  IMAD.MOV R47, RZ, RZ, -R47 ;  /* 0x000000ffff2f7224 */ /* 0x000fe400078e0a2f */
[----:B------:R-:W-:Y:S02]  /*50b0*/  @!P6 IMAD.IADD R146, R146, 0x1, -R5 ;  /* 0x000000019292e824 */ /* 0x000fe400078e0a05 */
[----:B------:R-:W-:Y:S02]  /*50c0*/  IMAD.MOV R45, RZ, RZ, -R45 ;  /* 0x000000ffff2d7224 */ /* 0x000fe400078e0a2d */
[C---:B------:R-:W-:Y:S01]  /*50d0*/  IMAD R150, R5.reuse, R47, R150 ;  /* 0x0000002f05967224 */ /* 0x040fe200078e0296 */
[C---:B------:R-:W-:Y:S01]  /*50e0*/  ISETP.GT.U32.AND P6, PT, R5.reuse, R146, PT ;  /* 0x000000920500720c */ /* 0x040fe20003fc4070 */
[----:B------:R-:W-:Y:S01]  /*50f0*/  @!P0 IMAD.IADD R142, R142, 0x1, -R5 ;  /* 0x000000018e8e8824 */ /* 0x000fe200078e0a05 */
[----:B------:R-:W-:Y:S01]  /*5100*/  ISETP.GT.U32.AND P0, PT, R5, R148, PT ;  /* 0x000000940500720c */ /* 0x000fe20003f04070 */
[----:B------:R-:W-:-:S04]  /*5110*/  IMAD.HI.U32 R43, R2, R6, RZ ;  /* 0x00000006022b7227 */ /* 0x000fc800078e00ff */
[C---:B------:R-:W-:Y:S02]  /*5120*/  IMAD R40, R5.reuse, R45, R40 ;  /* 0x0000002d05287224 */ /* 0x040fe400078e0228 */
[----:B------:R-:W-:Y:S01]  /*5130*/  @!P3 IMAD.MOV R142, RZ, RZ, -R142 ;  /* 0x000000ffff8eb224 */ /* 0x000fe200078e0a8e */
[----:B------:R-:W-:Y:S01]  /*5140*/  ISETP.GT.U32.AND P3, PT, R5, R150, PT ;  /* 0x000000960500720c */ /* 0x000fe20003f64070 */
[----:B------:R-:W-:Y:S02]  /*5150*/  IMAD.MOV R43, RZ, RZ, -R43 ;  /* 0x000000ffff2b7224 */ /* 0x000fe400078e0a2b */
[----:B------:R-:W-:-:S04]  /*5160*/  IMAD.HI.U32 R47, R2, R156, RZ ;  /* 0x0000009c022f7227 */ /* 0x000fc800078e00ff */
[----:B------:R-:W-:Y:S01]  /*5170*/  @!P2 IMAD.IADD R144, R144, 0x1, -R5 ;  /* 0x000000019090a824 */ /* 0x000fe200078e0a05 */
[C---:B------:R-:W-:Y:S01]  /*5180*/  ISETP.GT.U32.AND P2, PT, R5.reuse, R40, PT ;  /* 0x000000280500720c */ /* 0x040fe20003f44070 */
[C---:B------:R-:W-:Y:S02]  /*5190*/  IMAD R6, R5.reuse, R43, R6 ;  /* 0x0000002b05067224 */ /* 0x040fe400078e0206 */
[----:B------:R-:W-:Y:S02]  /*51a0*/  IMAD.MOV R47, RZ, RZ, -R47 ;  /* 0x000000ffff2f7224 */ /* 0x000fe400078e0a2f */
[--C-:B------:R-:W-:Y:S01]  /*51b0*/  @!P6 IMAD.IADD R146, R146, 0x1, -R5.reuse ;  /* 0x000000019292e824 */ /* 0x100fe200078e0a05 */
[C---:B------:R-:W-:Y:S01]  /*51c0*/  ISETP.GT.U32.AND P6, PT, R5.reuse, R6, PT ;  /* 0x000000060500720c */ /* 0x040fe20003fc4070 */
[----:B------:R-:W-:Y:S01]  /*51d0*/  @!P0 IMAD.IADD R148, R148, 0x1, -R5 ;  /* 0x0000000194948824 */ /* 0x000fe200078e0a05 */
[----:B------:R-:W-:Y:S01]  /*51e0*/  ISETP.GE.AND P0, PT, R186, RZ, PT ;  /* 0x000000ffba00720c */ /* 0x000fe20003f06270 */
[----:B------:R-:W-:-:S02]  /*51f0*/  IMAD R156, R5, R47, R156 ;  /* 0x0000002f059c7224 */ /* 0x000fc400078e029c */
[----:B------:R-:W-:Y:S01]  /*5200*/  @!P3 IMAD.IADD R150, R150, 0x1, -R5 ;  /* 0x000000019696b824 */ /* 0x000fe200078e0a05 */
[----:B------:R-:W-:Y:S01]  /*5210*/  ISETP.GT.U32.AND P3, PT, R5, R148, PT ;  /* 0x000000940500720c */ /* 0x000fe20003f64070 */
[----:B------:R-:W-:-:S04]  /*5220*/  IMAD.HI.U32 R45, R2, R158, RZ ;  /* 0x0000009e022d7227 */ /* 0x000fc800078e00ff */
[----:B------:R-:W-:Y:S01]  /*5230*/  @!P1 IMAD.MOV R146, RZ, RZ, -R146 ;  /* 0x000000ffff929224 */ /* 0x000fe200078e0a92 */
[C---:B------:R-:W-:Y:S01]  /*5240*/  ISETP.GT.U32.AND P1, PT, R5.reuse, R156, PT ;  /* 0x0000009c0500720c */ /* 0x040fe20003f24070 */
[----:B------:R-:W-:Y:S01]  /*5250*/  @!P2 IMAD.IADD R40, R40, 0x1, -R5 ;  /* 0x000000012828a824 */ /* 0x000fe200078e0a05 */
[----:B------:R-:W-:Y:S01]  /*5260*/  ISETP.GT.U32.AND P2, PT, R5, R150, PT ;  /* 0x000000960500720c */ /* 0x000fe20003f44070 */
[----:B------:R-:W-:Y:S02]  /*5270*/  IMAD.MOV R45, RZ, RZ, -R45 ;  /* 0x000000ffff2d7224 */ /* 0x000fe400078e0a2d */
[----:B------:R-:W-:-:S04]  /*5280*/  IMAD.HI.U32 R43, R2, R160, RZ ;  /* 0x000000a0022b7227 */ /* 0x000fc800078e00ff */
[C---:B------:R-:W-:Y:S02]  /*5290*/  IMAD R158, R5.reuse, R45, R158 ;  /* 0x0000002d059e7224 */ /* 0x040fe400078e029e */
[----:B------:R-:W-:Y:S01]  /*52a0*/  @!P6 IMAD.IADD R6, R6, 0x1, -R5 ;  /* 0x000000010606e824 */ /* 0x000fe200078e0a05 */
[C---:B------:R-:W-:Y:S01]  /*52b0*/  ISETP.GT.U32.AND P6, PT, R5.reuse, R40, PT ;  /* 0x000000280500720c */ /* 0x040fe20003fc4070 */
[----:B------:R-:W-:Y:S02]  /*52c0*/  IMAD.MOV R43, RZ, RZ, -R43 ;  /* 0x000000ffff2b7224 */ /* 0x000fe400078e0a2b */
[--C-:B------:R-:W-:Y:S01]  /*52d0*/  @!P3 IMAD.IADD R148, R148, 0x1, -R5.reuse ;  /* 0x000000019494b824 */ /* 0x100fe200078e0a05 */
[C---:B------:R-:W-:Y:S01]  /*52e0*/  ISETP.GT.U32.AND P3, PT, R5.reuse, R158, PT ;  /* 0x0000009e0500720c */ /* 0x040fe20003f64070 */
[----:B------:R-:W-:Y:S01]  /*52f0*/  IMAD R160, R5, R43, R160 ;  /* 0x0000002b05a07224 */ /* 0x000fe200078e02a0 */
[----:B------:R-:W-:Y:S01]  /*5300*/  IABS R43, R182 ;  /* 0x000000b6002b7213 */ /* 0x000fe20000000000 */
[----:B------:R-:W-:Y:S01]  /*5310*/  @!P1 IMAD.IADD R156, R156, 0x1, -R5 ;  /* 0x000000019c9c9824 */ /* 0x000fe200078e0a05 */
[----:B------:R-:W-:Y:S01]  /*5320*/  ISETP.GE.AND P1, PT, R184, RZ, PT ;  /* 0x000000ffb800720c */ /* 0x000fe20003f26270 */
[----:B------:R-:W-:-:S04]  /*5330*/  IMAD.HI.U32 R45, R2, R162, RZ ;  /* 0x000000a2022d7227 */ /* 0x000fc800078e00ff */
[----:B------:R-:W-:Y:S01]  /*5340*/  @!P2 IMAD.IADD R150, R150, 0x1, -R5 ;  /* 0x000000019696a824 */ /* 0x000fe200078e0a05 */
[----:B------:R-:W-:Y:S01]  /*5350*/  ISETP.GE.AND P2, PT, R152, RZ, PT ;  /* 0x000000ff9800720c */ /* 0x000fe20003f46270 */
[----:B------:R-:W-:Y:S01]  /*5360*/  @!P4 IMAD.MOV R144, RZ, RZ, -R144 ;  /* 0x000000ffff90c224 */ /* 0x000fe200078e0a90 */
[C---:B------:R-:W-:Y:S01]  /*5370*/  ISETP.GT.U32.AND P4, PT, R5.reuse, R6, PT ;  /* 0x000000060500720c */ /* 0x040fe20003f84070 */
[----:B------:R-:W-:Y:S01]  /*5380*/  @!P5 IMAD.MOV R148, RZ, RZ, -R148 ;  /* 0x000000ffff94d224 */ /* 0x000fe200078e0a94 */
[----:B------:R-:W-:Y:S01]  /*5390*/  ISETP.GT.U32.AND P5, PT, R5, R156, PT ;  /* 0x0000009c0500720c */ /* 0x000fe20003fa4070 */
[----:B------:R-:W-:Y:S02]  /*53a0*/  IMAD.MOV R47, RZ, RZ, -R45 ;  /* 0x000000ffff2f7224 */ /* 0x000fe400078e0a2d */
[----:B------:R-:W-:-:S04]  /*53b0*/  IMAD.HI.U32 R45, R2, R43, RZ ;  /* 0x0000002b022d7227 */ /* 0x000fc800078e00ff */
[----:B------:R-:W-:Y:S01]  /*53c0*/  @!P6 IMAD.IADD R40, R40, 0x1, -R5 ;  /* 0x000000012828e824 */ /* 0x000fe200078e0a05 */
[----:B------:R-:W-:Y:S01]  /*53d0*/  ISETP.GT.U32.AND P6, PT, R5, R160, PT ;  /* 0x000000a00500720c */ /* 0x000fe20003fc4070 */
[----:B------:R-:W-:Y:S02]  /*53e0*/  IMAD.MOV R45, RZ, RZ, -R45 ;  /* 0x000000ffff2d7224 */ /* 0x000fe400078e0a2d */
[----:B------:R-:W-:Y:S01]  /*53f0*/  @!P3 IMAD.IADD R158, R158, 0x1, -R5 ;  /* 0x000000019e9eb824 */ /* 0x000fe200078e0a05 */
[----:B------:R-:W-:Y:S01]  /*5400*/  ISETP.GE.AND P3, PT, R185, RZ, PT ;  /* 0x000000ffb900720c */ /* 0x000fe20003f66270 */
[C---:B------:R-:W-:Y:S01]  /*5410*/  IMAD R162, R5.reuse, R47, R162 ;  /* 0x0000002f05a27224 */ /* 0x040fe200078e02a2 */
[----:B------:R-:W-:Y:S01]  /*5420*/  IABS R185, R153 ;  /* 0x0000009900b97213 */ /* 0x000fe20000000000 */
[----:B------:R-:W-:Y:S01]  /*5430*/  IMAD.MOV.U32 R152, RZ, RZ, R40 ;  /* 0x000000ffff987224 */ /* 0x000fe200078e0028 */
[----:B------:R-:W-:Y:S01]  /*5440*/  IABS R40, R183 ;  /* 0x000000b700287213 */ /* 0x000fe20000000000 */
[C---:B------:R-:W-:Y:S01]  /*5450*/  IMAD R43, R5.reuse, R45, R43 ;  /* 0x0000002d052b7224 */ /* 0x040fe200078e022b */
[----:B------:R-:W-:Y:S01]  /*5460*/  IABS R45, R167 ;  /* 0x000000a7002d7213 */ /* 0x000fe20000000000 */
[----:B------:R-:W-:Y:S01]  /*5470*/  @!P0 IMAD.MOV R150, RZ, RZ, -R150 ;  /* 0x000000ffff968224 */ /* 0x000fe200078e0a96 */
[C---:B------:R-:W-:Y:S01]  /*5480*/  ISETP.GT.U32.AND P0, PT, R5.reuse, R158, PT ;  /* 0x0000009e0500720c */ /* 0x040fe20003f04070 */
[----:B------:R-:W-:Y:S01]  /*5490*/  @!P2 IMAD.MOV R152, RZ, RZ, -R152 ;  /* 0x000000ffff98a224 */ /* 0x000fe200078e0a98 */
[C---:B------:R-:W-:Y:S01]  /*54a0*/  ISETP.GT.U32.AND P2, PT, R5.reuse, R162, PT ;  /* 0x000000a20500720c */ /* 0x040fe20003f44070 */
[--C-:B------:R-:W-:Y:S01]  /*54b0*/  @!P4 IMAD.IADD R6, R6, 0x1, -R5.reuse ;  /* 0x000000010606c824 */ /* 0x100fe200078e0a05 */
[----:B------:R-:W-:Y:S01]  /*54c0*/  ISETP.GE.AND P4, PT, R154, RZ, PT ;  /* 0x000000ff9a00720c */ /* 0x000fe20003f86270 */
[----:B------:R-:W-:Y:S01]  /*54d0*/  @!P5 IMAD.IADD R156, R156, 0x1, -R5 ;  /* 0x000000019c9cd824 */ /* 0x000fe200078e0a05 */
[----:B------:R-:W-:Y:S01]  /*54e0*/  ISETP.GT.U32.AND P5, PT, R5, R43, PT ;  /* 0x0000002b0500720c */ /* 0x000fe20003fa4070 */
[----:B------:R-:W-:-:S02]  /*54f0*/  IMAD.MOV.U32 R154, RZ, RZ, R6 ;  /* 0x000000ffff9a7224 */ /* 0x000fc400078e0006 */
[----:B------:R-:W-:-:S04]  /*5500*/  IMAD.HI.U32 R6, R2, R40, RZ ;  /* 0x0000002802067227 */ /* 0x000fc800078e00ff */
[--C-:B------:R-:W-:Y:S02]  /*5510*/  @!P6 IMAD.IADD R160, R160, 0x1, -R5.reuse ;  /* 0x00000001a0a0e824 */ /* 0x100fe400078e0a05 */
[----:B------:R-:W-:Y:S02]  /*5520*/  IMAD.MOV R6, RZ, RZ, -R6 ;  /* 0x000000ffff067224 */ /* 0x000fe400078e0a06 */
[--C-:B------:R-:W-:Y:S01]  /*5530*/  @!P0 IMAD.IADD R158, R158, 0x1, -R5.reuse ;  /* 0x000000019e9e8824 */ /* 0x100fe200078e0a05 */
[----:B------:R-:W-:Y:S01]  /*5540*/  ISETP.GT.U32.AND P6, PT, R5, R160, PT ;  /* 0x000000a00500720c */ /* 0x000fe20003fc4070 */
[--C-:B------:R-:W-:Y:S01]  /*5550*/  @!P2 IMAD.IADD R162, R162, 0x1, -R5.reuse ;  /* 0x00000001a2a2a824 */ /* 0x100fe200078e0a05 */
[----:B------:R-:W-:Y:S01]  /*5560*/  ISETP.GE.AND P0, PT, R181, RZ, PT ;  /* 0x000000ffb500720c */ /* 0x000fe20003f06270 */
[----:B------:R-:W-:Y:S01]  /*5570*/  IMAD R6, R5, R6, R40 ;  /* 0x0000000605067224 */ /* 0x000fe200078e0228 */
[----:B------:R-:W-:Y:S01]  /*5580*/  ISETP.GE.AND P2, PT, R183, RZ, PT ;  /* 0x000000ffb700720c */ /* 0x000fe20003f46270 */
[--C-:B------:R-:W-:Y:S01]  /*5590*/  @!P5 IMAD.IADD R43, R43, 0x1, -R5.reuse ;  /* 0x000000012b2bd824 */ /* 0x100fe200078e0a05 */
[C---:B------:R-:W-:Y:S01]  /*55a0*/  ISETP.GT.U32.AND P5, PT, R5.reuse, R162, PT ;  /* 0x000000a20500720c */ /* 0x040fe20003fa4070 */
[----:B------:R-:W-:Y:S01]  /*55b0*/  @!P3 IMAD.MOV R158, RZ, RZ, -R158 ;  /* 0x000000ffff9eb224 */ /* 0x000fe200078e0a9e */
[C---:B------:R-:W-:Y:S01]  /*55c0*/  ISETP.GT.U32.AND P3, PT, R5.reuse, R6, PT ;  /* 0x000000060500720c */ /* 0x040fe20003f64070 */
[----:B------:R-:W-:Y:S01]  /*55d0*/  @!P1 IMAD.MOV R156, RZ, RZ, -R156 ;  /* 0x000000ffff9c9224 */ /* 0x000fe200078e0a9c */
[----:B------:R-:W-:Y:S01]  /*55e0*/  ISETP.GT.U32.AND P1, PT, R5, R43, PT ;  /* 0x0000002b0500720c */ /* 0x000fe20003f24070 */
[----:B------:R-:W-:Y:S01]  /*55f0*/  @!P4 IMAD.MOV R154, RZ, RZ, -R154 ;  /* 0x000000ffff9ac224 */ /* 0x000fe200078e0a9a */
[----:B------:R-:W-:Y:S01]  /*5600*/  ISETP.GE.AND P4, PT, R180, RZ, PT ;  /* 0x000000ffb400720c */ /* 0x000fe20003f86270 */
[----:B------:R-:W-:Y:S01]  /*5610*/  @!P6 IMAD.IADD R160, R160, 0x1, -R5 ;  /* 0x00000001a0a0e824 */ /* 0x000fe200078e0a05 */
[----:B------:R-:W-:Y:S01]  /*5620*/  ISETP.GE.AND P6, PT, R182, RZ, PT ;  /* 0x000000ffb600720c */ /* 0x000fe20003fc6270 */
[----:B------:R-:W-:Y:S01]  /*5630*/  IMAD.HI.U32 R40, R2, R45, RZ ;  /* 0x0000002d02287227 */ /* 0x000fe200078e00ff */
[----:B------:R-:W-:-:S02]  /*5640*/  IABS R183, R173 ;  /* 0x000000ad00b77213 */ /* 0x000fc40000000000 */
[----:B------:R-:W-:Y:S01]  /*5650*/  IABS R181, R172 ;  /* 0x000000ac00b57213 */ /* 0x000fe20000000000 */
[--C-:B------:R-:W-:Y:S01]  /*5660*/  @!P5 IMAD.IADD R162, R162, 0x1, -R5.reuse ;  /* 0x00000001a2a2d824 */ /* 0x100fe200078e0a05 */
[----:B------:R-:W-:Y:S01]  /*5670*/  ISETP.GE.AND P5, PT, R175, RZ, PT ;  /* 0x000000ffaf00720c */ /* 0x000fe20003fa6270 */
[--C-:B------:R-:W-:Y:S01]  /*5680*/  @!P3 IMAD.IADD R6, R6, 0x1, -R5.reuse ;  /* 0x000000010606b824 */ /* 0x100fe200078e0a05 */
[----:B------:R-:W-:Y:S01]  /*5690*/  ISETP.GE.AND P3, PT, R166, RZ, PT ;  /* 0x000000ffa600720c */ /* 0x000fe20003f66270 */
[----:B------:R-:W-:Y:S01]  /*56a0*/  IMAD.MOV R40, RZ, RZ, -R40 ;  /* 0x000000ffff287224 */ /* 0x000fe200078e0a28 */
[----:B------:R-:W-:Y:S01]  /*56b0*/  IABS R175, R174 ;  /* 0x000000ae00af7213 */ /* 0x000fe20000000000 */
[----:B------:R-:W-:Y:S01]  /*56c0*/  @!P1 IMAD.IADD R43, R43, 0x1, -R5 ;  /* 0x000000012b2b9824 */ /* 0x000fe200078e0a05 */
[----:B------:R-:W-:Y:S01]  /*56d0*/  ISETP.GE.AND P1, PT, R164, RZ, PT ;  /* 0x000000ffa400720c */ /* 0x000fe20003f26270 */
[----:B------:R-:W-:Y:S01]  /*56e0*/  @!P4 IMAD.MOV R160, RZ, RZ, -R160 ;  /* 0x000000ffffa0c224 */ /* 0x000fe200078e0aa0 */
[----:B------:R-:W-:Y:S01]  /*56f0*/  ISETP.GE.AND P4, PT, R167, RZ, PT ;  /* 0x000000ffa700720c */ /* 0x000fe20003f86270 */
[----:B------:R-:W-:Y:S01]  /*5700*/  @!P0 IMAD.MOV R162, RZ, RZ, -R162 ;  /* 0x000000ffffa28224 */ /* 0x000fe200078e0aa2 */
[----:B------:R-:W-:Y:S01]  /*5710*/  ISETP.GT.U32.AND P0, PT, R5, R6, PT ;  /* 0x000000060500720c */ /* 0x000fe20003f04070 */
[----:B------:R-:W-:-:S04]  /*5720*/  IMAD.HI.U32 R47, R2, R169, RZ ;  /* 0x000000a9022f7227 */ /* 0x000fc800078e00ff */
[C---:B------:R-:W-:Y:S01]  /*5730*/  IMAD R167, R5.reuse, R40, R45 ;  /* 0x0000002805a77224 */ /* 0x040fe200078e022d */
[----:B------:R-:W-:Y:S01]  /*5740*/  IABS R40, R166 ;  /* 0x000000a600287213 */ /* 0x000fe20000000000 */
[----:B------:R-:W-:Y:S02]  /*5750*/  IMAD.MOV.U32 R164, RZ, RZ, R43 ;  /* 0x000000ffffa47224 */ /* 0x000fe400078e002b */
[----:B------:R-:W-:Y:S02]  /*5760*/  IMAD.MOV R47, RZ, RZ, -R47 ;  /* 0x000000ffff2f7224 */ /* 0x000fe400078e0a2f */
[----:B------:R-:W-:Y:S01]  /*5770*/  @!P6 IMAD.MOV R164, RZ, RZ, -R164 ;  /* 0x000000ffffa4e224 */ /* 0x000fe200078e0aa4 */
[----:B------:R-:W-:Y:S01]  /*5780*/  ISETP.GT.U32.AND P6, PT, R5, R167, PT ;  /* 0x000000a70500720c */ /* 0x000fe20003fc4070 */
[----:B------:R-:W-:-:S04]  /*5790*/  IMAD.HI.U32 R45, R2, R171, RZ ;  /* 0x000000ab022d7227 */ /* 0x000fc800078e00ff */
[C---:B------:R-:W-:Y:S02]  /*57a0*/  IMAD R169, R5.reuse, R47, R169 ;  /* 0x0000002f05a97224 */ /* 0x040fe400078e02a9 */
[----:B------:R-:W-:Y:S02]  /*57b0*/  IMAD.MOV R45, RZ, RZ, -R45 ;  /* 0x000000ffff2d7224 */ /* 0x000fe400078e0a2d */
[----:B------:R-:W-:Y:S01]  /*57c0*/  @!P0 IMAD.IADD R6, R6, 0x1, -R5 ;  /* 0x0000000106068824 */ /* 0x000fe200078e0a05 */
[C---:B------:R-:W-:Y:S01]  /*57d0*/  ISETP.GT.U32.AND P0, PT, R5.reuse, R169, PT ;  /* 0x000000a90500720c */ /* 0x040fe20003f04070 */
[----:B------:R-:W-:Y:S02]  /*57e0*/  IMAD R171, R5, R45, R171 ;  /* 0x0000002d05ab7224 */ /* 0x000fe400078e02ab */
[----:B------:R-:W-:Y:S02]  /*57f0*/  @!P6 IMAD.IADD R167, R167, 0x1, -R5 ;  /* 0x00000001a7a7e824 */ /* 0x000fe400078e0a05 */
[----:B------:R-:W-:Y:S01]  /*5800*/  IMAD.HI.U32 R43, R2, R40, RZ ;  /* 0x00000028022b7227 */ /* 0x000fe200078e00ff */
[----:B------:R-:W-:-:S03]  /*5810*/  ISETP.GT.U32.AND P6, PT, R5, R171, PT ;  /* 0x000000ab0500720c */ /* 0x000fc60003fc4070 */
[----:B------:R-:W-:Y:S02]  /*5820*/  IMAD.MOV.U32 R166, RZ, RZ, R6 ;  /* 0x000000ffffa67224 */ /* 0x000fe400078e0006 */
[----:B------:R-:W-:Y:S02]  /*5830*/  IMAD.MOV R43, RZ, RZ, -R43 ;  /* 0x000000ffff2b7224 */ /* 0x000fe400078e0a2b */
[----:B------:R-:W-:Y:S01]  /*5840*/  @!P0 IMAD.IADD R169, R169, 0x1, -R5 ;  /* 0x00000001a9a98824 */ /* 0x000fe200078e0a05 */
[----:B------:R-:W-:Y:S01]  /*5850*/  ISETP.GT.U32.AND P0, PT, R5, R167, PT ;  /* 0x000000a70500720c */ /* 0x000fe20003f04070 */
[----:B------:R-:W-:-:S04]  /*5860*/  IMAD.HI.U32 R47, R2, R175, RZ ;  /* 0x000000af022f7227 */ /* 0x000fc800078e00ff */
[----:B------:R-:W-:Y:S02]  /*5870*/  @!P6 IMAD.IADD R171, R171, 0x1, -R5 ;  /* 0x00000001ababe824 */ /* 0x000fe400078e0a05 */
[----:B------:R-:W-:Y:S01]  /*5880*/  @!P2 IMAD.MOV R166, RZ, RZ, -R166 ;  /* 0x000000ffffa6a224 */ /* 0x000fe200078e0aa6 */
[C---:B------:R-:W-:Y:S01]  /*5890*/  ISETP.GT.U32.AND P2, PT, R5.reuse, R169, PT ;  /* 0x000000a90500720c */ /* 0x040fe20003f44070 */
[----:B------:R-:W-:Y:S01]  /*58a0*/  IMAD.HI.U32 R45, R2, R177, RZ ;  /* 0x000000b1022d7227 */ /* 0x000fe200078e00ff */
[----:B------:R-:W-:-:S03]  /*58b0*/  ISETP.GT.U32.AND P6, PT, R5, R171, PT ;  /* 0x000000ab0500720c */ /* 0x000fc60003fc4070 */
[----:B------:R-:W-:Y:S02]  /*58c0*/  IMAD R40, R5, R43, R40 ;  /* 0x0000002b05287224 */ /* 0x000fe400078e0228 */
[----:B------:R-:W-:Y:S02]  /*58d0*/  IMAD.MOV R47, RZ, RZ, -R47 ;  /* 0x000000ffff2f7224 */ /* 0x000fe400078e0a2f */
[----:B------:R-:W-:-:S04]  /*58e0*/  IMAD.HI.U32 R43, R2, R179, RZ ;  /* 0x000000b3022b7227 */ /* 0x000fc800078e00ff */
[----:B------:R-:W-:Y:S02]  /*58f0*/  IMAD.MOV R45, RZ, RZ, -R45 ;  /* 0x000000ffff2d7224 */ /* 0x000fe400078e0a2d */
[----:B------:R-:W-:Y:S02]  /*5900*/  IMAD R175, R5, R47, R175 ;  /* 0x0000002f05af7224 */ /* 0x000fe400078e02af */
[----:B------:R-:W-:Y:S01]  /*5910*/  @!P0 IMAD.IADD R167, R167, 0x1, -R5 ;  /* 0x00000001a7a78824 */ /* 0x000fe200078e0a05 */
[C---:B------:R-:W-:Y:S01]  /*5920*/  ISETP.GT.U32.AND P0, PT, R5.reuse, R40, PT ;  /* 0x000000280500720c */ /* 0x040fe20003f04070 */
[----:B------:R-:W-:Y:S02]  /*5930*/  IMAD.MOV R43, RZ, RZ, -R43 ;  /* 0x000000ffff2b7224 */ /* 0x000fe400078e0a2b */
[C---:B------:R-:W-:Y:S02]  /*5940*/  IMAD R177, R5.reuse, R45, R177 ;  /* 0x0000002d05b17224 */ /* 0x040fe400078e02b1 */
[----:B------:R-:W-:Y:S01]  /*5950*/  @!P4 IMAD.MOV R167, RZ, RZ, -R167 ;  /* 0x000000ffffa7c224 */ /* 0x000fe200078e0aa7 */
[C---:B------:R-:W-:Y:S01]  /*5960*/  ISETP.GT.U32.AND P4, PT, R5.reuse, R175, PT ;  /* 0x000000af0500720c */ /* 0x040fe20003f84070 */
[----:B------:R-:W-:-:S02]  /*5970*/  IMAD R179, R5, R43, R179 ;  /* 0x0000002b05b37224 */ /* 0x000fc400078e02b3 */
[--C-:B------:R-:W-:Y:S01]  /*5980*/  @!P2 IMAD.IADD R169, R169, 0x1, -R5.reuse ;  /* 0x00000001a9a9a824 */ /* 0x100fe200078e0a05 */
[----:B------:R-:W-:Y:S01]  /*5990*/  ISETP.GT.U32.AND P2, PT, R5, R177, PT ;  /* 0x000000b10500720c */ /* 0x000fe20003f44070 */
[--C-:B------:R-:W-:Y:S01]  /*59a0*/  @!P6 IMAD.IADD R171, R171, 0x1, -R5.reuse ;  /* 0x00000001ababe824 */ /* 0x100fe200078e0a05 */
[----:B------:R-:W-:Y:S01]  /*59b0*/  ISETP.GT.U32.AND P6, PT, R5, R179, PT ;  /* 0x000000b30500720c */ /* 0x000fe20003fc4070 */
[----:B------:R-:W-:Y:S01]  /*59c0*/  @!P0 IMAD.IADD R40, R40, 0x1, -R5 ;  /* 0x0000000128288824 */ /* 0x000fe200078e0a05 */
[----:B------:R-:W-:Y:S01]  /*59d0*/  ISETP.GE.AND P0, PT, R174, RZ, PT ;  /* 0x000000ffae00720c */ /* 0x000fe20003f06270 */
[----:B------:R-:W-:-:S04]  /*59e0*/  IMAD.HI.U32 R43, R2, R183, RZ ;  /* 0x000000b7022b7227 */ /* 0x000fc800078e00ff */
[----:B------:R-:W-:Y:S01]  /*59f0*/  @!P4 IMAD.IADD R175, R175, 0x1, -R5 ;  /* 0x00000001afafc824 */ /* 0x000fe200078e0a05 */
[----:B------:R-:W-:Y:S01]  /*5a00*/  ISETP.GT.U32.AND P4, PT, R5, R40, PT ;  /* 0x000000280500720c */ /* 0x000fe20003f84070 */
[----:B------:R-:W-:-:S04]  /*5a10*/  IMAD.HI.U32 R45, R2, R181, RZ ;  /* 0x000000b5022d7227 */ /* 0x000fc800078e00ff */
[----:B------:R-:W-:Y:S01]  /*5a20*/  @!P2 IMAD.IADD R177, R177, 0x1, -R5 ;  /* 0x00000001b1b1a824 */ /* 0x000fe200078e0a05 */
[----:B------:R-:W-:Y:S01]  /*5a30*/  ISETP.GT.U32.AND P2, PT, R5, R175, PT ;  /* 0x000000af0500720c */ /* 0x000fe20003f44070 */
[----:B------:R-:W-:Y:S02]  /*5a40*/  IMAD.MOV R43, RZ, RZ, -R43 ;  /* 0x000000ffff2b7224 */ /* 0x000fe400078e0a2b */
[----:B------:R-:W-:Y:S01]  /*5a50*/  @!P6 IMAD.IADD R179, R179, 0x1, -R5 ;  /* 0x00000001b3b3e824 */ /* 0x000fe200078e0a05 */
[----:B------:R-:W-:Y:S01]  /*5a60*/  ISETP.GT.U32.AND P6, PT, R5, R177, PT ;  /* 0x000000b10500720c */ /* 0x000fe20003fc4070 */
[----:B------:R-:W-:-:S04]  /*5a70*/  IMAD.HI.U32 R6, R2, R185, RZ ;  /* 0x000000b902067227 */ /* 0x000fc800078e00ff */
[----:B------:R-:W-:Y:S02]  /*5a80*/  IMAD.MOV R45, RZ, RZ, -R45 ;  /* 0x000000ffff2d7224 */ /* 0x000fe400078e0a2d */
[C---:B------:R-:W-:Y:S02]  /*5a90*/  IMAD R183, R5.reuse, R43, R183 ;  /* 0x0000002b05b77224 */ /* 0x040fe400078e02b7 */
[----:B------:R-:W-:Y:S02]  /*5aa0*/  IMAD.MOV R6, RZ, RZ, -R6 ;  /* 0x000000ffff067224 */ /* 0x000fe400078e0a06 */
[C---:B------:R-:W-:Y:S02]  /*5ab0*/  IMAD R181, R5.reuse, R45, R181 ;  /* 0x0000002d05b57224 */ /* 0x040fe400078e02b5 */
[----:B------:R-:W-:Y:S01]  /*5ac0*/  @!P4 IMAD.IADD R40, R40, 0x1, -R5 ;  /* 0x000000012828c824 */ /* 0x000fe200078e0a05 */
[C---:B------:R-:W-:Y:S01]  /*5ad0*/  ISETP.GT.U32.AND P4, PT, R5.reuse, R183, PT ;  /* 0x000000b70500720c */ /* 0x040fe20003f84070 */
[C---:B------:R-:W-:Y:S01]  /*5ae0*/  IMAD R185, R5.reuse, R6, R185 ;  /* 0x0000000605b97224 */ /* 0x040fe200078e02b9 */
[----:B------:R-:W-:Y:S01]  /*5af0*/  IABS R6, R36 ;  /* 0x0000002400067213 */ /* 0x000fe20000000000 */
[----:B------:R-:W-:Y:S01]  /*5b00*/  @!P1 IMAD.MOV R171, RZ, RZ, -R171 ;  /* 0x000000ffffab9224 */ /* 0x000fe200078e0aab */
[----:B------:R-:W-:Y:S01]  /*5b10*/  ISETP.GT.U32.AND P1, PT, R5, R181, PT ;  /* 0x000000b50500720c */ /* 0x000fe20003f24070 */
[----:B------:R-:W-:Y:S01]  /*5b20*/  @!P6 IMAD.IADD R177, R177, 0x1, -R5 ;  /* 0x00000001b1b1e824 */ /* 0x000fe200078e0a05 */
[----:B------:R-:W-:Y:S01]  /*5b30*/  ISETP.GT.U32.AND P6, PT, R5, R185, PT ;  /* 0x000000b90500720c */ /* 0x000fe20003fc4070 */
[----:B------:R-:W-:-:S04]  /*5b40*/  IMAD.HI.U32 R43, R2, R187, RZ ;  /* 0x000000bb022b7227 */ /* 0x000fc800078e00ff */
[--C-:B------:R-:W-:Y:S01]  /*5b50*/  @!P2 IMAD.IADD R175, R175, 0x1, -R5.reuse ;  /* 0x00000001afafa824 */ /* 0x100fe200078e0a05 */
[----:B------:R-:W-:Y:S01]  /*5b60*/  ISETP.GE.AND P2, PT, R155, RZ, PT ;  /* 0x000000ff9b00720c */ /* 0x000fe20003f46270 */
[--C-:B------:R-:W-:Y:S01]  /*5b70*/  @!P4 IMAD.IADD R183, R183, 0x1, -R5.reuse ;  /* 0x00000001b7b7c824 */ /* 0x100fe200078e0a05 */
[----:B------:R-:W-:Y:S01]  /*5b80*/  ISETP.GE.AND P4, PT, R173, RZ, PT ;  /* 0x000000ffad00720c */ /* 0x000fe20003f86270 */
[----:B------:R-:W-:Y:S01]  /*5b90*/  IMAD.MOV.U32 R173, RZ, RZ, R40 ;  /* 0x000000ffffad7224 */ /* 0x000fe200078e0028 */
[----:B------:R-:W-:Y:S01]  /*5ba0*/  IABS R40, R34 ;  /* 0x0000002200287213 */ /* 0x000fe20000000000 */
[--C-:B------:R-:W-:Y:S01]  /*5bb0*/  @!P1 IMAD.IADD R181, R181, 0x1, -R5.reuse ;  /* 0x00000001b5b59824 */ /* 0x100fe200078e0a05 */
[----:B------:R-:W-:Y:S01]  /*5bc0*/  ISETP.GE.AND P1, PT, R172, RZ, PT ;  /* 0x000000ffac00720c */ /* 0x000fe20003f26270 */
[----:B------:R-:W-:Y:S01]  /*5bd0*/  @!P6 IMAD.IADD R185, R185, 0x1, -R5 ;  /* 0x00000001b9b9e824 */ /* 0x000fe200078e0a05 */
[----:B------:R-:W-:Y:S01]  /*5be0*/  IABS R155, R97 ;  /* 0x00000061009b7213 */ /* 0x000fe20000000000 */
[----:B------:R-:W-:Y:S01]  /*5bf0*/  @!P3 IMAD.MOV R173, RZ, RZ, -R173 ;  /* 0x000000ffffadb224 */ /* 0x000fe200078e0aad */
[C---:B------:R-:W-:Y:S01]  /*5c00*/  ISETP.GT.U32.AND P3, PT, R5.reuse, R181, PT ;  /* 0x000000b50500720c */ /* 0x040fe20003f64070 */
[----:B------:R-:W-:Y:S01]  /*5c10*/  IMAD.MOV R45, RZ, RZ, -R43 ;  /* 0x000000ffff2d7224 */ /* 0x000fe200078e0a2b */
[----:B------:R-:W-:Y:S01]  /*5c20*/  ISETP.GT.U32.AND P6, PT, R5, R185, PT ;  /* 0x000000b90500720c */ /* 0x000fe20003fc4070 */
[----:B------:R-:W-:-:S04]  /*5c30*/  IMAD.HI.U32 R43, R2, R6, RZ ;  /* 0x00000006022b7227 */ /* 0x000fc800078e00ff */
[----:B------:R-:W-:Y:S02]  /*5c40*/  IMAD.MOV R43, RZ, RZ, -R43 ;  /* 0x000000ffff2b7224 */ /* 0x000fe400078e0a2b */
[C---:B------:R-:W-:Y:S02]  /*5c50*/  IMAD R187, R5.reuse, R45, R187 ;  /* 0x0000002d05bb7224 */ /* 0x040fe400078e02bb */
[C---:B------:R-:W-:Y:S02]  /*5c60*/  IMAD R6, R5.reuse, R43, R6 ;  /* 0x0000002b05067224 */ /* 0x040fe400078e0206 */
[----:B------:R-:W-:Y:S01]  /*5c70*/  @!P0 IMAD.MOV R175, RZ, RZ, -R175 ;  /* 0x000000ffffaf8224 */ /* 0x000fe200078e0aaf */
[C---:B------:R-:W-:Y:S01]  /*5c80*/  ISETP.GT.U32.AND P0, PT, R5.reuse, R183, PT ;  /* 0x000000b70500720c */ /* 0x040fe20003f04070 */
[----:B------:R-:W-:Y:S01]  /*5c90*/  @!P2 IMAD.MOV R177, RZ, RZ, -R177 ;  /* 0x000000ffffb1a224 */ /* 0x000fe200078e0ab1 */
[----:B------:R-:W-:Y:S01]  /*5ca0*/  ISETP.GT.U32.AND P2, PT, R5, R187, PT ;  /* 0x000000bb0500720c */ /* 0x000fe20003f44070 */
[--C-:B------:R-:W-:Y:S01]  /*5cb0*/  @!P3 IMAD.IADD R181, R181, 0x1, -R5.reuse ;  /* 0x00000001b5b5b824 */ /* 0x100fe200078e0a05 */
[----:B------:R-:W-:Y:S01]  /*5cc0*/  ISETP.GT.U32.AND P3, PT, R5, R6, PT ;  /* 0x000000060500720c */ /* 0x000fe20003f64070 */
[----:B------:R-:W-:Y:S01]  /*5cd0*/  @!P6 IMAD.IADD R185, R185, 0x1, -R5 ;  /* 0x00000001b9b9e824 */ /* 0x000fe200078e0a05 */
[----:B------:R-:W-:Y:S01]  /*5ce0*/  ISETP.GE.AND P6, PT, R36, RZ, PT ;  /* 0x000000ff2400720c */ /* 0x000fe20003fc6270 */
[----:B------:R-:W-:-:S04]  /*5cf0*/  IMAD.HI.U32 R36, R2, R40, RZ ;  /* 0x0000002802247227 */ /* 0x000fc800078e00ff */
[----:B------:R-:W-:Y:S02]  /*5d00*/  IMAD.MOV R36, RZ, RZ, -R36 ;  /* 0x000000ffff247224 */ /* 0x000fe400078e0a24 */
[--C-:B------:R-:W-:Y:S01]  /*5d10*/  @!P0 IMAD.IADD R183, R183, 0x1, -R5.reuse ;  /* 0x00000001b7b78824 */ /* 0x100fe200078e0a05 */
[----:B------:R-:W-:Y:S01]  /*5d20*/  ISETP.GE.AND P0, PT, R38, RZ, PT ;  /* 0x000000ff2600720c */ /* 0x000fe20003f06270 */
[--C-:B------:R-:W-:Y:S01]  /*5d30*/  @!P2 IMAD.IADD R187, R187, 0x1, -R5.reuse ;  /* 0x00000001bbbba824 */ /* 0x100fe200078e0a05 */
[----:B------:R-:W-:Y:S01]  /*5d40*/  ISETP.GE.AND P2, PT, R34, RZ, PT ;  /* 0x000000ff2200720c */ /* 0x000fe20003f46270 */
[----:B------:R-:W-:Y:S02]  /*5d50*/  @!P3 IMAD.IADD R6, R6, 0x1, -R5 ;  /* 0x000000010606b824 */ /* 0x000fe400078e0a05 */
[C---:B------:R-:W-:Y:S01]  /*5d60*/  IMAD R191, R5.reuse, R36, R40 ;  /* 0x0000002405bf7224 */ /* 0x040fe200078e0228 */
[C---:B------:R-:W-:Y:S01]  /*5d70*/  ISETP.GT.U32.AND P3, PT, R5.reuse, R187, PT ;  /* 0x000000bb0500720c */ /* 0x040fe20003f64070 */
[----:B------:R-:W-:Y:S01]  /*5d80*/  @!P1 IMAD.MOV R181, RZ, RZ, -R181 ;  /* 0x000000ffffb59224 */ /* 0x000fe200078e0ab5 */
[C---:B------:R-:W-:Y:S01]  /*5d90*/  ISETP.GT.U32.AND P1, PT, R5.reuse, R6, PT ;  /* 0x000000060500720c */ /* 0x040fe20003f24070 */
[----:B------:R-:W-:Y:S01]  /*5da0*/  @!P4 IMAD.MOV R183, RZ, RZ, -R183 ;  /* 0x000000ffffb7c224 */ /* 0x000fe200078e0ab7 */
[----:B------:R-:W-:Y:S01]  /*5db0*/  ISETP.GT.U32.AND P4, PT, R5, R191, PT ;  /* 0x000000bf0500720c */ /* 0x000fe20003f84070 */
[----:B------:R-:W-:-:S04]  /*5dc0*/  IMAD.HI.U32 R34, R2, R193, RZ ;  /* 0x000000c102227227 */ /* 0x000fc800078e00ff */
[----:B------:R-:W-:Y:S02]  /*5dd0*/  IMAD.MOV R34, RZ, RZ, -R34 ;  /* 0x000000ffff227224 */ /* 0x000fe400078e0a22 */
[----:B------:R-:W-:Y:S01]  /*5de0*/  @!P5 IMAD.MOV R169, RZ, RZ, -R169 ;  /* 0x000000ffffa9d224 */ /* 0x000fe200078e0aa9 */
[----:B------:R-:W-:Y:S01]  /*5df0*/  ISETP.GT.U32.AND P5, PT, R5, R179, PT ;  /* 0x000000b30500720c */ /* 0x000fe20003fa4070 */
[--C-:B------:R-:W-:Y:S01]  /*5e00*/  @!P3 IMAD.IADD R187, R187, 0x1, -R5.reuse ;  /* 0x00000001bbbbb824 */ /* 0x100fe200078e0a05 */
[----:B------:R-:W-:Y:S01]  /*5e10*/  ISETP.GE.AND P3, PT, R30, RZ, PT ;  /* 0x000000ff1e00720c */ /* 0x000fe20003f66270 */
[--C-:B------:R-:W-:Y:S01]  /*5e20*/  @!P1 IMAD.IADD R6, R6, 0x1, -R5.reuse ;  /* 0x0000000106069824 */ /* 0x100fe200078e0a05 */
[----:B------:R-:W-:Y:S01]  /*5e30*/  ISETP.GE.AND P1, PT, R26, RZ, PT ;  /* 0x000000ff1a00720c */ /* 0x000fe20003f26270 */
[----:B------:R-:W-:Y:S01]  /*5e40*/  @!P4 IMAD.IADD R191, R191, 0x1, -R5 ;  /* 0x00000001bfbfc824 */ /* 0x000fe200078e0a05 */
[----:B------:R-:W-:Y:S01]  /*5e50*/  ISETP.GE.AND P4, PT, R28, RZ, PT ;  /* 0x000000ff1c00720c */ /* 0x000fe20003f86270 */
[----:B------:R-:W-:-:S02]  /*5e60*/  IMAD R193, R5, R34, R193 ;  /* 0x0000002205c17224 */ /* 0x000fc400078e02c1 */
[----:B------:R-:W-:Y:S01]  /*5e70*/  @!P0 IMAD.MOV R187, RZ, RZ, -R187 ;  /* 0x000000ffffbb8224 */ /* 0x000fe200078e0abb */
[----:B------:R-:W-:Y:S01]  /*5e80*/  ISETP.GT.U32.AND P0, PT, R5, R191, PT ;  /* 0x000000bf0500720c */ /* 0x000fe20003f04070 */
[----:B------:R-:W-:Y:S02]  /*5e90*/  IMAD.MOV.U32 R189, RZ, RZ, R6 ;  /* 0x000000ffffbd7224 */ /* 0x000fe400078e0006 */
[----:B------:R-:W-:-:S04]  /*5ea0*/  IMAD.HI.U32 R36, R2, R195, RZ ;  /* 0x000000c302247227 */ /* 0x000fc800078e00ff */
[----:B------:R-:W-:Y:S01]  /*5eb0*/  @!P6 IMAD.MOV R189, RZ, RZ, -R189 ;  /* 0x000000ffffbde224 */ /* 0x000fe200078e0abd */
        /* <DEDUP_REMOVED lines=9> */
[----:B------:R-:W-:Y:S02]  /*5f50*/  IMAD R197, R5, R26, R197 ;  /* 0x0000001a05c57224 */ /* 0x000fe400078e02c5 */
[----:B------:R-:W-:-:S02]  /*5f60*/  @!P6 IMAD.IADD R193, R193, 0x1, -R5 ;  /* 0x00000001c1c1e824 */ /* 0x000fc400078e0a05 */
[----:B------:R-:W-:Y:S01]  /*5f70*/  IMAD.HI.U32 R6, R2, R199, RZ ;  /* 0x000000c702067227 */ /* 0x000fe200078e00ff */
[----:B------:R-:W-:-:S03]  /*5f80*/  ISETP.GT.U32.AND P6, PT, R5, R197, PT ;  /* 0x000000c50500720c */ /* 0x000fc60003fc4070 */
[----:B------:R-:W-:Y:S02]  /*5f90*/  @!P2 IMAD.MOV R191, RZ, RZ, -R191 ;  /* 0x000000ffffbfa224 */ /* 0x000fe400078e0abf */
[----:B------:R-:W-:Y:S01]  /*5fa0*/  @!P5 IMAD.MOV R179, RZ, RZ, -R179 ;  /* 0x000000ffffb3d224 */ /* 0x000fe200078e0ab3 */
[----:B------:R-:W-:Y:S01]  /*5fb0*/  ISETP.GE.AND P5, PT, R153, RZ, PT ;  /* 0x000000ff9900720c */ /* 0x000fe20003fa6270 */
[----:B------:R-:W-:Y:S01]  /*5fc0*/  @!P0 IMAD.IADD R195, R195, 0x1, -R5 ;  /* 0x00000001c3c38824 */ /* 0x000fe200078e0a05 */
[C---:B------:R-:W-:Y:S01]  /*5fd0*/  ISETP.GT.U32.AND P0, PT, R5.reuse, R193, PT ;  /* 0x000000c10500720c */ /* 0x040fe20003f04070 */
[----:B------:R-:W-:Y:S01]  /*5fe0*/  IMAD.MOV R6, RZ, RZ, -R6 ;  /* 0x000000ffff067224 */ /* 0x000fe200078e0a06 */
[----:B------:R-:W-:Y:S01]  /*5ff0*/  IABS R153, R132 ;  /* 0x0000008400997213 */ /* 0x000fe20000000000 */
[----:B------:R-:W-:Y:S01]  /*6000*/  IMAD.HI.U32 R26, R2, R203, RZ ;  /* 0x000000cb021a7227 */ /* 0x000fe200078e00ff */
[----:B------:R-:W-:-:S03]  /*6010*/  ISETP.GT.U32.AND P2, PT, R5, R195, PT ;  /* 0x000000c30500720c */ /* 0x000fc60003f44070 */
[----:B------:R-:W-:Y:S02]  /*6020*/  @!P6 IMAD.IADD R197, R197, 0x1, -R5 ;  /* 0x00000001c5c5e824 */ /* 0x000fe400078e0a05 */
[C---:B------:R-:W-:Y:S02]  /*6030*/  IMAD R199, R5.reuse, R6, R199 ;  /* 0x0000000605c77224 */ /* 0x040fe400078e02c7 */
[----:B------:R-:W-:Y:S01]  /*6040*/  IMAD.HI.U32 R6, R2, R205, RZ ;  /* 0x000000cd02067227 */ /* 0x000fe200078e00ff */
[----:B------:R-:W-:-:S03]  /*6050*/  ISETP.GT.U32.AND P6, PT, R5, R197, PT ;  /* 0x000000c50500720c */ /* 0x000fc60003fc4070 */
[----:B------:R-:W-:Y:S02]  /*6060*/  IMAD.MOV R26, RZ, RZ, -R26 ;  /* 0x000000ffff1a7224 */ /* 0x000fe400078e0a1a */
[----:B------:R-:W-:Y:S01]  /*6070*/  @!P5 IMAD.MOV R185, RZ, RZ, -R185 ;  /* 0x000000ffffb9d224 */ /* 0x000fe200078e0ab9 */
[----:B------:R-:W-:Y:S01]  /*6080*/  ISETP.GE.AND P5, PT, R32, RZ, PT ;  /* 0x000000ff2000720c */ /* 0x000fe20003fa6270 */
[----:B------:R-:W-:-:S04]  /*6090*/  IMAD.HI.U32 R28, R2, R201, RZ ;  /* 0x000000c9021c7227 */ /* 0x000fc800078e00ff */
[----:B------:R-:W-:Y:S02]  /*60a0*/  IMAD.MOV R6, RZ, RZ, -R6 ;  /* 0x000000ffff067224 */ /* 0x000fe400078e0a06 */
[C---:B------:R-:W-:Y:S02]  /*60b0*/  IMAD R203, R5.reuse, R26, R203 ;  /* 0x0000001a05cb7224 */ /* 0x040fe400078e02cb */
[----:B------:R-:W-:Y:S02]  /*60c0*/  IMAD.MOV R28, RZ, RZ, -R28 ;  /* 0x000000ffff1c7224 */ /* 0x000fe400078e0a1c */
[----:B------:R-:W-:Y:S02]  /*60d0*/  IMAD R205, R5, R6, R205 ;  /* 0x0000000605cd7224 */ /* 0x000fe400078e02cd */
[----:B------:R-:W-:Y:S01]  /*60e0*/  @!P2 IMAD.IADD R195, R195, 0x1, -R5 ;  /* 0x00000001c3c3a824 */ /* 0x000fe200078e0a05 */
[C---:B------:R-:W-:Y:S01]  /*60f0*/  ISETP.GT.U32.AND P2, PT, R5.reuse, R203, PT ;  /* 0x000000cb0500720c */ /* 0x040fe20003f44070 */
[----:B------:R-:W-:-:S02]  /*6100*/  IMAD R201, R5, R28, R201 ;  /* 0x0000001c05c97224 */ /* 0x000fc400078e02c9 */
[--C-:B------:R-:W-:Y:S01]  /*6110*/  @!P0 IMAD.IADD R193, R193, 0x1, -R5.reuse ;  /* 0x00000001c1c18824 */ /* 0x100fe200078e0a05 */
[----:B------:R-:W-:Y:S01]  /*6120*/  ISETP.GT.U32.AND P0, PT, R5, R199, PT ;  /* 0x000000c70500720c */ /* 0x000fe20003f04070 */
[----:B------:R-:W-:Y:S01]  /*6130*/  @!P6 IMAD.IADD R197, R197, 0x1, -R5 ;  /* 0x00000001c5c5e824 */ /* 0x000fe200078e0a05 */
[C---:B------:R-:W-:Y:S01]  /*6140*/  ISETP.GT.U32.AND P6, PT, R5.reuse, R205, PT ;  /* 0x000000cd0500720c */ /* 0x040fe20003fc4070 */
[----:B------:R-:W-:Y:S01]  /*6150*/  @!P5 IMAD.MOV R193, RZ, RZ, -R193 ;  /* 0x000000ffffc1d224 */ /* 0x000fe200078e0ac1 */
[----:B------:R-:W-:Y:S01]  /*6160*/  ISETP.GT.U32.AND P5, PT, R5, R201, PT ;  /* 0x000000c90500720c */ /* 0x000fe20003fa4070 */
[----:B------:R-:W-:-:S04]  /*6170*/  IMAD.HI.U32 R28, R2, R207, RZ ;  /* 0x000000cf021c7227 */ /* 0x000fc800078e00ff */
[----:B------:R-:W-:Y:S02]  /*6180*/  @!P2 IMAD.IADD R203, R203, 0x1, -R5 ;  /* 0x00000001cbcba824 */ /* 0x000fe400078e0a05 */
[----:B------:R-:W-:Y:S02]  /*6190*/  IMAD.MOV R28, RZ, RZ, -R28 ;  /* 0x000000ffff1c7224 */ /* 0x000fe400078e0a1c */
[----:B------:R-:W-:-:S04]  /*61a0*/  IMAD.HI.U32 R6, R2, R211, RZ ;  /* 0x000000d302067227 */ /* 0x000fc800078e00ff */
[--C-:B------:R-:W-:Y:S01]  /*61b0*/  @!P6 IMAD.IADD R205, R205, 0x1, -R5.reuse ;  /* 0x00000001cdcde824 */ /* 0x100fe200078e0a05 */
[----:B------:R-:W-:Y:S01]  /*61c0*/  ISETP.GT.U32.AND P6, PT, R5, R203, PT ;  /* 0x000000cb0500720c */ /* 0x000fe20003fc4070 */
[--C-:B------:R-:W-:Y:S02]  /*61d0*/  @!P5 IMAD.IADD R201, R201, 0x1, -R5.reuse ;  /* 0x00000001c9c9d824 */ /* 0x100fe400078e0a05 */
[----:B------:R-:W-:Y:S01]  /*61e0*/  @!P0 IMAD.IADD R199, R199, 0x1, -R5 ;  /* 0x00000001c7c78824 */ /* 0x000fe200078e0a05 */
[----:B------:R-:W-:Y:S01]  /*61f0*/  ISETP.GE.AND P0, PT, R24, RZ, PT ;  /* 0x000000ff1800720c */ /* 0x000fe20003f06270 */
[C---:B------:R-:W-:Y:S01]  /*6200*/  IMAD R207, R5.reuse, R28, R207 ;  /* 0x0000001c05cf7224 */ /* 0x040fe200078e02cf */
[C---:B------:R-:W-:Y:S01]  /*6210*/  ISETP.GT.U32.AND P2, PT, R5.reuse, R201, PT ;  /* 0x000000c90500720c */ /* 0x040fe20003f44070 */
[----:B------:R-:W-:Y:S01]  /*6220*/  IMAD.MOV R6, RZ, RZ, -R6 ;  /* 0x000000ffff067224 */ /* 0x000fe200078e0a06 */
[C---:B------:R-:W-:Y:S01]  /*6230*/  ISETP.GT.U32.AND P5, PT, R5.reuse, R199, PT ;  /* 0x000000c70500720c */ /* 0x040fe20003fa4070 */
[----:B------:R-:W-:Y:S01]  /*6240*/  @!P1 IMAD.MOV R197, RZ, RZ, -R197 ;  /* 0x000000ffffc59224 */ /* 0x000fe200078e0ac5 */
[C---:B------:R-:W-:Y:S01]  /*6250*/  ISETP.GT.U32.AND P1, PT, R5.reuse, R207, PT ;  /* 0x000000cf0500720c */ /* 0x040fe20003f24070 */
[C---:B------:R-:W-:Y:S01]  /*6260*/  IMAD R211, R5.reuse, R6, R211 ;  /* 0x0000000605d37224 */ /* 0x040fe200078e02d3 */
[----:B------:R-:W-:Y:S01]  /*6270*/  IABS R6, R15 ;  /* 0x0000000f00067213 */ /* 0x000fe20000000000 */
[----:B------:R-:W-:Y:S01]  /*6280*/  @!P3 IMAD.MOV R195, RZ, RZ, -R195 ;  /* 0x000000ffffc3b224 */ /* 0x000fe200078e0ac3 */
[----:B------:R-:W-:Y:S01]  /*6290*/  ISETP.GT.U32.AND P3, PT, R5, R205, PT ;  /* 0x000000cd0500720c */ /* 0x000fe20003f64070 */
[----:B------:R-:W-:-:S04]  /*62a0*/  IMAD.HI.U32 R26, R2, R209, RZ ;  /* 0x000000d1021a7227 */ /* 0x000fc800078e00ff */
[--C-:B------:R-:W-:Y:S01]  /*62b0*/  @!P6 IMAD.IADD R203, R203, 0x1, -R5.reuse ;  /* 0x00000001cbcbe824 */ /* 0x100fe200078e0a05 */
[----:B------:R-:W-:Y:S01]  /*62c0*/  ISETP.GT.U32.AND P6, PT, R5, R211, PT ;  /* 0x000000d30500720c */ /* 0x000fe20003fc4070 */
[----:B------:R-:W-:Y:S02]  /*62d0*/  IMAD.MOV R26, RZ, RZ, -R26 ;  /* 0x000000ffff1a7224 */ /* 0x000fe400078e0a1a */
[----:B------:R-:W-:Y:S01]  /*62e0*/  @!P2 IMAD.IADD R201, R201, 0x1, -R5 ;  /* 0x00000001c9c9a824 */ /* 0x000fe200078e0a05 */
[----:B------:R-:W-:Y:S01]  /*62f0*/  ISETP.GE.AND P2, PT, R18, RZ, PT ;  /* 0x000000ff1200720c */ /* 0x000fe20003f46270 */
[----:B------:R-:W-:Y:S02]  /*6300*/  IMAD R209, R5, R26, R209 ;  /* 0x0000001a05d17224 */ /* 0x000fe400078e02d1 */
[--C-:B------:R-:W-:Y:S02]  /*6310*/  @!P5 IMAD.IADD R199, R199, 0x1, -R5.reuse ;  /* 0x00000001c7c7d824 */ /* 0x100fe400078e0a05 */
[----:B------:R-:W-:Y:S01]  /*6320*/  @!P1 IMAD.IADD R207, R207, 0x1, -R5 ;  /* 0x00000001cfcf9824 */ /* 0x000fe200078e0a05 */
[----:B------:R-:W-:Y:S01]  /*6330*/  ISETP.GT.U32.AND P5, PT, R5, R209, PT ;  /* 0x000000d10500720c */ /* 0x000fe20003fa4070 */
[----:B------:R-:W-:Y:S01]  /*6340*/  IMAD.HI.U32 R18, R2, R213, RZ ;  /* 0x000000d502127227 */ /* 0x000fe200078e00ff */
[----:B------:R-:W-:-:S03]  /*6350*/  ISETP.GE.AND P1, PT, R20, RZ, PT ;  /* 0x000000ff1400720c */ /* 0x000fc60003f26270 */
[----:B------:R-:W-:Y:S01]  /*6360*/  @!P3 IMAD.IADD R205, R205, 0x1, -R5 ;  /* 0x00000001cdcdb824 */ /* 0x000fe200078e0a05 */
[----:B------:R-:W-:Y:S01]  /*6370*/  ISETP.GE.AND P3, PT, R19, RZ, PT ;  /* 0x000000ff1300720c */ /* 0x000fe20003f66270 */
[----:B------:R-:W-:Y:S01]  /*6380*/  @!P4 IMAD.MOV R199, RZ, RZ, -R199 ;  /* 0x000000ffffc7c224 */ /* 0x000fe200078e0ac7 */
[----:B------:R-:W-:Y:S01]  /*6390*/  ISETP.GT.U32.AND P4, PT, R5, R207, PT ;  /* 0x000000cf0500720c */ /* 0x000fe20003f84070 */
[----:B------:R-:W-:Y:S02]  /*63a0*/  IMAD.MOV R19, RZ, RZ, -R18 ;  /* 0x000000ffff137224 */ /* 0x000fe400078e0a12 */
[----:B------:R-:W-:-:S04]  /*63b0*/  IMAD.HI.U32 R18, R2, R6, RZ ;  /* 0x0000000602127227 */ /* 0x000fc800078e00ff */
[--C-:B------:R-:W-:Y:S02]  /*63c0*/  @!P6 IMAD.IADD R211, R211, 0x1, -R5.reuse ;  /* 0x00000001d3d3e824 */ /* 0x100fe400078e0a05 */
[----:B------:R-:W-:Y:S02]  /*63d0*/  IMAD.MOV R18, RZ, RZ, -R18 ;  /* 0x000000ffff127224 */ /* 0x000fe400078e0a12 */
[----:B------:R-:W-:Y:S01]  /*63e0*/  @!P5 IMAD.IADD R209, R209, 0x1, -R5 ;  /* 0x00000001d1d1d824 */ /* 0x000fe200078e0a05 */
[C---:B------:R-:W-:Y:S01]  /*63f0*/  ISETP.GT.U32.AND P6, PT, R5.reuse, R211, PT ;  /* 0x000000d30500720c */ /* 0x040fe20003fc4070 */
[C---:B------:R-:W-:Y:S01]  /*6400*/  IMAD R6, R5.reuse, R18, R6 ;  /* 0x0000001205067224 */ /* 0x040fe200078e0206 */
[----:B------:R-:W-:Y:S01]  /*6410*/  ISETP.GE.AND P5, PT, R22, RZ, PT ;  /* 0x000000ff1600720c */ /* 0x000fe20003fa6270 */
[----:B------:R-:W-:Y:S01]  /*6420*/  IMAD R213, R5, R19, R213 ;  /* 0x0000001305d57224 */ /* 0x000fe200078e02d5 */
[----:B------:R-:W-:Y:S01]  /*6430*/  IABS R19, R14 ;  /* 0x0000000e00137213 */ /* 0x000fe20000000000 */
[----:B------:R-:W-:Y:S01]  /*6440*/  @!P4 IMAD.IADD R207, R207, 0x1, -R5 ;  /* 0x00000001cfcfc824 */ /* 0x000fe200078e0a05 */
[C---:B------:R-:W-:Y:S01]  /*6450*/  ISETP.GT.U32.AND P4, PT, R5.reuse, R6, PT ;  /* 0x000000060500720c */ /* 0x040fe20003f84070 */
[----:B------:R-:W-:Y:S01]  /*6460*/  @!P0 IMAD.MOV R201, RZ, RZ, -R201 ;  /* 0x000000ffffc98224 */ /* 0x000fe200078e0ac9 */
[C---:B------:R-:W-:Y:S01]  /*6470*/  ISETP.GT.U32.AND P0, PT, R5.reuse, R209, PT ;  /* 0x000000d10500720c */ /* 0x040fe20003f04070 */
[----:B------:R-:W-:Y:S01]  /*6480*/  @!P2 IMAD.MOV R203, RZ, RZ, -R203 ;  /* 0x000000ffffcba224 */ /* 0x000fe200078e0acb */
[----:B------:R-:W-:Y:S01]  /*6490*/  ISETP.GT.U32.AND P2, PT, R5, R213, PT ;  /* 0x000000d50500720c */ /* 0x000fe20003f44070 */
[----:B------:R-:W-:Y:S01]  /*64a0*/  @!P1 IMAD.MOV R207, RZ, RZ, -R207 ;  /* 0x000000ffffcf9224 */ /* 0x000fe200078e0acf */
[----:B------:R-:W-:Y:S01]  /*64b0*/  IABS R18, R141 ;  /* 0x0000008d00127213 */ /* 0x000fe20000000000 */
[----:B------:R-:W-:Y:S01]  /*64c0*/  @!P6 IMAD.IADD R211, R211, 0x1, -R5 ;  /* 0x00000001d3d3e824 */ /* 0x000fe200078e0a05 */
[----:B------:R-:W-:Y:S01]  /*64d0*/  ISETP.GE.AND P6, PT, R15, RZ, PT ;  /* 0x000000ff0f00720c */ /* 0x000fe20003fc6270 */
[----:B------:R-:W-:Y:S01]  /*64e0*/  IMAD.HI.U32 R15, R2, R19, RZ ;  /* 0x00000013020f7227 */ /* 0x000fe200078e00ff */
[----:B------:R-:W-:-:S03]  /*64f0*/  IABS R22, R124 ;  /* 0x0000007c00167213 */ /* 0x000fc60000000000 */
        /* <DEDUP_REMOVED lines=8> */
[----:B------:R-:W-:Y:S01]  /*6580*/  @!P5 IMAD.MOV R209, RZ, RZ, -R209 ;  /* 0x000000ffffd1d224 */ /* 0x000fe200078e0ad1 */
[C---:B------:R-:W-:Y:S01]  /*6590*/  ISETP.GT.U32.AND P1, PT, R5.reuse, R213, PT ;  /* 0x000000d50500720c */ /* 0x040fe20003f24070 */
[----:B------:R-:W-:Y:S01]  /*65a0*/  IMAD.HI.U32 R14, R2, R219, RZ ;  /* 0x000000db020e7227 */ /* 0x000fe200078e00ff */
[----:B------:R-:W-:-:S03]  /*65b0*/  ISETP.GT.U32.AND P5, PT, R5, R217, PT ;  /* 0x000000d90500720c */ /* 0x000fc60003fa4070 */
[----:B------:R-:W-:Y:S02]  /*65c0*/  IMAD.MOV R14, RZ, RZ, -R14 ;  /* 0x000000ffff0e7224 */ /* 0x000fe400078e0a0e */
[----:B------:R-:W-:-:S04]  /*65d0*/  IMAD.HI.U32 R15, R2, R221, RZ ;  /* 0x000000dd020f7227 */ /* 0x000fc800078e00ff */
[--C-:B------:R-:W-:Y:S01]  /*65e0*/  @!P4 IMAD.IADD R6, R6, 0x1, -R5.reuse ;  /* 0x000000010606c824 */ /* 0x100fe200078e0a05 */
[----:B------:R-:W-:Y:S01]  /*65f0*/  ISETP.GE.AND P4, PT, R11, RZ, PT ;  /* 0x000000ff0b00720c */ /* 0x000fe20003f86270 */
[--C-:B------:R-:W-:Y:S01]  /*6600*/  @!P1 IMAD.IADD R213, R213, 0x1, -R5.reuse ;  /* 0x00000001d5d59824 */ /* 0x100fe200078e0a05 */
[----:B------:R-:W-:Y:S01]  /*6610*/  ISETP.GE.AND P1, PT, R12, RZ, PT ;  /* 0x000000ff0c00720c */ /* 0x000fe20003f26270 */
[----:B------:R-:W-:Y:S01]  /*6620*/  @!P5 IMAD.IADD R217, R217, 0x1, -R5 ;  /* 0x00000001d9d9d824 */ /* 0x000fe200078e0a05 */
[----:B------:R-:W-:Y:S01]  /*6630*/  ISETP.GE.AND P5, PT, R10, RZ, PT ;  /* 0x000000ff0a00720c */ /* 0x000fe20003fa6270 */
[C---:B------:R-:W-:Y:S02]  /*6640*/  IMAD R219, R5.reuse, R14, R219 ;  /* 0x0000000e05db7224 */ /* 0x040fe400078e02db */
[----:B------:R-:W-:Y:S02]  /*6650*/  IMAD.MOV.U32 R215, RZ, RZ, R6 ;  /* 0x000000ffffd77224 */ /* 0x000fe400078e0006 */
[----:B------:R-:W-:Y:S01]  /*6660*/  @!P0 IMAD.MOV R213, RZ, RZ, -R213 ;  /* 0x000000ffffd58224 */ /* 0x000fe200078e0ad5 */
[C---:B------:R-:W-:Y:S01]  /*6670*/  ISETP.GT.U32.AND P0, PT, R5.reuse, R217, PT ;  /* 0x000000d90500720c */ /* 0x040fe20003f04070 */
[----:B------:R-:W-:Y:S01]  /*6680*/  @!P6 IMAD.MOV R215, RZ, RZ, -R215 ;  /* 0x000000ffffd7e224 */ /* 0x000fe200078e0ad7 */
[----:B------:R-:W-:Y:S01]  /*6690*/  ISETP.GT.U32.AND P6, PT, R5, R219, PT ;  /* 0x000000db0500720c */ /* 0x000fe20003fc4070 */
[----:B------:R-:W-:-:S04]  /*66a0*/  IMAD.HI.U32 R10, R2, R223, RZ ;  /* 0x000000df020a7227 */ /* 0x000fc800078e00ff */
[----:B------:R-:W-:Y:S02]  /*66b0*/  IMAD.MOV R15, RZ, RZ, -R15 ;  /* 0x000000ffff0f7224 */ /* 0x000fe400078e0a0f */
[----:B------:R-:W-:Y:S02]  /*66c0*/  IMAD.MOV R10, RZ, RZ, -R10 ;  /* 0x000000ffff0a7224 */ /* 0x000fe400078e0a0a */
[C---:B------:R-:W-:Y:S02]  /*66d0*/  IMAD R221, R5.reuse, R15, R221 ;  /* 0x0000000f05dd7224 */ /* 0x040fe400078e02dd */
[----:B------:R-:W-:Y:S02]  /*66e0*/  IMAD R223, R5, R10, R223 ;  /* 0x0000000a05df7224 */ /* 0x000fe400078e02df */
[--C-:B------:R-:W-:Y:S01]  /*66f0*/  @!P0 IMAD.IADD R217, R217, 0x1, -R5.reuse ;  /* 0x00000001d9d98824 */ /* 0x100fe200078e0a05 */
[----:B------:R-:W-:Y:S01]  /*6700*/  ISETP.GT.U32.AND P0, PT, R5, R221, PT ;  /* 0x000000dd0500720c */ /* 0x000fe20003f04070 */
[----:B------:R-:W-:Y:S01]  /*6710*/  @!P6 IMAD.IADD R219, R219, 0x1, -R5 ;  /* 0x00000001dbdbe824 */ /* 0x000fe200078e0a05 */
[----:B------:R-:W-:Y:S01]  /*6720*/  ISETP.GT.U32.AND P6, PT, R5, R223, PT ;  /* 0x000000df0500720c */ /* 0x000fe20003fc4070 */
[----:B------:R-:W-:Y:S01]  /*6730*/  @!P3 IMAD.MOV R205, RZ, RZ, -R205 ;  /* 0x000000ffffcdb224 */ /* 0x000fe200078e0acd */
[----:B------:R-:W-:Y:S01]  /*6740*/  ISETP.GE.AND P3, PT, R17, RZ, PT ;  /* 0x000000ff1100720c */ /* 0x000fe20003f66270 */
[----:B------:R-:W-:-:S04]  /*6750*/  IMAD.HI.U32 R6, R2, R225, RZ ;  /* 0x000000e102067227 */ /* 0x000fc800078e00ff */
[----:B------:R-:W-:Y:S02]  /*6760*/  IMAD.MOV R6, RZ, RZ, -R6 ;  /* 0x000000ffff067224 */ /* 0x000fe400078e0a06 */
[----:B------:R-:W-:-:S04]  /*6770*/  IMAD.HI.U32 R11, R2, R227, RZ ;  /* 0x000000e3020b7227 */ /* 0x000fc800078e00ff */
[--C-:B------:R-:W-:Y:S01]  /*6780*/  @!P0 IMAD.IADD R221, R221, 0x1, -R5.reuse ;  /* 0x00000001dddd8824 */ /* 0x100fe200078e0a05 */
[----:B------:R-:W-:Y:S01]  /*6790*/  ISETP.GT.U32.AND P0, PT, R5, R219, PT ;  /* 0x000000db0500720c */ /* 0x000fe20003f04070 */
[----:B------:R-:W-:Y:S02]  /*67a0*/  @!P6 IMAD.IADD R223, R223, 0x1, -R5 ;  /* 0x00000001dfdfe824 */ /* 0x000fe400078e0a05 */
[----:B------:R-:W-:Y:S01]  /*67b0*/  @!P3 IMAD.MOV R211, RZ, RZ, -R211 ;  /* 0x000000ffffd3b224 */ /* 0x000fe200078e0ad3 */
[----:B------:R-:W-:Y:S01]  /*67c0*/  ISETP.GE.AND P3, PT, R13, RZ, PT ;  /* 0x000000ff0d00720c */ /* 0x000fe20003f66270 */
[C---:B------:R-:W-:Y:S01]  /*67d0*/  IMAD R225, R5.reuse, R6, R225 ;  /* 0x0000000605e17224 */ /* 0x040fe200078e02e1 */
[----:B------:R-:W-:Y:S01]  /*67e0*/  ISETP.GT.U32.AND P6, PT, R5, R223, PT ;  /* 0x000000df0500720c */ /* 0x000fe20003fc4070 */
[----:B------:R-:W-:-:S04]  /*67f0*/  IMAD.HI.U32 R6, R2, R231, RZ ;  /* 0x000000e702067227 */ /* 0x000fc800078e00ff */
[----:B------:R-:W-:Y:S01]  /*6800*/  @!P2 IMAD.MOV R217, RZ, RZ, -R217 ;  /* 0x000000ffffd9a224 */ /* 0x000fe200078e0ad9 */
[----:B------:R-:W-:Y:S01]  /*6810*/  ISETP.GT.U32.AND P2, PT, R5, R221, PT ;  /* 0x000000dd0500720c */ /* 0x000fe20003f44070 */
[----:B------:R-:W-:-:S04]  /*6820*/  IMAD.HI.U32 R10, R2, R229, RZ ;  /* 0x000000e5020a7227 */ /* 0x000fc800078e00ff */
[----:B------:R-:W-:Y:S02]  /*6830*/  IMAD.MOV R11, RZ, RZ, -R11 ;  /* 0x000000ffff0b7224 */ /* 0x000fe400078e0a0b */
[----:B------:R-:W-:Y:S02]  /*6840*/  IMAD.MOV R6, RZ, RZ, -R6 ;  /* 0x000000ffff067224 */ /* 0x000fe400078e0a06 */
[----:B------:R-:W-:Y:S02]  /*6850*/  IMAD.MOV R10, RZ, RZ, -R10 ;  /* 0x000000ffff0a7224 */ /* 0x000fe400078e0a0a */
[----:B------:R-:W-:Y:S02]  /*6860*/  IMAD R227, R5, R11, R227 ;  /* 0x0000000b05e37224 */ /* 0x000fe400078e02e3 */
[----:B------:R-:W-:Y:S01]  /*6870*/  @!P0 IMAD.IADD R219, R219, 0x1, -R5 ;  /* 0x00000001dbdb8824 */ /* 0x000fe200078e0a05 */
[C---:B------:R-:W-:Y:S01]  /*6880*/  ISETP.GT.U32.AND P0, PT, R5.reuse, R225, PT ;  /* 0x000000e10500720c */ /* 0x040fe20003f04070 */
[----:B------:R-:W-:-:S02]  /*6890*/  IMAD R231, R5, R6, R231 ;  /* 0x0000000605e77224 */ /* 0x000fc400078e02e7 */
[C---:B------:R-:W-:Y:S02]  /*68a0*/  IMAD R229, R5.reuse, R10, R229 ;  /* 0x0000000a05e57224 */ /* 0x040fe400078e02e5 */
[----:B------:R-:W-:Y:S01]  /*68b0*/  @!P3 IMAD.MOV R219, RZ, RZ, -R219 ;  /* 0x000000ffffdbb224 */ /* 0x000fe200078e0adb */
[----:B------:R-:W-:Y:S01]  /*68c0*/  ISETP.GT.U32.AND P3, PT, R5, R227, PT ;  /* 0x000000e30500720c */ /* 0x000fe20003f64070 */
[----:B------:R-:W-:Y:S01]  /*68d0*/  @!P6 IMAD.IADD R223, R223, 0x1, -R5 ;  /* 0x00000001dfdfe824 */ /* 0x000fe200078e0a05 */
[----:B------:R-:W-:Y:S01]  /*68e0*/  ISETP.GT.U32.AND P6, PT, R5, R231, PT ;  /* 0x000000e70500720c */ /* 0x000fe20003fc4070 */
[----:B------:R-:W-:-:S04]  /*68f0*/  IMAD.HI.U32 R11, R2, R233, RZ ;  /* 0x000000e9020b7227 */ /* 0x000fc800078e00ff */
[----:B------:R-:W-:Y:S01]  /*6900*/  @!P2 IMAD.IADD R221, R221, 0x1, -R5 ;  /* 0x00000001dddda824 */ /* 0x000fe200078e0a05 */
[----:B------:R-:W-:Y:S01]  /*6910*/  ISETP.GT.U32.AND P2, PT, R5, R229, PT ;  /* 0x000000e50500720c */ /* 0x000fe20003f44070 */
[----:B------:R-:W-:Y:S02]  /*6920*/  IMAD.MOV R11, RZ, RZ, -R11 ;  /* 0x000000ffff0b7224 */ /* 0x000fe400078e0a0b */
[----:B------:R-:W-:Y:S01]  /*6930*/  @!P0 IMAD.IADD R225, R225, 0x1, -R5 ;  /* 0x00000001e1e18824 */ /* 0x000fe200078e0a05 */
[----:B------:R-:W-:Y:S01]  /*6940*/  ISETP.GE.AND P0, PT, R9, RZ, PT ;  /* 0x000000ff0900720c */ /* 0x000fe20003f06270 */
[----:B------:R-:W-:Y:S02]  /*6950*/  IMAD R233, R5, R11, R233 ;  /* 0x0000000b05e97224 */ /* 0x000fe400078e02e9 */
[--C-:B------:R-:W-:Y:S01]  /*6960*/  @!P3 IMAD.IADD R227, R227, 0x1, -R5.reuse ;  /* 0x00000001e3e3b824 */ /* 0x100fe200078e0a05 */
[----:B------:R-:W-:Y:S01]  /*6970*/  ISETP.GT.U32.AND P3, PT, R5, R225, PT ;  /* 0x000000e10500720c */ /* 0x000fe20003f64070 */
[----:B------:R-:W-:-:S02]  /*6980*/  @!P6 IMAD.IADD R231, R231, 0x1, -R5 ;  /* 0x00000001e7e7e824 */ /* 0x000fc400078e0a05 */
[----:B------:R-:W-:Y:S01]  /*6990*/  @!P4 IMAD.MOV R223, RZ, RZ, -R223 ;  /* 0x000000ffffdfc224 */ /* 0x000fe200078e0adf */
[----:B------:R-:W-:Y:S01]  /*69a0*/  ISETP.GT.U32.AND P4, PT, R5, R233, PT ;  /* 0x000000e90500720c */ /* 0x000fe20003f84070 */
[----:B------:R-:W-:Y:S01]  /*69b0*/  @!P2 IMAD.IADD R229, R229, 0x1, -R5 ;  /* 0x00000001e5e5a824 */ /* 0x000fe200078e0a05 */
[----:B------:R-:W-:Y:S01]  /*69c0*/  ISETP.GT.U32.AND P2, PT, R5, R227, PT ;  /* 0x000000e30500720c */ /* 0x000fe20003f44070 */
[----:B------:R-:W-:-:S03]  /*69d0*/  IMAD.HI.U32 R10, R2, R235, RZ ;  /* 0x000000eb020a7227 */ /* 0x000fc600078e00ff */
        /* <DEDUP_REMOVED lines=9> */
[--C-:B------:R-:W-:Y:S01]  /*6a70*/  @!P4 IMAD.IADD R233, R233, 0x1, -R5.reuse ;  /* 0x00000001e9e9c824 */ /* 0x100fe200078e0a05 */
[----:B------:R-:W-:Y:S01]  /*6a80*/  ISETP.GE.AND P4, PT, R143, RZ, PT ;  /* 0x000000ff8f00720c */ /* 0x000fe20003f86270 */
[----:B------:R-:W-:Y:S01]  /*6a90*/  @!P2 IMAD.IADD R227, R227, 0x1, -R5 ;  /* 0x00000001e3e3a824 */ /* 0x000fe200078e0a05 */
[----:B------:R-:W-:Y:S01]  /*6aa0*/  ISETP.GE.AND P2, PT, R3, RZ, PT ;  /* 0x000000ff0300720c */ /* 0x000fe20003f46270 */
[----:B------:R-:W-:-:S02]  /*6ab0*/  IMAD R237, R5, R6, R237 ;  /* 0x0000000605ed7224 */ /* 0x000fc400078e02ed */
[----:B------:R-:W-:-:S04]  /*6ac0*/  IMAD.HI.U32 R3, R2, R239, RZ ;  /* 0x000000ef02037227 */ /* 0x000fc800078e00ff */
[----:B------:R-:W-:Y:S01]  /*6ad0*/  @!P1 IMAD.IADD R231, R231, 0x1, -R5 ;  /* 0x00000001e7e79824 */ /* 0x000fe200078e0a05 */
[----:B------:R-:W-:Y:S01]  /*6ae0*/  ISETP.GE.AND P1, PT, R0, RZ, PT ;  /* 0x000000ff0000720c */ /* 0x000fe20003f26270 */
[----:B------:R-:W-:Y:S01]  /*6af0*/  @!P5 IMAD.MOV R225, RZ, RZ, -R225 ;  /* 0x000000ffffe1d224 */ /* 0x000fe200078e0ae1 */
[----:B------:R-:W-:Y:S01]  /*6b00*/  ISETP.GT.U32.AND P5, PT, R5, R233, PT ;  /* 0x000000e90500720c */ /* 0x000fe20003fa4070 */
[----:B------:R-:W-:-:S04]  /*6b10*/  IMAD.HI.U32 R0, R2, R241, RZ ;  /* 0x000000f102007227 */ /* 0x000fc800078e00ff */
[----:B------:R-:W-:Y:S01]  /*6b20*/  @!P6 IMAD.IADD R229, R229, 0x1, -R5 ;  /* 0x00000001e5e5e824 */ /* 0x000fe200078e0a05 */
[C---:B------:R-:W-:Y:S01]  /*6b30*/  ISETP.GT.U32.AND P6, PT, R5.reuse, R237, PT ;  /* 0x000000ed0500720c */ /* 0x040fe20003fc4070 */
[----:B------:R-:W-:Y:S02]  /*6b40*/  IMAD.MOV R3, RZ, RZ, -R3 ;  /* 0x000000ffff037224 */ /* 0x000fe400078e0a03 */
[----:B------:R-:W-:Y:S02]  /*6b50*/  IMAD.MOV R0, RZ, RZ, -R0 ;  /* 0x000000ffff007224 */ /* 0x000fe400078e0a00 */
[C---:B------:R-:W-:Y:S02]  /*6b60*/  IMAD R239, R5.reuse, R3, R239 ;  /* 0x0000000305ef7224 */ /* 0x040fe400078e02ef */
[----:B------:R-:W-:Y:S02]  /*6b70*/  IMAD R241, R5, R0, R241 ;  /* 0x0000000005f17224 */ /* 0x000fe400078e02f1 */
[----:B------:R-:W-:Y:S01]  /*6b80*/  @!P3 IMAD.IADD R235, R235, 0x1, -R5 ;  /* 0x00000001ebebb824 */ /* 0x000fe200078e0a05 */
[----:B------:R-:W-:Y:S01]  /*6b90*/  ISETP.GE.AND P3, PT, R149, RZ, PT ;  /* 0x000000ff9500720c */ /* 0x000fe20003f66270 */
[----:B------:R-:W-:Y:S01]  /*6ba0*/  @!P2 IMAD.MOV R229, RZ, RZ, -R229 ;  /* 0x000000ffffe5a224 */ /* 0x000fe200078e0ae5 */
[----:B------:R-:W-:Y:S01]  /*6bb0*/  ISETP.GT.U32.AND P2, PT, R5, R239, PT ;  /* 0x000000ef0500720c */ /* 0x000fe20003f44070 */
[----:B------:R-:W-:-:S02]  /*6bc0*/  VIADD R149, R4, 0x84 ;  /* 0x0000008404957836 */ /* 0x000fc40000000000 */
[----:B------:R-:W-:Y:S01]  /*6bd0*/  @!P5 IMAD.IADD R233, R233, 0x1, -R5 ;  /* 0x00000001e9e9d824 */ /* 0x000fe200078e0a05 */
[----:B------:R-:W-:Y:S01]  /*6be0*/  ISETP.GT.U32.AND P5, PT, R5, R241, PT ;  /* 0x000000f10500720c */ /* 0x000fe20003fa4070 */
[----:B------:R-:W-:Y:S01]  /*6bf0*/  @!P1 IMAD.MOV R231, RZ, RZ, -R231 ;  /* 0x000000ffffe79224 */ /* 0x000fe200078e0ae7 */
[----:B------:R-:W-:Y:S01]  /*6c00*/  ISETP.GE.AND P1, PT, R151, RZ, PT ;  /* 0x000000ff9700720c */ /* 0x000fe20003f26270 */
[----:B------:R-:W-:Y:S01]  /*6c10*/  @!P6 IMAD.IADD R237, R237, 0x1, -R5 ;  /* 0x00000001edede824 */ /* 0x000fe200078e0a05 */
[----:B------:R-:W-:Y:S01]  /*6c20*/  IABS R243, R149 ;  /* 0x0000009500f37213 */ /* 0x000fe20000000000 */
[----:B------:R-:W-:Y:S02]  /*6c30*/  VIADD R151, R4, 0x83 ;  /* 0x0000008304977836 */ /* 0x000fe40000000000 */
[----:B------:R-:W-:Y:S01]  /*6c40*/  @!P0 IMAD.MOV R227, RZ, RZ, -R227 ;  /* 0x000000ffffe38224 */ /* 0x000fe200078e0ae3 */
[C---:B------:R-:W-:Y:S01]  /*6c50*/  ISETP.GT.U32.AND P0, PT, R5.reuse, R235, PT ;  /* 0x000000eb0500720c */ /* 0x040fe20003f04070 */
[----:B------:R-:W-:Y:S01]  /*6c60*/  IMAD.HI.U32 R0, R2, R243, RZ ;  /* 0x000000f302007227 */ /* 0x000fe200078e00ff */
[----:B------:R-:W-:-:S02]  /*6c70*/  ISETP.GT.U32.AND P6, PT, R5, R237, PT ;  /* 0x000000ed0500720c */ /* 0x000fc40003fc4070 */
[----:B------:R-:W-:Y:S01]  /*6c80*/  IABS R245, R151 ;  /* 0x0000009700f57213 */ /* 0x000fe20000000000 */
[----:B------:R-:W-:Y:S01]  /*6c90*/  @!P2 IMAD.IADD R239, R239, 0x1, -R5 ;  /* 0x00000001efefa824 */ /* 0x000fe200078e0a05 */
[----:B------:R-:W-:Y:S01]  /*6ca0*/  ISETP.GE.AND P2, PT, R149, RZ, PT ;  /* 0x000000ff9500720c */ /* 0x000fe20003f46270 */
[----:B------:R-:W-:Y:S02]  /*6cb0*/  IMAD.MOV R3, RZ, RZ, -R0 ;  /* 0x000000ffff037224 */ /* 0x000fe400078e0a00 */
[----:B------:R-:W-:-:S04]  /*6cc0*/  IMAD.HI.U32 R0, R2, R245, RZ ;  /* 0x000000f502007227 */ /* 0x000fc800078e00ff */
[----:B------:R-:W-:Y:S01]  /*6cd0*/  @!P5 IMAD.IADD R241, R241, 0x1, -R5 ;  /* 0x00000001f1f1d824 */ /* 0x000fe200078e0a05 */
[C---:B------:R-:W-:Y:S01]  /*6ce0*/  ISETP.GT.U32.AND P5, PT, R5.reuse, R239, PT ;  /* 0x000000ef0500720c */ /* 0x040fe20003fa4070 */
[----:B------:R-:W-:Y:S02]  /*6cf0*/  VIADD R149, R4, 0x82 ;  /* 0x0000008204957836 */ /* 0x000fe40000000000 */
[C---:B------:R-:W-:Y:S02]  /*6d00*/  IMAD R243, R5.reuse, R3, R243 ;  /* 0x0000000305f37224 */ /* 0x040fe400078e02f3 */
[----:B------:R-:W-:Y:S01]  /*6d10*/  @!P4 IMAD.MOV R233, RZ, RZ, -R233 ;  /* 0x000000ffffe9c224 */ /* 0x000fe200078e0ae9 */
[----:B------:R-:W-:Y:S01]  /*6d20*/  ISETP.GT.U32.AND P4, PT, R5, R241, PT ;  /* 0x000000f10500720c */ /* 0x000fe20003f84070 */
[----:B------:R-:W-:Y:S01]  /*6d30*/  IMAD.MOV R3, RZ, RZ, -R0 ;  /* 0x000000ffff037224 */ /* 0x000fe200078e0a00 */
[----:B------:R-:W-:Y:S01]  /*6d40*/  IABS R0, R149 ;  /* 0x0000009500007213 */ /* 0x000fe20000000000 */
[--C-:B------:R-:W-:Y:S01]  /*6d50*/  @!P0 IMAD.IADD R235, R235, 0x1, -R5.reuse ;  /* 0x00000001ebeb8824 */ /* 0x100fe200078e0a05 */
[----:B------:R-:W-:Y:S01]  /*6d60*/  ISETP.GE.AND P0, PT, R145, RZ, PT ;  /* 0x000000ff9100720c */ /* 0x000fe20003f06270 */
[----:B------:R-:W-:Y:S01]  /*6d70*/  @!P6 IMAD.IADD R237, R237, 0x1, -R5 ;  /* 0x00000001edede824 */ /* 0x000fe200078e0a05 */
[----:B------:R-:W-:Y:S01]  /*6d80*/  ISETP.GE.AND P6, PT, R147, RZ, PT ;  /* 0x000000ff9300720c */ /* 0x000fe20003fc6270 */
[----:B------:R-:W-:-:S02]  /*6d90*/  IMAD R245, R5, R3, R245 ;  /* 0x0000000305f57224 */ /* 0x000fc400078e02f5 */
[----:B------:R-:W-:-:S04]  /*6da0*/  IMAD.HI.U32 R3, R2, R0, RZ ;  /* 0x0000000002037227 */ /* 0x000fc800078e00ff */
[----:B------:R-:W-:Y:S01]  /*6db0*/  @!P3 IMAD.MOV R235, RZ, RZ, -R235 ;  /* 0x000000ffffebb224 */ /* 0x000fe200078e0aeb */
[----:B------:R-:W-:Y:S01]  /*6dc0*/  ISETP.GT.U32.AND P3, PT, R5, R243, PT ;  /* 0x000000f30500720c */ /* 0x000fe20003f64070 */
[----:B------:R-:W-:Y:S02]  /*6dd0*/  IMAD.MOV R3, RZ, RZ, -R3 ;  /* 0x000000ffff037224 */ /* 0x000fe400078e0a03 */
[--C-:B------:R-:W-:Y:S01]  /*6de0*/  @!P4 IMAD.IADD R241, R241, 0x1, -R5.reuse ;  /* 0x00000001f1f1c824 */ /* 0x100fe200078e0a05 */
[----:B------:R-:W-:Y:S01]  /*6df0*/  ISETP.GE.AND P4, PT, R149, RZ, PT ;  /* 0x000000ff9500720c */ /* 0x000fe20003f86270 */
[----:B------:R-:W-:Y:S02]  /*6e00*/  IMAD R247, R5, R3, R0 ;  /* 0x0000000305f77224 */ /* 0x000fe400078e0200 */
[----:B------:R-:W-:Y:S01]  /*6e10*/  @!P5 IMAD.IADD R239, R239, 0x1, -R5 ;  /* 0x00000001efefd824 */ /* 0x000fe200078e0a05 */
[C---:B------:R-:W-:Y:S01]  /*6e20*/  ISETP.GT.U32.AND P5, PT, R5.reuse, R245, PT ;  /* 0x000000f50500720c */ /* 0x040fe20003fa4070 */
[----:B------:R-:W-:Y:S01]  /*6e30*/  @!P6 IMAD.MOV R241, RZ, RZ, -R241 ;  /* 0x000000fffff1e224 */ /* 0x000fe200078e0af1 */
[----:B------:R-:W-:Y:S01]  /*6e40*/  ISETP.GT.U32.AND P6, PT, R5, R247, PT ;  /* 0x000000f70500720c */ /* 0x000fe20003fc4070 */
[----:B------:R-:W-:Y:S01]  /*6e50*/  @!P1 IMAD.MOV R237, RZ, RZ, -R237 ;  /* 0x000000ffffed9224 */ /* 0x000fe200078e0aed */
[----:B------:R-:W-:Y:S01]  /*6e60*/  ISETP.GE.AND P1, PT, R151, RZ, PT ;  /* 0x000000ff9700720c */ /* 0x000fe20003f26270 */
[----:B------:R-:W-:-:S02]  /*6e70*/  @!P3 IMAD.IADD R243, R243, 0x1, -R5 ;  /* 0x00000001f3f3b824 */ /* 0x000fc400078e0a05 */
[C---:B------:R-:W-:Y:S02]  /*6e80*/  VIADD R151, R4.reuse, 0x81 ;  /* 0x0000008104977836 */ /* 0x040fe40000000000 */
[----:B------:R-:W-:Y:S01]  /*6e90*/  @!P0 IMAD.MOV R239, RZ, RZ, -R239 ;  /* 0x000000ffffef8224 */ /* 0x000fe200078e0aef */
[----:B------:R-:W-:Y:S01]  /*6ea0*/  ISETP.GT.U32.AND P0, PT, R5, R243, PT ;  /* 0x000000f30500720c */ /* 0x000fe20003f04070 */
[C---:B------:R-:W-:Y:S01]  /*6eb0*/  VIADD R149, R4.reuse, 0x80 ;  /* 0x0000008004957836 */ /* 0x040fe20000000000 */
[----:B------:R-:W-:Y:S01]  /*6ec0*/  IABS R249, R151 ;  /* 0x0000009700f97213 */ /* 0x000fe20000000000 */
[--C-:B------:R-:W-:Y:S01]  /*6ed0*/  @!P5 IMAD.IADD R245, R245, 0x1, -R5.reuse ;  /* 0x00000001f5f5d824 */ /* 0x100fe200078e0a05 */
[----:B------:R-:W-:Y:S01]  /*6ee0*/  ISETP.GE.AND P3, PT, R151, RZ, PT ;  /* 0x000000ff9700720c */ /* 0x000fe20003f66270 */
[----:B------:R-:W-:Y:S01]  /*6ef0*/  @!P6 IMAD.IADD R247, R247, 0x1, -R5 ;  /* 0x00000001f7f7e824 */ /* 0x000fe200078e0a05 */
[----:B------:R-:W-:Y:S01]  /*6f00*/  IABS R251, R149 ;  /* 0x0000009500fb7213 */ /* 0x000fe20000000000 */
[----:B------:R-:W-:Y:S01]  /*6f10*/  VIADD R151, R4, 0x7f ;  /* 0x0000007f04977836 */ /* 0x000fe20000000000 */
[C---:B------:R-:W-:Y:S01]  /*6f20*/  ISETP.GT.U32.AND P5, PT, R5.reuse, R245, PT ;  /* 0x000000f50500720c */ /* 0x040fe20003fa4070 */
[----:B------:R-:W-:Y:S01]  /*6f30*/  IMAD.HI.U32 R3, R2, R249, RZ ;  /* 0x000000f902037227 */ /* 0x000fe200078e00ff */
[----:B------:R-:W-:-:S02]  /*6f40*/  ISETP.GT.U32.AND P6, PT, R5, R247, PT ;  /* 0x000000f70500720c */ /* 0x000fc40003fc4070 */
[----:B------:R-:W-:Y:S01]  /*6f50*/  IABS R230, R151 ;  /* 0x0000009700e67213 */ /* 0x000fe20000000000 */
[----:B------:R-:W-:-:S04]  /*6f60*/  IMAD.HI.U32 R0, R2, R251, RZ ;  /* 0x000000fb02007227 */ /* 0x000fc800078e00ff */
[----:B------:R-:W-:Y:S02]  /*6f70*/  IMAD.MOV R3, RZ, RZ, -R3 ;  /* 0x000000ffff037224 */ /* 0x000fe400078e0a03 */
[----:B------:R-:W-:Y:S01]  /*6f80*/  @!P0 IMAD.IADD R243, R243, 0x1, -R5 ;  /* 0x00000001f3f38824 */ /* 0x000fe200078e0a05 */
[----:B------:R-:W-:Y:S01]  /*6f90*/  ISETP.GE.AND P0, PT, R149, RZ, PT ;  /* 0x000000ff9500720c */ /* 0x000fe20003f06270 */
[----:B------:R-:W-:Y:S02]  /*6fa0*/  IMAD.MOV R0, RZ, RZ, -R0 ;  /* 0x000000ffff007224 */ /* 0x000fe400078e0a00 */
[----:B------:R-:W-:Y:S02]  /*6fb0*/  VIADD R149, R4, 0x7e ;  /* 0x0000007e04957836 */ /* 0x000fe40000000000 */
[----:B------:R-:W-:Y:S02]  /*6fc0*/  IMAD R249, R5, R3, R249 ;  /* 0x0000000305f97224 */ /* 0x000fe400078e02f9 */
[----:B------:R-:W-:Y:S01]  /*6fd0*/  IMAD.HI.U32 R3, R2, R230, RZ ;  /* 0x000000e602037227 */ /* 0x000fe200078e00ff */
[----:B------:R-:W-:-:S03]  /*6fe0*/  IABS R6, R149 ;  /* 0x0000009500067213 */ /* 0x000fc60000000000 */
[----:B------:R-:W-:Y:S02]  /*6ff0*/  IMAD R251, R5, R0, R251 ;  /* 0x0000000005fb7224 */ /* 0x000fe400078e02fb */
[----:B------:R-:W-:Y:S02]  /*7000*/  IMAD.MOV R3, RZ, RZ, -R3 ;  /* 0x000000ffff037224 */ /* 0x000fe400078e0a03 */
[--C-:B------:R-:W-:Y:S01]  /*7010*/  @!P5 IMAD.IADD R245, R245, 0x1, -R5.reuse ;  /* 0x00000001f5f5d824 */ /* 0x100fe200078e0a05 */
[----:B------:R-:W-:Y:S01]  /*7020*/  ISETP.GT.U32.AND P5, PT, R5, R249, PT ;  /* 0x000000f90500720c */ /* 0x000fe20003fa4070 */
[----:B------:R-:W-:Y:S01]  /*7030*/  @!P6 IMAD.IADD R247, R247, 0x1, -R5 ;  /* 0x00000001f7f7e824 */ /* 0x000fe200078e0a05 */
[C---:B------:R-:W-:Y:S01]  /*7040*/  ISETP.GT.U32.AND P6, PT, R5.reuse, R251, PT ;  /* 0x000000fb0500720c */ /* 0x040fe20003fc4070 */
[----:B------:R-:W-:Y:S02]  /*7050*/  IMAD R230, R5, R3, R230 ;  /* 0x0000000305e67224 */ /* 0x000fe400078e02e6 */
[----:B------:R-:W-:-:S04]  /*7060*/  IMAD.HI.U32 R0, R2, R6, RZ ;  /* 0x0000000602007227 */ /* 0x000fc800078e00ff */
[----:B------:R-:W-:Y:S01]  /*7070*/  @!P2 IMAD.MOV R243, RZ, RZ, -R243 ;  /* 0x000000fffff3a224 */ /* 0x000fe200078e0af3 */
[----:B------:R-:W-:Y:S01]  /*7080*/  ISETP.GE.AND P2, PT, R151, RZ, PT ;  /* 0x000000ff9700720c */ /* 0x000fe20003f46270 */
[----:B------:R-:W-:Y:S02]  /*7090*/  IMAD.MOV R0, RZ, RZ, -R0 ;  /* 0x000000ffff007224 */ /* 0x000fe400078e0a00 */
[----:B------:R-:W-:Y:S01]  /*70a0*/  @!P4 IMAD.MOV R247, RZ, RZ, -R247 ;  /* 0x000000fffff7c224 */ /* 0x000fe200078e0af7 */
[C---:B------:R-:W-:Y:S01]  /*70b0*/  ISETP.GT.U32.AND P4, PT, R5.reuse, R230, PT ;  /* 0x000000e60500720c */ /* 0x040fe20003f84070 */
[C---:B------:R-:W-:Y:S02]  /*70c0*/  VIADD R151, R4.reuse, 0x7d ;  /* 0x0000007d04977836 */ /* 0x040fe40000000000 */
[----:B------:R-:W-:Y:S02]  /*70d0*/  IMAD R6, R5, R0, R6 ;  /* 0x0000000005067224 */ /* 0x000fe400078e0206 */
[--C-:B------:R-:W-:Y:S01]  /*70e0*/  @!P5 IMAD.IADD R249, R249, 0x1, -R5.reuse ;  /* 0x00000001f9f9d824 */ /* 0x100fe200078e0a05 */
[----:B------:R-:W-:Y:S01]  /*70f0*/  IABS R10, R151 ;  /* 0x00000097000a7213 */ /* 0x000fe20000000000 */
[----:B------:R-:W-:Y:S01]  /*7100*/  @!P6 IMAD.IADD R251, R251, 0x1, -R5 ;  /* 0x00000001fbfbe824 */ /* 0x000fe200078e0a05 */
[C---:B------:R-:W-:Y:S01]  /*7110*/  ISETP.GT.U32.AND P6, PT, R5.reuse, R6, PT ;  /* 0x000000060500720c */ /* 0x040fe20003fc4070 */
[----:B------:R-:W-:Y:S01]  /*7120*/  VIADD R145, R4, 0x7c ;  /* 0x0000007c04917836 */ /* 0x000fe20000000000 */
[----:B------:R-:W-:Y:S01]  /*7130*/  ISETP.GT.U32.AND P5, PT, R5, R249, PT ;  /* 0x000000f90500720c */ /* 0x000fe20003fa4070 */
[----:B------:R-:W-:-:S03]  /*7140*/  IMAD.HI.U32 R3, R2, R10, RZ ;  /* 0x0000000a02037227 */ /* 0x000fc600078e00ff */
[----:B------:R-:W-:Y:S01]  /*7150*/  IABS R12, R145 ;  /* 0x00000091000c7213 */ /* 0x000fe20000000000 */
[----:B------:R-:W-:Y:S01]  /*7160*/  @!P1 IMAD.MOV R245, RZ, RZ, -R245 ;  /* 0x000000fffff59224 */ /* 0x000fe200078e0af5 */
[----:B------:R-:W-:Y:S01]  /*7170*/  ISETP.GE.AND P1, PT, R149, RZ, PT ;  /* 0x000000ff9500720c */ /* 0x000fe20003f26270 */
[----:B------:R-:W-:Y:S02]  /*7180*/  VIADD R149, R4, 0x7b ;  /* 0x0000007b04957836 */ /* 0x000fe40000000000 */
[----:B------:R-:W-:Y:S01]  /*7190*/  @!P4 IMAD.IADD R230, R230, 0x1, -R5 ;  /* 0x00000001e6e6c824 */ /* 0x000fe200078e0a05 */
[C---:B------:R-:W-:Y:S01]  /*71a0*/  ISETP.GT.U32.AND P4, PT, R5.reuse, R251, PT ;  /* 0x000000fb0500720c */ /* 0x040fe20003f84070 */
[----:B------:R-:W-:Y:S01]  /*71b0*/  IMAD.MOV R3, RZ, RZ, -R3 ;  /* 0x000000ffff037224 */ /* 0x000fe200078e0a03 */
[----:B------:R-:W-:Y:S01]  /*71c0*/  IABS R14, R149 ;  /* 0x00000095000e7213 */ /* 0x000fe20000000000 */
[----:B------:R-:W-:Y:S01]  /*71d0*/  @!P6 IMAD.IADD R6, R6, 0x1, -R5 ;  /* 0x000000010606e824 */ /* 0x000fe200078e0a05 */
[C---:B------:R-:W-:Y:S01]  /*71e0*/  ISETP.GT.U32.AND P6, PT, R5.reuse, R230, PT ;  /* 0x000000e60500720c */ /* 0x040fe20003fc4070 */
[----:B------:R-:W-:-:S02]  /*71f0*/  IMAD R10, R5, R3, R10 ;  /* 0x00000003050a7224 */ /* 0x000fc400078e020a */
[----:B------:R-:W-:-:S04]  /*7200*/  IMAD.HI.U32 R3, R2, R12, RZ ;  /* 0x0000000c02037227 */ /* 0x000fc800078e00ff */
[----:B------:R-:W-:-:S04]  /*7210*/  IMAD.HI.U32 R0, R2, R14, RZ ;  /* 0x0000000e02007227 */ /* 0x000fc800078e00ff */
[----:B------:R-:W-:Y:S02]  /*7220*/  IMAD.MOV R3, RZ, RZ, -R3 ;  /* 0x000000ffff037224 */ /* 0x000fe400078e0a03 */
[--C-:B------:R-:W-:Y:S01]  /*7230*/  @!P5 IMAD.IADD R249, R249, 0x1, -R5.reuse ;  /* 0x00000001f9f9d824 */ /* 0x100fe200078e0a05 */
[----:B------:R-:W-:Y:S01]  /*7240*/  ISETP.GE.AND P5, PT, R151, RZ, PT ;  /* 0x000000ff9700720c */ /* 0x000fe20003fa6270 */
[----:B------:R-:W-:Y:S02]  /*7250*/  VIADD R151, R4, 0x7a ;  /* 0x0000007a04977836 */ /* 0x000fe40000000000 */
[----:B------:R-:W-:Y:S02]  /*7260*/  IMAD.MOV R0, RZ, RZ, -R0 ;  /* 0x000000ffff007224 */ /* 0x000fe400078e0a00 */
[----:B------:R-:W-:Y:S01]  /*7270*/  IMAD R12, R5, R3, R12 ;  /* 0x00000003050c7224 */ /* 0x000fe200078e020c */
[----:B------:R-:W-:Y:S01]  /*7280*/  IABS R16, R151 ;  /* 0x0000009700107213 */ /* 0x000fe20000000000 */
[----:B------:R-:W-:Y:S01]  /*7290*/  @!P4 IMAD.IADD R251, R251, 0x1, -R5 ;  /* 0x00000001fbfbc824 */ /* 0x000fe200078e0a05 */
[C---:B------:R-:W-:Y:S01]  /*72a0*/  ISETP.GT.U32.AND P4, PT, R5.reuse, R10, PT ;  /* 0x0000000a0500720c */ /* 0x040fe20003f84070 */
[----:B------:R-:W-:-:S02]  /*72b0*/  IMAD R14, R5, R0, R14 ;  /* 0x00000000050e7224 */ /* 0x000fc400078e020e */
[----:B------:R-:W-:Y:S01]  /*72c0*/  @!P0 IMAD.MOV R251, RZ, RZ, -R251 ;  /* 0x000000fffffb8224 */ /* 0x000fe200078e0afb */
[C---:B------:R-:W-:Y:S01]  /*72d0*/  ISETP.GT.U32.AND P0, PT, R5.reuse, R12, PT ;  /* 0x0000000c0500720c */ /* 0x040fe20003f04070 */
[----:B------:R-:W-:Y:S01]  /*72e0*/  @!P3 IMAD.MOV R249, RZ, RZ, -R249 ;  /* 0x000000fffff9b224 */ /* 0x000fe200078e0af9 */
[C---:B------:R-:W-:Y:S01]  /*72f0*/  ISETP.GT.U32.AND P3, PT, R5.reuse, R6, PT ;  /* 0x000000060500720c */ /* 0x040fe20003f64070 */
[----:B------:R-:W-:Y:S01]  /*7300*/  @!P6 IMAD.IADD R230, R230, 0x1, -R5 ;  /* 0x00000001e6e6e824 */ /* 0x000fe200078e0a05 */
[----:B------:R-:W-:Y:S01]  /*7310*/  ISETP.GT.U32.AND P6, PT, R5, R14, PT ;  /* 0x0000000e0500720c */ /* 0x000fe20003fc4070 */
[----:B------:R-:W-:-:S04]  /*7320*/  IMAD.HI.U32 R0, R2, R16, RZ ;  /* 0x0000001002007227 */ /* 0x000fc800078e00ff */
[----:B------:R-:W-:Y:S02]  /*7330*/  VIADD R143, R4, 0x78 ;  /* 0x00000078048f7836 */ /* 0x000fe40000000000 */
[----:B------:R-:W-:Y:S02]  /*7340*/  IMAD.MOV R0, RZ, RZ, -R0 ;  /* 0x000000ffff007224 */ /* 0x000fe400078e0a00 */
[--C-:B------:R-:W-:Y:S01]  /*7350*/  @!P0 IMAD.IADD R12, R12, 0x1, -R5.reuse ;  /* 0x000000010c0c8824 */ /* 0x100fe200078e0a05 */
[----:B------:R-:W-:Y:S01]  /*7360*/  IABS R20, R143 ;  /* 0x0000008f00147213 */ /* 0x000fe20000000000 */
[C---:B------:R-:W-:Y:S02]  /*7370*/  IMAD R16, R5.reuse, R0, R16 ;  /* 0x0000000005107224 */ /* 0x040fe400078e0210 */
[--C-:B------:R-:W-:Y:S02]  /*7380*/  @!P3 IMAD.IADD R6, R6, 0x1, -R5.reuse ;  /* 0x000000010606b824 */ /* 0x100fe400078e0a05 */
[----:B------:R-:W-:Y:S01]  /*7390*/  @!P6 IMAD.IADD R14, R14, 0x1, -R5 ;  /* 0x000000010e0ee824 */ /* 0x000fe200078e0a05 */
[C---:B------:R-:W-:Y:S01]  /*73a0*/  ISETP.GT.U32.AND P3, PT, R5.reuse, R16, PT ;  /* 0x000000100500720c */ /* 0x040fe20003f64070 */
[----:B------:R-:W-:Y:S01]  /*73b0*/  IMAD.HI.U32 R0, R2, R20, RZ ;  /* 0x0000001402007227 */ /* 0x000fe200078e00ff */
[----:B------:R-:W-:-:S03]  /*73c0*/  ISETP.GT.U32.AND P6, PT, R5, R12, PT ;  /* 0x0000000c0500720c */ /* 0x000fc60003fc4070 */
[--C-:B------:R-:W-:Y:S01]  /*73d0*/  @!P4 IMAD.IADD R10, R10, 0x1, -R5.reuse ;  /* 0x000000010a0ac824 */ /* 0x100fe200078e0a05 */
[----:B------:R-:W-:Y:S01]  /*73e0*/  ISETP.GE.AND P4, PT, R145, RZ, PT ;  /* 0x000000ff9100720c */ /* 0x000fe20003f86270 */
[----:B------:R-:W-:Y:S02]  /*73f0*/  IMAD.MOV R0, RZ, RZ, -R0 ;  /* 0x000000ffff007224 */ /* 0x000fe400078e0a00 */
[----:B------:R-:W-:Y:S01]  /*7400*/  VIADD R147, R4, 0x77 ;  /* 0x0000007704937836 */ /* 0x000fe20000000000 */
[C---:B------:R-:W-:Y:S01]  /*7410*/  ISETP.GT.U32.AND P0, PT, R5.reuse, R10, PT ;  /* 0x0000000a0500720c */ /* 0x040fe20003f04070 */
[C---:B------:R-:W-:Y:S02]  /*7420*/  IMAD R20, R5.reuse, R0, R20 ;  /* 0x0000000005147224 */ /* 0x040fe400078e0214 */
[--C-:B------:R-:W-:Y:S01]  /*7430*/  @!P3 IMAD.IADD R16, R16, 0x1, -R5.reuse ;  /* 0x000000011010b824 */ /* 0x100fe200078e0a05 */
[----:B------:R-:W-:Y:S01]  /*7440*/  IABS R24, R147 ;  /* 0x0000009300187213 */ /* 0x000fe20000000000 */
[----:B------:R-:W-:Y:S01]  /*7450*/  @!P6 IMAD.IADD R12, R12, 0x1, -R5 ;  /* 0x000000010c0ce824 */ /* 0x000fe200078e0a05 */
[C---:B------:R-:W-:Y:S01]  /*7460*/  ISETP.GT.U32.AND P6, PT, R5.reuse, R20, PT ;  /* 0x000000140500720c */ /* 0x040fe20003fc4070 */
[----:B------:R-:W-:Y:S01]  /*7470*/  IMAD.HI.U32 R3, R2, R18, RZ ;  /* 0x0000001202037227 */ /* 0x000fe200078e00ff */
[----:B------:R-:W-:-:S03]  /*7480*/  ISETP.GT.U32.AND P3, PT, R5, R14, PT ;  /* 0x0000000e0500720c */ /* 0x000fc60003f64070 */
[----:B------:R-:W-:Y:S01]  /*7490*/  @!P2 IMAD.MOV R230, RZ, RZ, -R230 ;  /* 0x000000ffffe6a224 */ /* 0x000fe200078e0ae6 */
[----:B------:R-:W-:Y:S01]  /*74a0*/  ISETP.GT.U32.AND P2, PT, R5, R16, PT ;  /* 0x000000100500720c */ /* 0x000fe20003f44070 */
[----:B------:R-:W-:Y:S02]  /*74b0*/  IMAD.MOV R3, RZ, RZ, -R3 ;  /* 0x000000ffff037224 */ /* 0x000fe400078e0a03 */
[----:B------:R-:W-:-:S04]  /*74c0*/  IMAD.HI.U32 R0, R2, R24, RZ ;  /* 0x0000001802007227 */ /* 0x000fc800078e00ff */
[----:B------:R-:W-:Y:S02]  /*74d0*/  VIADD R145, R4, 0x76 ;  /* 0x0000007604917836 */ /* 0x000fe40000000000 */
[--C-:B------:R-:W-:Y:S01]  /*74e0*/  @!P0 IMAD.IADD R10, R10, 0x1, -R5.reuse ;  /* 0x000000010a0a8824 */ /* 0x100fe200078e0a05 */
[----:B------:R-:W-:Y:S01]  /*74f0*/  ISETP.GE.AND P0, PT, R149, RZ, PT ;  /* 0x000000ff9500720c */ /* 0x000fe20003f06270 */
[C---:B------:R-:W-:Y:S01]  /*7500*/  IMAD R18, R5.reuse, R3, R18 ;  /* 0x0000000305127224 */ /* 0x040fe200078e0212 */
[----:B------:R-:W-:Y:S01]  /*7510*/  IABS R3, R145 ;  /* 0x0000009100037213 */ /* 0x000fe20000000000 */
[----:B------:R-:W-:Y:S02]  /*7520*/  IMAD.MOV R0, RZ, RZ, -R0 ;  /* 0x000000ffff007224 */ /* 0x000fe400078e0a00 */
[----:B------:R-:W-:Y:S02]  /*7530*/  VIADD R149, R4, 0x75 ;  /* 0x0000007504957836 */ /* 0x000fe40000000000 */
[----:B------:R-:W-:Y:S01]  /*7540*/  @!P1 IMAD.MOV R6, RZ, RZ, -R6 ;  /* 0x000000ffff069224 */ /* 0x000fe200078e0a06 */
[C---:B------:R-:W-:Y:S01]  /*7550*/  ISETP.GT.U32.AND P1, PT, R5.reuse, R18, PT ;  /* 0x000000120500720c */ /* 0x040fe20003f24070 */
[----:B------:R-:W-:Y:S01]  /*7560*/  IMAD R24, R5, R0, R24 ;  /* 0x0000000005187224 */ /* 0x000fe200078e0218 */
[----:B------:R-:W-:Y:S01]  /*7570*/  IABS R32, R149 ;  /* 0x0000009500207213 */ /* 0x000fe20000000000 */
[----:B------:R-:W-:Y:S01]  /*7580*/  @!P6 IMAD.IADD R20, R20, 0x1, -R5 ;  /* 0x000000011414e824 */ /* 0x000fe200078e0a05 */
[----:B------:R-:W-:Y:S01]  /*7590*/  ISETP.GE.AND P6, PT, R143, RZ, PT ;  /* 0x000000ff8f00720c */ /* 0x000fe20003fc6270 */
[----:B------:R-:W-:-:S04]  /*75a0*/  IMAD.HI.U32 R28, R2, R3, RZ ;  /* 0x00000003021c7227 */ /* 0x000fc800078e00ff */
[----:B------:R-:W-:Y:S01]  /*75b0*/  @!P2 IMAD.IADD R16, R16, 0x1, -R5 ;  /* 0x000000011010a824 */ /* 0x000fe200078e0a05 */
[C---:B------:R-:W-:Y:S01]  /*75c0*/  ISETP.GT.U32.AND P2, PT, R5.reuse, R24, PT ;  /* 0x000000180500720c */ /* 0x040fe20003f44070 */
[----:B------:R-:W-:Y:S01]  /*75d0*/  @!P5 IMAD.MOV R10, RZ, RZ, -R10 ;  /* 0x000000ffff0ad224 */ /* 0x000fe200078e0a0a */
[----:B------:R-:W-:Y:S01]  /*75e0*/  ISETP.GT.U32.AND P5, PT, R5, R20, PT ;  /* 0x000000140500720c */ /* 0x000fe20003fa4070 */
[----:B------:R-:W-:Y:S02]  /*75f0*/  IMAD.MOV R28, RZ, RZ, -R28 ;  /* 0x000000ffff1c7224 */ /* 0x000fe400078e0a1c */
[----:B------:R-:W-:-:S04]  /*7600*/  IMAD.HI.U32 R0, R2, R32, RZ ;  /* 0x0000002002007227 */ /* 0x000fc800078e00ff */
[----:B------:R-:W-:Y:S01]  /*7610*/  @!P3 IMAD.IADD R14, R14, 0x1, -R5 ;  /* 0x000000010e0eb824 */ /* 0x000fe200078e0a05 */
[----:B------:R-:W-:Y:S01]  /*7620*/  ISETP.GE.AND P3, PT, R151, RZ, PT ;  /* 0x000000ff9700720c */ /* 0x000fe20003f66270 */
[----:B------:R-:W-:Y:S02]  /*7630*/  VIADD R151, R4, 0x74 ;  /* 0x0000007404977836 */ /* 0x000fe40000000000 */
[----:B------:R-:W-:Y:S02]  /*7640*/  IMAD R28, R5, R28, R3 ;  /* 0x0000001c051c7224 */ /* 0x000fe400078e0203 */
[----:B------:R-:W-:Y:S01]  /*7650*/  IMAD.MOV R0, RZ, RZ, -R0 ;  /* 0x000000ffff007224 */ /* 0x000fe200078e0a00 */
[----:B------:R-:W-:Y:S01]  /*7660*/  IABS R36, R151 ;  /* 0x0000009700247213 */ /* 0x000fe20000000000 */
[----:B------:R-:W-:Y:S01]  /*7670*/  @!P1 IMAD.IADD R18, R18, 0x1, -R5 ;  /* 0x0000000112129824 */ /* 0x000fe200078e0a05 */
[----:B------:R-:W-:Y:S01]  /*7680*/  ISETP.GE.AND P1, PT, R141, RZ, PT ;  /* 0x000000ff8d00720c */ /* 0x000fe20003f26270 */
[----:B------:R-:W-:Y:S01]  /*7690*/  @!P0 IMAD.MOV R14, RZ, RZ, -R14 ;  /* 0x000000ffff0e8224 */ /* 0x000fe200078e0a0e */
[C---:B------:R-:W-:Y:S01]  /*76a0*/  ISETP.GT.U32.AND P0, PT, R5.reuse, R28, PT ;  /* 0x0000001c0500720c */ /* 0x040fe20003f04070 */
[----:B------:R-:W-:-:S02]  /*76b0*/  IMAD R32, R5, R0, R32 ;  /* 0x0000000005207224 */ /* 0x000fc400078e0220 */
[--C-:B------:R-:W-:Y:S01]  /*76c0*/  @!P2 IMAD.IADD R24, R24, 0x1, -R5.reuse ;  /* 0x000000011818a824 */ /* 0x100fe200078e0a05 */
[C---:B------:R-:W-:Y:S01]  /*76d0*/  ISETP.GT.U32.AND P2, PT, R5.reuse, R18, PT ;  /* 0x000000120500720c */ /* 0x040fe20003f44070 */
[----:B------:R-:W-:Y:S01]  /*76e0*/  @!P5 IMAD.IADD R20, R20, 0x1, -R5 ;  /* 0x000000011414d824 */ /* 0x000fe200078e0a05 */
[----:B------:R-:W-:Y:S01]  /*76f0*/  ISETP.GT.U32.AND P5, PT, R5, R32, PT ;  /* 0x000000200500720c */ /* 0x000fe20003fa4070 */
[----:B------:R-:W-:-:S04]  /*7700*/  IMAD.HI.U32 R0, R2, R36, RZ ;  /* 0x0000002402007227 */ /* 0x000fc800078e00ff */
[----:B------:R-:W-:Y:S01]  /*7710*/  @!P4 IMAD.MOV R12, RZ, RZ, -R12 ;  /* 0x000000ffff0cc224 */ /* 0x000fe200078e0a0c */
[----:B------:R-:W-:Y:S01]  /*7720*/  ISETP.GT.U32.AND P4, PT, R5, R24, PT ;  /* 0x000000180500720c */ /* 0x000fe20003f84070 */
[----:B------:R-:W-:Y:S02]  /*7730*/  IMAD.MOV R0, RZ, RZ, -R0 ;  /* 0x000000ffff007224 */ /* 0x000fe400078e0a00 */
[----:B------:R-:W-:Y:S01]  /*7740*/  @!P3 IMAD.MOV R16, RZ, RZ, -R16 ;  /* 0x000000ffff10b224 */ /* 0x000fe200078e0a10 */
[----:B------:R-:W-:Y:S01]  /*7750*/  ISETP.GE.AND P3, PT, R147, RZ, PT ;  /* 0x000000ff9300720c */ /* 0x000fe20003f66270 */
[----:B------:R-:W-:Y:S02]  /*7760*/  VIADD R147, R4, 0x73 ;  /* 0x0000007304937836 */ /* 0x000fe40000000000 */
[--C-:B------:R-:W-:Y:S01]  /*7770*/  @!P0 IMAD.IADD R28, R28, 0x1, -R5.reuse ;  /* 0x000000011c1c8824 */ /* 0x100fe200078e0a05 */
[----:B------:R-:W-:Y:S01]  /*7780*/  ISETP.GE.AND P0, PT, R151, RZ, PT ;  /* 0x000000ff9700720c */ /* 0x000fe20003f06270 */
[----:B------:R-:W-:Y:S01]  /*7790*/  IMAD R36, R5, R0, R36 ;  /* 0x0000000005247224 */ /* 0x000fe200078e0224 */
[----:B------:R-:W-:Y:S01]  /*77a0*/  IABS R40, R147 ;  /* 0x0000009300287213 */ /* 0x000fe20000000000 */
[--C-:B------:R-:W-:Y:S01]  /*77b0*/  @!P2 IMAD.IADD R18, R18, 0x1, -R5.reuse ;  /* 0x000000011212a824 */ /* 0x100fe200078e0a05 */
[----:B------:R-:W-:Y:S01]  /*77c0*/  ISETP.GE.AND P2, PT, R145, RZ, PT ;  /* 0x000000ff9100720c */ /* 0x000fe20003f46270 */
[--C-:B------:R-:W-:Y:S01]  /*77d0*/  @!P5 IMAD.IADD R32, R32, 0x1, -R5.reuse ;  /* 0x000000012020d824 */ /* 0x100fe200078e0a05 */
[C---:B------:R-:W-:Y:S01]  /*77e0*/  ISETP.GT.U32.AND P5, PT, R5.reuse, R28, PT ;  /* 0x0000001c0500720c */ /* 0x040fe20003fa4070 */
[----:B------:R-:W-:Y:S01]  /*77f0*/  @!P6 IMAD.MOV R20, RZ, RZ, -R20 ;  /* 0x000000ffff14e224 */ /* 0x000fe200078e0a14 */
[C---:B------:R-:W-:Y:S01]  /*7800*/  ISETP.GT.U32.AND P6, PT, R5.reuse, R36, PT ;  /* 0x000000240500720c */ /* 0x040fe20003fc4070 */
[----:B------:R-:W-:Y:S01]  /*7810*/  @!P1 IMAD.MOV R18, RZ, RZ, -R18 ;  /* 0x000000ffff129224 */ /* 0x000fe200078e0a12 */
[----:B------:R-:W-:Y:S01]  /*7820*/  ISETP.GT.U32.AND P1, PT, R5, R32, PT ;  /* 0x000000200500720c */ /* 0x000fe20003f24070 */
[----:B------:R-:W-:Y:S01]  /*7830*/  @!P4 IMAD.IADD R24, R24, 0x1, -R5 ;  /* 0x000000011818c824 */ /* 0x000fe200078e0a05 */
[----:B------:R-:W-:Y:S01]  /*7840*/  ISETP.GE.AND P4, PT, R149, RZ, PT ;  /* 0x000000ff9500720c */ /* 0x000fe20003f86270 */
[----:B------:R-:W-:-:S04]  /*7850*/  IMAD.HI.U32 R3, R2, R40, RZ ;  /* 0x0000002802037227 */ /* 0x000fc800078e00ff */
[C---:B------:R-:W-:Y:S02]  /*7860*/  VIADD R149, R4.reuse, 0x72 ;  /* 0x0000007204957836 */ /* 0x040fe40000000000 */
[----:B------:R-:W-:Y:S02]  /*7870*/  VIADD R151, R4, 0x71 ;  /* 0x0000007104977836 */ /* 0x000fe40000000000 */
[----:B------:R-:W-:Y:S01]  /*7880*/  IMAD.MOV R3, RZ, RZ, -R3 ;  /* 0x000000ffff037224 */ /* 0x000fe200078e0a03 */
[----:B------:R-:W-:Y:S01]  /*7890*/  IABS R43, R149 ;  /* 0x00000095002b7213 */ /* 0x000fe20000000000 */
[--C-:B------:R-:W-:Y:S01]  /*78a0*/  @!P5 IMAD.IADD R28, R28, 0x1, -R5.reuse ;  /* 0x000000011c1cd824 */ /* 0x100fe200078e0a05 */
[----:B------:R-:W-:Y:S01]  /*78b0*/  IABS R0, R151 ;  /* 0x0000009700007213 */ /* 0x000fe20000000000 */
[----:B------:R-:W-:Y:S01]  /*78c0*/  IMAD R40, R5, R3, R40 ;  /* 0x0000000305287224 */ /* 0x000fe200078e0228 */
[----:B------:R-:W-:Y:S01]  /*78d0*/  ISETP.GE.AND P5, PT, R149, RZ, PT ;  /* 0x000000ff9500720c */ /* 0x000fe20003fa6270 */
[----:B------:R-:W-:Y:S01]  /*78e0*/  @!P6 IMAD.IADD R36, R36, 0x1, -R5 ;  /* 0x000000012424e824 */ /* 0x000fe200078e0a05 */
[----:B------:R-:W-:Y:S01]  /*78f0*/  ISETP.GE.AND P6, PT, R151, RZ, PT ;  /* 0x000000ff9700720c */ /* 0x000fe20003fc6270 */
[----:B------:R-:W-:-:S04]  /*7900*/  IMAD.HI.U32 R3, R2, R43, RZ ;  /* 0x0000002b02037227 */ /* 0x000fc800078e00ff */
[----:B------:R-:W-:Y:S01]  /*7910*/  @!P1 IMAD.IADD R32, R32, 0x1, -R5 ;  /* 0x0000000120209824 */ /* 0x000fe200078e0a05 */
[C---:B------:R-:W-:Y:S01]  /*7920*/  ISETP.GT.U32.AND P1, PT, R5.reuse, R40, PT ;  /* 0x000000280500720c */ /* 0x040fe20003f24070 */
[----:B------:R-:W-:Y:S01]  /*7930*/  @!P2 IMAD.MOV R28, RZ, RZ, -R28 ;  /* 0x000000ffff1ca224 */ /* 0x000fe200078e0a1c */
[----:B------:R-:W-:Y:S01]  /*7940*/  ISETP.GT.U32.AND P2, PT, R5, R36, PT ;  /* 0x000000240500720c */ /* 0x000fe20003f44070 */
[----:B------:R-:W-:-:S04]  /*7950*/  IMAD.HI.U32 R47, R2, R0, RZ ;  /* 0x00000000022f7227 */ /* 0x000fc800078e00ff */
[----:B------:R-:W-:Y:S02]  /*7960*/  IMAD.MOV R3, RZ, RZ, -R3 ;  /* 0x000000ffff037224 */ /* 0x000fe400078e0a03 */
[----:B------:R-:W-:Y:S02]  /*7970*/  IMAD.MOV R47, RZ, RZ, -R47 ;  /* 0x000000ffff2f7224 */ /* 0x000fe400078e0a2f */
[C---:B------:R-:W-:Y:S02]  /*7980*/  IMAD R43, R5.reuse, R3, R43 ;  /* 0x00000003052b7224 */ /* 0x040fe400078e022b */
[C---:B------:R-:W-:Y:S02]  /*7990*/  IMAD R47, R5.reuse, R47, R0 ;  /* 0x0000002f052f7224 */ /* 0x040fe400078e0200 */
[----:B------:R-:W-:Y:S01]  /*79a0*/  @!P4 IMAD.MOV R32, RZ, RZ, -R32 ;  /* 0x000000ffff20c224 */ /* 0x000fe200078e0a20 */
[----:B------:R-:W-:Y:S01]  /*79b0*/  ISETP.GT.U32.AND P4, PT, R5, R43, PT ;  /* 0x0000002b0500720c */ /* 0x000fe20003f84070 */
[----:B------:R-:W-:-:S02]  /*79c0*/  VIADD R141, R4, 0x6f ;  /* 0x0000006f048d7836 */ /* 0x000fc40000000000 */
[--C-:B------:R-:W-:Y:S02]  /*79d0*/  @!P1 IMAD.IADD R40, R40, 0x1, -R5.reuse ;  /* 0x0000000128289824 */ /* 0x100fe400078e0a05 */
[----:B------:R-:W-:Y:S01]  /*79e0*/  @!P2 IMAD.IADD R36, R36, 0x1, -R5 ;  /* 0x000000012424a824 */ /* 0x000fe200078e0a05 */
[C---:B------:R-:W-:Y:S01]  /*79f0*/  ISETP.GT.U32.AND P2, PT, R5.reuse, R47, PT ;  /* 0x0000002f0500720c */ /* 0x040fe20003f44070 */
[C---:B------:R-:W-:Y:S01]  /*7a00*/  VIADD R149, R4.reuse, 0x70 ;  /* 0x0000007004957836 */ /* 0x040fe20000000000 */
[----:B------:R-:W-:Y:S01]  /*7a10*/  IABS R55, R141 ;  /* 0x0000008d00377213 */ /* 0x000fe20000000000 */
[----:B------:R-:W-:Y:S01]  /*7a20*/  VIADD R151, R4, 0x6e ;  /* 0x0000006e04977836 */ /* 0x000fe20000000000 */
[----:B------:R-:W-:Y:S01]  /*7a30*/  ISETP.GT.U32.AND P1, PT, R5, R40, PT ;  /* 0x000000280500720c */ /* 0x000fe20003f24070 */
[----:B------:R-:W-:Y:S01]  /*7a40*/  @!P3 IMAD.MOV R24, RZ, RZ, -R24 ;  /* 0x000000ffff18b224 */ /* 0x000fe200078e0a18 */
[----:B------:R-:W-:Y:S01]  /*7a50*/  IABS R51, R149 ;  /* 0x0000009500337213 */ /* 0x000fe20000000000 */
[----:B------:R-:W-:Y:S01]  /*7a60*/  IMAD.HI.U32 R9, R2, R55, RZ ;  /* 0x0000003702097227 */ /* 0x000fe200078e00ff */
[----:B------:R-:W-:-:S02]  /*7a70*/  ISETP.GE.AND P3, PT, R147, RZ, PT ;  /* 0x000000ff9300720c */ /* 0x000fc40003f66270 */
[----:B------:R-:W-:Y:S01]  /*7a80*/  IABS R59, R151 ;  /* 0x00000097003b7213 */ /* 0x000fe20000000000 */
[----:B------:R-:W-:Y:S02]  /*7a90*/  VIADD R147, R4, 0x6d ;  /* 0x0000006d04937836 */ /* 0x000fe40000000000 */
[----:B------:R-:W-:-:S03]  /*7aa0*/  IMAD.HI.U32 R0, R2, R51, RZ ;  /* 0x0000003302007227 */ /* 0x000fc600078e00ff */
[----:B------:R-:W-:Y:S01]  /*7ab0*/  IABS R63, R147 ;  /* 0x00000093003f7213 */ /* 0x000fe20000000000 */
[----:B------:R-:W-:Y:S01]  /*7ac0*/  @!P4 IMAD.IADD R43, R43, 0x1, -R5 ;  /* 0x000000012b2bc824 */ /* 0x000fe200078e0a05 */
[----:B------:R-:W-:Y:S01]  /*7ad0*/  ISETP.GE.AND P4, PT, R149, RZ, PT ;  /* 0x000000ff9500720c */ /* 0x000fe20003f86270 */
[----:B------:R-:W-:Y:S02]  /*7ae0*/  IMAD.MOV R9, RZ, RZ, -R9 ;  /* 0x000000ffff097224 */ /* 0x000fe400078e0a09 */
[----:B------:R-:W-:Y:S02]  /*7af0*/  VIADD R149, R4, 0x6c ;  /* 0x0000006c04957836 */ /* 0x000fe40000000000 */
[----:B------:R-:W-:Y:S01]  /*7b00*/  @!P2 IMAD.IADD R47, R47, 0x1, -R5 ;  /* 0x000000012f2fa824 */ /* 0x000fe200078e0a05 */
[----:B------:R-:W-:Y:S01]  /*7b10*/  ISETP.GT.U32.AND P2, PT, R5, R43, PT ;  /* 0x0000002b0500720c */ /* 0x000fe20003f44070 */
[----:B------:R-:W-:Y:S01]  /*7b20*/  IMAD.MOV R0, RZ, RZ, -R0 ;  /* 0x000000ffff007224 */ /* 0x000fe200078e0a00 */
[----:B------:R-:W-:Y:S01]  /*7b30*/  IABS R67, R149 ;  /* 0x0000009500437213 */ /* 0x000fe20000000000 */
[----:B------:R-:W-:-:S04]  /*7b40*/  IMAD.HI.U32 R3, R2, R59, RZ ;  /* 0x0000003b02037227 */ /* 0x000fc800078e00ff */
[----:B------:R-:W-:Y:S02]  /*7b50*/  @!P1 IMAD.IADD R40, R40, 0x1, -R5 ;  /* 0x0000000128289824 */ /* 0x000fe400078e0a05 */
[C---:B------:R-:W-:Y:S02]  /*7b60*/  IMAD R55, R5.reuse, R9, R55 ;  /* 0x0000000905377224 */ /* 0x040fe400078e0237 */
[----:B------:R-:W-:Y:S01]  /*7b70*/  @!P0 IMAD.MOV R36, RZ, RZ, -R36 ;  /* 0x000000ffff248224 */ /* 0x000fe200078e0a24 */
[C---:B------:R-:W-:Y:S01]  /*7b80*/  ISETP.GT.U32.AND P0, PT, R5.reuse, R47, PT ;  /* 0x0000002f0500720c */ /* 0x040fe20003f04070 */
[C---:B------:R-:W-:Y:S02]  /*7b90*/  IMAD R51, R5.reuse, R0, R51 ;  /* 0x0000000005337224 */ /* 0x040fe400078e0233 */
[----:B------:R-:W-:Y:S02]  /*7ba0*/  IMAD.MOV R3, RZ, RZ, -R3 ;  /* 0x000000ffff037224 */ /* 0x000fe400078e0a03 */
[----:B------:R-:W-:Y:S01]  /*7bb0*/  IMAD.HI.U32 R0, R2, R63, RZ ;  /* 0x0000003f02007227 */ /* 0x000fe200078e00ff */
[----:B------:R-:W-:-:S03]  /*7bc0*/  ISETP.GT.U32.AND P1, PT, R5, R51, PT ;  /* 0x000000330500720c */ /* 0x000fc60003f24070 */
[----:B------:R-:W-:Y:S01]  /*7bd0*/  @!P3 IMAD.MOV R40, RZ, RZ, -R40 ;  /* 0x000000ffff28b224 */ /* 0x000fe200078e0a28 */
[C---:B------:R-:W-:Y:S01]  /*7be0*/  ISETP.GT.U32.AND P3, PT, R5.reuse, R55, PT ;  /* 0x000000370500720c */ /* 0x040fe20003f64070 */
[----:B------:R-:W-:Y:S02]  /*7bf0*/  IMAD R59, R5, R3, R59 ;  /* 0x00000003053b7224 */ /* 0x000fe400078e023b */
[----:B------:R-:W-:Y:S02]  /*7c00*/  IMAD.MOV R0, RZ, RZ, -R0 ;  /* 0x000000ffff007224 */ /* 0x000fe400078e0a00 */
[----:B------:R-:W-:-:S04]  /*7c10*/  IMAD.HI.U32 R3, R2, R67, RZ ;  /* 0x0000004302037227 */ /* 0x000fc800078e00ff */
[----:B------:R-:W-:Y:S02]  /*7c20*/  IMAD R63, R5, R0, R63 ;  /* 0x00000000053f7224 */ /* 0x000fe400078e023f */
[----:B------:R-:W-:Y:S02]  /*7c30*/  IMAD.MOV R3, RZ, RZ, -R3 ;  /* 0x000000ffff037224 */ /* 0x000fe400078e0a03 */
[----:B------:R-:W-:Y:S01]  /*7c40*/  @!P0 IMAD.IADD R47, R47, 0x1, -R5 ;  /* 0x000000012f2f8824 */ /* 0x000fe200078e0a05 */
[C---:B------:R-:W-:Y:S01]  /*7c50*/  ISETP.GT.U32.AND P0, PT, R5.reuse, R63, PT ;  /* 0x0000003f0500720c */ /* 0x040fe20003f04070 */
[----:B------:R-:W-:Y:S02]  /*7c60*/  IMAD R67, R5, R3, R67 ;  /* 0x0000000305437224 */ /* 0x000fe400078e0243 */
[--C-:B------:R-:W-:Y:S02]  /*7c70*/  @!P3 IMAD.IADD R55, R55, 0x1, -R5.reuse ;  /* 0x000000013737b824 */ /* 0x100fe400078e0a05 */
[--C-:B------:R-:W-:Y:S01]  /*7c80*/  @!P2 IMAD.IADD R43, R43, 0x1, -R5.reuse ;  /* 0x000000012b2ba824 */ /* 0x100fe200078e0a05 */
[----:B------:R-:W-:Y:S01]  /*7c90*/  ISETP.GT.U32.AND P3, PT, R5, R67, PT ;  /* 0x000000430500720c */ /* 0x000fe20003f64070 */
[----:B------:R-:W-:Y:S01]  /*7ca0*/  @!P1 IMAD.IADD R51, R51, 0x1, -R5 ;  /* 0x0000000133339824 */ /* 0x000fe200078e0a05 */
[----:B------:R-:W-:Y:S01]  /*7cb0*/  ISETP.GT.U32.AND P2, PT, R5, R59, PT ;  /* 0x0000003b0500720c */ /* 0x000fe20003f44070 */
[----:B------:R-:W-:-:S02]  /*7cc0*/  VIADD R145, R4, 0x6a ;  /* 0x0000006a04917836 */ /* 0x000fc40000000000 */
[----:B------:R-:W-:Y:S01]  /*7cd0*/  VIADD R143, R4, 0x6b ;  /* 0x0000006b048f7836 */ /* 0x000fe20000000000 */
[----:B------:R-:W-:Y:S01]  /*7ce0*/  ISETP.GT.U32.AND P1, PT, R5, R51, PT ;  /* 0x000000330500720c */ /* 0x000fe20003f24070 */
[----:B------:R-:W-:Y:S01]  /*7cf0*/  @!P0 IMAD.IADD R63, R63, 0x1, -R5 ;  /* 0x000000013f3f8824 */ /* 0x000fe200078e0a05 */
[----:B------:R-:W-:Y:S01]  /*7d00*/  IABS R0, R145 ;  /* 0x0000009100007213 */ /* 0x000fe20000000000 */
[----:B------:R-:W-:Y:S01]  /*7d10*/  @!P5 IMAD.MOV R43, RZ, RZ, -R43 ;  /* 0x000000ffff2bd224 */ /* 0x000fe200078e0a2b */
[----:B------:R-:W-:Y:S01]  /*7d20*/  IABS R71, R143 ;  /* 0x0000008f00477213 */ /* 0x000fe20000000000 */
[----:B------:R-:W-:Y:S01]  /*7d30*/  @!P6 IMAD.MOV R47, RZ, RZ, -R47 ;  /* 0x000000ffff2fe224 */ /* 0x000fe200078e0a2f */
[----:B------:R-:W-:Y:S01]  /*7d40*/  ISETP.GT.U32.AND P5, PT, R5, R55, PT ;  /* 0x000000370500720c */ /* 0x000fe20003fa4070 */
[----:B------:R-:W-:Y:S01]  /*7d50*/  @!P3 IMAD.IADD R67, R67, 0x1, -R5 ;  /* 0x000000014343b824 */ /* 0x000fe200078e0a05 */
[----:B------:R-:W-:Y:S01]  /*7d60*/  ISETP.GT.U32.AND P3, PT, R5, R63, PT ;  /* 0x0000003f0500720c */ /* 0x000fe20003f64070 */
[----:B------:R-:W-:-:S03]  /*7d70*/  IMAD.HI.U32 R3, R2, R0, RZ ;  /* 0x0000000002037227 */ /* 0x000fc600078e00ff */
[----:B------:R-:W-:Y:S01]  /*7d80*/  ISETP.GT.U32.AND P6, PT, R5, R67, PT ;  /* 0x000000430500720c */ /* 0x000fe20003fc4070 */
[----:B------:R-:W-:Y:S01]  /*7d90*/  @!P2 IMAD.IADD R59, R59, 0x1, -R5 ;  /* 0x000000013b3ba824 */ /* 0x000fe200078e0a05 */
[----:B------:R-:W-:Y:S01]  /*7da0*/  ISETP.GE.AND P2, PT, R151, RZ, PT ;  /* 0x000000ff9700720c */ /* 0x000fe20003f46270 */
[----:B------:R-:W-:Y:S02]  /*7db0*/  IMAD.MOV R3, RZ, RZ, -R3 ;  /* 0x000000ffff037224 */ /* 0x000fe400078e0a03 */
[----:B------:R-:W-:Y:S01]  /*7dc0*/  @!P1 IMAD.IADD R51, R51, 0x1, -R5 ;  /* 0x0000000133339824 */ /* 0x000fe200078e0a05 */
[----:B------:R-:W-:Y:S01]  /*7dd0*/  ISETP.GT.U32.AND P0, PT, R5, R59, PT ;  /* 0x0000003b0500720c */ /* 0x000fe20003f04070 */
[----:B------:R-:W-:Y:S01]  /*7de0*/  IMAD.HI.U32 R9, R2, R71, RZ ;  /* 0x0000004702097227 */ /* 0x000fe200078e00ff */
[----:B------:R-:W-:-:S03]  /*7df0*/  ISETP.GE.AND P1, PT, R141, RZ, PT ;  /* 0x000000ff8d00720c */ /* 0x000fc60003f26270 */
[----:B------:R-:W-:Y:S02]  /*7e00*/  IMAD R0, R5, R3, R0 ;  /* 0x0000000305007224 */ /* 0x000fe400078e0200 */
[----:B------:R-:W-:Y:S01]  /*7e10*/  @!P4 IMAD.MOV R51, RZ, RZ, -R51 ;  /* 0x000000ffff33c224 */ /* 0x000fe200078e0a33 */
[----:B------:R-:W-:Y:S01]  /*7e20*/  ISETP.GE.AND P4, PT, R147, RZ, PT ;  /* 0x000000ff9300720c */ /* 0x000fe20003f86270 */
[----:B------:R-:W-:Y:S02]  /*7e30*/  IMAD.MOV R9, RZ, RZ, -R9 ;  /* 0x000000ffff097224 */ /* 0x000fe400078e0a09 */
[C---:B------:R-:W-:Y:S02]  /*7e40*/  VIADD R151, R4.reuse, 0x69 ;  /* 0x0000006904977836 */ /* 0x040fe40000000000 */
[----:B------:R-:W-:Y:S01]  /*7e50*/  @!P3 IMAD.IADD R63, R63, 0x1, -R5 ;  /* 0x000000013f3fb824 */ /* 0x000fe200078e0a05 */
[----:B------:R-:W-:Y:S01]  /*7e60*/  ISETP.GT.U32.AND P3, PT, R5, R0, PT ;  /* 0x000000000500720c */ /* 0x000fe20003f64070 */
[----:B------:R-:W-:-:S02]  /*7e70*/  VIADD R147, R4, 0x68 ;  /* 0x0000006804937836 */ /* 0x000fc40000000000 */
[----:B------:R-:W-:Y:S01]  /*7e80*/  IMAD R71, R5, R9, R71 ;  /* 0x0000000905477224 */ /* 0x000fe200078e0247 */
[----:B------:R-:W-:Y:S01]  /*7e90*/  IABS R9, R151 ;  /* 0x0000009700097213 */ /* 0x000fe20000000000 */
[--C-:B------:R-:W-:Y:S01]  /*7ea0*/  @!P0 IMAD.IADD R59, R59, 0x1, -R5.reuse ;  /* 0x000000013b3b8824 */ /* 0x100fe200078e0a05 */
[----:B------:R-:W-:Y:S01]  /*7eb0*/  IABS R83, R147 ;  /* 0x0000009300537213 */ /* 0x000fe20000000000 */
[----:B------:R-:W-:Y:S01]  /*7ec0*/  @!P5 IMAD.IADD R55, R55, 0x1, -R5 ;  /* 0x000000013737d824 */ /* 0x000fe200078e0a05 */
[----:B------:R-:W-:Y:S01]  /*7ed0*/  ISETP.GE.AND P0, PT, R149, RZ, PT ;  /* 0x000000ff9500720c */ /* 0x000fe20003f06270 */
[----:B------:R-:W-:Y:S01]  /*7ee0*/  IMAD.MOV.U32 R79, RZ, RZ, R9 ;  /* 0x000000ffff4f7224 */ /* 0x000fe200078e0009 */
[----:B------:R-:W-:Y:S01]  /*7ef0*/  ISETP.GT.U32.AND P5, PT, R5, R71, PT ;  /* 0x000000470500720c */ /* 0x000fe20003fa4070 */
[----:B------:R-:W-:Y:S02]  /*7f00*/  VIADD R149, R4, 0x67 ;  /* 0x0000006704957836 */ /* 0x000fe40000000000 */
[----:B------:R-:W-:-:S03]  /*7f10*/  IMAD.HI.U32 R9, R2, R83, RZ ;  /* 0x0000005302097227 */ /* 0x000fc600078e00ff */
[----:B------:R-:W-:Y:S01]  /*7f20*/  IABS R3, R149 ;  /* 0x0000009500037213 */ /* 0x000fe20000000000 */
[----:B------:R-:W-:Y:S02]  /*7f30*/  @!P3 IMAD.IADD R0, R0, 0x1, -R5 ;  /* 0x000000010000b824 */ /* 0x000fe400078e0a05 */
[----:B------:R-:W-:Y:S02]  /*7f40*/  IMAD.MOV R9, RZ, RZ, -R9 ;  /* 0x000000ffff097224 */ /* 0x000fe400078e0a09 */
[----:B------:R-:W-:Y:S01]  /*7f50*/  @!P2 IMAD.MOV R59, RZ, RZ, -R59 ;  /* 0x000000ffff3ba224 */ /* 0x000fe200078e0a3b */
[C---:B------:R-:W-:Y:S01]  /*7f60*/  ISETP.GT.U32.AND P2, PT, R5.reuse, R0, PT ;  /* 0x000000000500720c */ /* 0x040fe20003f44070 */
[----:B------:R-:W-:Y:S02]  /*7f70*/  IMAD R83, R5, R9, R83 ;  /* 0x0000000905537224 */ /* 0x000fe400078e0253 */
[----:B------:R-:W-:-:S04]  /*7f80*/  IMAD.HI.U32 R9, R2, R3, RZ ;  /* 0x0000000302097227 */ /* 0x000fc800078e00ff */
[----:B------:R-:W-:-:S04]  /*7f90*/  IMAD.HI.U32 R11, R2, R79, RZ ;  /* 0x0000004f020b7227 */ /* 0x000fc800078e00ff */
[----:B------:R-:W-:Y:S02]  /*7fa0*/  IMAD.MOV R9, RZ, RZ, -R9 ;  /* 0x000000ffff097224 */ /* 0x000fe400078e0a09 */
[----:B------:R-:W-:Y:S02]  /*7fb0*/  IMAD.MOV R11, RZ, RZ, -R11 ;  /* 0x000000ffff0b7224 */ /* 0x000fe400078e0a0b */
[----:B------:R-:W-:Y:S02]  /*7fc0*/  IMAD R3, R5, R9, R3 ;  /* 0x0000000905037224 */ /* 0x000fe400078e0203 */
[----:B------:R-:W-:Y:S01]  /*7fd0*/  @!P6 IMAD.IADD R67, R67, 0x1, -R5 ;  /* 0x000000014343e824 */ /* 0x000fe200078e0a05 */
[----:B------:R-:W-:Y:S01]  /*7fe0*/  ISETP.GE.AND P6, PT, R143, RZ, PT ;  /* 0x000000ff8f00720c */ /* 0x000fe20003fc6270 */
[C---:B------:R-:W-:Y:S02]  /*7ff0*/  IMAD R79, R5.reuse, R11, R79 ;  /* 0x0000000b054f7224 */ /* 0x040fe400078e024f */
[----:B------:R-:W-:Y:S01]  /*8000*/  @!P2 IMAD.IADD R0, R0, 0x1, -R5 ;  /* 0x000000010000a824 */ /* 0x000fe200078e0a05 */
[C---:B------:R-:W-:Y:S01]  /*8010*/  ISETP.GT.U32.AND P2, PT, R5.reuse, R3, PT ;  /* 0x000000030500720c */ /* 0x040fe20003f44070 */
[----:B------:R-:W-:Y:S01]  /*8020*/  @!P0 IMAD.MOV R67, RZ, RZ, -R67 ;  /* 0x000000ffff438224 */ /* 0x000fe200078e0a43 */
[----:B------:R-:W-:Y:S01]  /*8030*/  ISETP.GT.U32.AND P3, PT, R5, R79, PT ;  /* 0x0000004f0500720c */ /* 0x000fe20003f64070 */
[----:B------:R-:W-:Y:S01]  /*8040*/  @!P5 IMAD.IADD R71, R71, 0x1, -R5 ;  /* 0x000000014747d824 */ /* 0x000fe200078e0a05 */
[----:B------:R-:W-:Y:S01]  /*8050*/  ISETP.GT.U32.AND P0, PT, R5, R83, PT ;  /* 0x000000530500720c */ /* 0x000fe20003f04070 */
[----:B------:R-:W-:Y:S01]  /*8060*/  @!P1 IMAD.MOV R55, RZ, RZ, -R55 ;  /* 0x000000ffff379224 */ /* 0x000fe200078e0a37 */
[----:B------:R-:W-:Y:S01]  /*8070*/  ISETP.GE.AND P5, PT, R145, RZ, PT ;  /* 0x000000ff9100720c */ /* 0x000fe20003fa6270 */
[----:B------:R-:W-:Y:S01]  /*8080*/  @!P4 IMAD.MOV R63, RZ, RZ, -R63 ;  /* 0x000000ffff3fc224 */ /* 0x000fe200078e0a3f */
[----:B------:R-:W-:Y:S01]  /*8090*/  ISETP.GT.U32.AND P1, PT, R5, R71, PT ;  /* 0x000000470500720c */ /* 0x000fe20003f24070 */
[----:B------:R-:W-:Y:S01]  /*80a0*/  IMAD.MOV.U32 R75, RZ, RZ, R0 ;  /* 0x000000ffff4b7224 */ /* 0x000fe200078e0000 */
[----:B------:R-:W-:Y:S01]  /*80b0*/  ISETP.GE.AND P4, PT, R151, RZ, PT ;  /* 0x000000ff9700720c */ /* 0x000fe20003f86270 */
[----:B------:R-:W-:-:S02]  /*80c0*/  VIADD R151, R4, 0x66 ;  /* 0x0000006604977836 */ /* 0x000fc40000000000 */
[--C-:B------:R-:W-:Y:S02]  /*80d0*/  @!P2 IMAD.IADD R3, R3, 0x1, -R5.reuse ;  /* 0x000000010303a824 */ /* 0x100fe400078e0a05 */
[--C-:B------:R-:W-:Y:S01]  /*80e0*/  @!P3 IMAD.IADD R79, R79, 0x1, -R5.reuse ;  /* 0x000000014f4fb824 */ /* 0x100fe200078e0a05 */
[----:B------:R-:W-:Y:S01]  /*80f0*/  IABS R9, R151 ;  /* 0x0000009700097213 */ /* 0x000fe20000000000 */
[----:B------:R-:W-:Y:S01]  /*8100*/  @!P0 IMAD.IADD R83, R83, 0x1, -R5 ;  /* 0x0000000153538824 */ /* 0x000fe200078e0a05 */
[----:B------:R-:W-:Y:S01]  /*8110*/  ISETP.GE.AND P3, PT, R149, RZ, PT ;  /* 0x000000ff9500720c */ /* 0x000fe20003f66270 */
[----:B------:R-:W-:Y:S01]  /*8120*/  VIADD R149, R4, 0x64 ;  /* 0x0000006404957836 */ /* 0x000fe20000000000 */
[C---:B------:R-:W-:Y:S01]  /*8130*/  ISETP.GT.U32.AND P2, PT, R5.reuse, R3, PT ;  /* 0x000000030500720c */ /* 0x040fe20003f44070 */
[----:B------:R-:W-:Y:S01]  /*8140*/  @!P5 IMAD.MOV R75, RZ, RZ, -R75 ;  /* 0x000000ffff4bd224 */ /* 0x000fe200078e0a4b */
[----:B------:R-:W-:Y:S01]  /*8150*/  ISETP.GT.U32.AND P5, PT, R5, R83, PT ;  /* 0x000000530500720c */ /* 0x000fe20003fa4070 */
[----:B------:R-:W-:Y:S01]  /*8160*/  IMAD.HI.U32 R91, R2, R9, RZ ;  /* 0x00000009025b7227 */ /* 0x000fe200078e00ff */
[----:B------:R-:W-:-:S02]  /*8170*/  IABS R99, R149 ;  /* 0x0000009500637213 */ /* 0x000fc40000000000 */
[----:B------:R-:W-:Y:S01]  /*8180*/  ISETP.GE.AND P0, PT, R151, RZ, PT ;  /* 0x000000ff9700720c */ /* 0x000fe20003f06270 */
[----:B------:R-:W-:Y:S01]  /*8190*/  @!P1 IMAD.IADD R71, R71, 0x1, -R5 ;  /* 0x0000000147479824 */ /* 0x000fe200078e0a05 */
[----:B------:R-:W-:Y:S01]  /*81a0*/  ISETP.GE.AND P1, PT, R147, RZ, PT ;  /* 0x000000ff9300720c */ /* 0x000fe20003f26270 */
[----:B------:R-:W-:Y:S02]  /*81b0*/  VIADD R147, R4, 0x65 ;  /* 0x0000006504937836 */ /* 0x000fe40000000000 */
[----:B------:R-:W-:Y:S02]  /*81c0*/  IMAD.MOV R91, RZ, RZ, -R91 ;  /* 0x000000ffff5b7224 */ /* 0x000fe400078e0a5b */
[----:B------:R-:W-:Y:S01]  /*81d0*/  IMAD.HI.U32 R0, R2, R99, RZ ;  /* 0x0000006302007227 */ /* 0x000fe200078e00ff */
[----:B------:R-:W-:-:S03]  /*81e0*/  IABS R95, R147 ;  /* 0x00000093005f7213 */ /* 0x000fc60000000000 */
[----:B------:R-:W-:Y:S02]  /*81f0*/  IMAD R91, R5, R91, R9 ;  /* 0x0000005b055b7224 */ /* 0x000fe400078e0209 */
[----:B------:R-:W-:Y:S02]  /*8200*/  IMAD.MOV R0, RZ, RZ, -R0 ;  /* 0x000000ffff007224 */ /* 0x000fe400078e0a00 */
[--C-:B------:R-:W-:Y:S01]  /*8210*/  @!P2 IMAD.IADD R3, R3, 0x1, -R5.reuse ;  /* 0x000000010303a824 */ /* 0x100fe200078e0a05 */
[----:B------:R-:W-:Y:S01]  /*8220*/  ISETP.GE.AND P2, PT, R149, RZ, PT ;  /* 0x000000ff9500720c */ /* 0x000fe20003f46270 */
[----:B------:R-:W-:Y:S01]  /*8230*/  @!P5 IMAD.IADD R83, R83, 0x1, -R5 ;  /* 0x000000015353d824 */ /* 0x000fe200078e0a05 */
[C---:B------:R-:W-:Y:S01]  /*8240*/  ISETP.GT.U32.AND P5, PT, R5.reuse, R91, PT ;  /* 0x0000005b0500720c */ /* 0x040fe20003fa4070 */
[----:B------:R-:W-:Y:S01]  /*8250*/  @!P6 IMAD.MOV R71, RZ, RZ, -R71 ;  /* 0x000000ffff47e224 */ /* 0x000fe200078e0a47 */
[----:B------:R-:W-:Y:S01]  /*8260*/  ISETP.GT.U32.AND P6, PT, R5, R79, PT ;  /* 0x0000004f0500720c */ /* 0x000fe20003fc4070 */
[----:B------:R-:W-:-:S04]  /*8270*/  IMAD.HI.U32 R9, R2, R95, RZ ;  /* 0x0000005f02097227 */ /* 0x000fc800078e00ff */
[C---:B------:R-:W-:Y:S02]  /*8280*/  IMAD R99, R5.reuse, R0, R99 ;  /* 0x0000000005637224 */ /* 0x040fe400078e0263 */
[----:B------:R-:W-:Y:S02]  /*8290*/  IMAD.MOV.U32 R87, RZ, RZ, R3 ;  /* 0x000000ffff577224 */ /* 0x000fe400078e0003 */
[----:B------:R-:W-:Y:S02]  /*82a0*/  IMAD.MOV R9, RZ, RZ, -R9 ;  /* 0x000000ffff097224 */ /* 0x000fe400078e0a09 */
[----:B------:R-:W-:Y:S01]  /*82b0*/  @!P3 IMAD.MOV R87, RZ, RZ, -R87 ;  /* 0x000000ffff57b224 */ /* 0x000fe200078e0a57 */
[----:B------:R-:W-:Y:S01]  /*82c0*/  ISETP.GT.U32.AND P3, PT, R5, R99, PT ;  /* 0x000000630500720c */ /* 0x000fe20003f64070 */
[C---:B------:R-:W-:Y:S02]  /*82d0*/  VIADD R143, R4.reuse, 0x62 ;  /* 0x00000062048f7836 */ /* 0x040fe40000000000 */
[----:B------:R-:W-:-:S02]  /*82e0*/  VIADD R151, R4, 0x63 ;  /* 0x0000006304977836 */ /* 0x000fc40000000000 */
[----:B------:R-:W-:Y:S01]  /*82f0*/  IMAD R95, R5, R9, R95 ;  /* 0x00000009055f7224 */ /* 0x000fe200078e025f */
[----:B------:R-:W-:Y:S01]  /*8300*/  IABS R106, R143 ;  /* 0x0000008f006a7213 */ /* 0x000fe20000000000 */
[----:B------:R-:W-:Y:S01]  /*8310*/  @!P5 IMAD.IADD R91, R91, 0x1, -R5 ;  /* 0x000000015b5bd824 */ /* 0x000fe200078e0a05 */
[----:B------:R-:W-:Y:S01]  /*8320*/  IABS R103, R151 ;  /* 0x0000009700677213 */ /* 0x000fe20000000000 */
[----:B------:R-:W-:Y:S01]  /*8330*/  @!P1 IMAD.MOV R83, RZ, RZ, -R83 ;  /* 0x000000ffff539224 */ /* 0x000fe200078e0a53 */
[----:B------:R-:W-:Y:S01]  /*8340*/  ISETP.GT.U32.AND P5, PT, R5, R95, PT ;  /* 0x0000005f0500720c */ /* 0x000fe20003fa4070 */
[C---:B------:R-:W-:Y:S01]  /*8350*/  VIADD R145, R4.reuse, 0x61 ;  /* 0x0000006104917836 */ /* 0x040fe20000000000 */
[----:B------:R-:W-:Y:S01]  /*8360*/  ISETP.GE.AND P1, PT, R151, RZ, PT ;  /* 0x000000ff9700720c */ /* 0x000fe20003f26270 */
[----:B------:R-:W-:Y:S01]  /*8370*/  @!P6 IMAD.IADD R79, R79, 0x1, -R5 ;  /* 0x000000014f4fe824 */ /* 0x000fe200078e0a05 */
[----:B------:R-:W-:Y:S01]  /*8380*/  ISETP.GE.AND P6, PT, R147, RZ, PT ;  /* 0x000000ff9300720c */ /* 0x000fe20003fc6270 */
[----:B------:R-:W-:Y:S01]  /*8390*/  VIADD R151, R4, 0x60 ;  /* 0x0000006004977836 */ /* 0x000fe20000000000 */
[----:B------:R-:W-:Y:S01]  /*83a0*/  IABS R110, R145 ;  /* 0x00000091006e7213 */ /* 0x000fe20000000000 */
[----:B------:R-:W-:-:S03]  /*83b0*/  IMAD.HI.U32 R9, R2, R106, RZ ;  /* 0x0000006a02097227 */ /* 0x000fc600078e00ff */
[----:B------:R-:W-:Y:S01]  /*83c0*/  IABS R114, R151 ;  /* 0x0000009700727213 */ /* 0x000fe20000000000 */
[----:B------:R-:W-:Y:S01]  /*83d0*/  @!P4 IMAD.MOV R79, RZ, RZ, -R79 ;  /* 0x000000ffff4fc224 */ /* 0x000fe200078e0a4f */
[----:B------:R-:W-:Y:S01]  /*83e0*/  ISETP.GT.U32.AND P4, PT, R5, R91, PT ;  /* 0x0000005b0500720c */ /* 0x000fe20003f84070 */
[----:B------:R-:W-:Y:S02]  /*83f0*/  @!P3 IMAD.IADD R99, R99, 0x1, -R5 ;  /* 0x000000016363b824 */ /* 0x000fe400078e0a05 */
[----:B------:R-:W-:Y:S02]  /*8400*/  IMAD.MOV R9, RZ, RZ, -R9 ;  /* 0x000000ffff097224 */ /* 0x000fe400078e0a09 */
[----:B------:R-:W-:Y:S01]  /*8410*/  IMAD.HI.U32 R3, R2, R110, RZ ;  /* 0x0000006e02037227 */ /* 0x000fe200078e00ff */
[----:B------:R-:W-:-:S03]  /*8420*/  ISETP.GT.U32.AND P3, PT, R5, R99, PT ;  /* 0x000000630500720c */ /* 0x000fc60003f64070 */
[----:B------:R-:W-:Y:S02]  /*8430*/  IMAD R106, R5, R9, R106 ;  /* 0x00000009056a7224 */ /* 0x000fe400078e026a */
[----:B------:R-:W-:-:S04]  /*8440*/  IMAD.HI.U32 R9, R2, R114, RZ ;  /* 0x0000007202097227 */ /* 0x000fc800078e00ff */
[----:B------:R-:W-:Y:S02]  /*8450*/  @!P5 IMAD.IADD R95, R95, 0x1, -R5 ;  /* 0x000000015f5fd824 */ /* 0x000fe400078e0a05 */
[----:B------:R-:W-:Y:S02]  /*8460*/  IMAD.MOV R11, RZ, RZ, -R3 ;  /* 0x000000ffff0b7224 */ /* 0x000fe400078e0a03 */
[----:B------:R-:W-:Y:S01]  /*8470*/  IMAD.MOV R3, RZ, RZ, -R9 ;  /* 0x000000ffff037224 */ /* 0x000fe200078e0a09 */
[----:B------:R-:W-:Y:S01]  /*8480*/  ISETP.GT.U32.AND P5, PT, R5, R95, PT ;  /* 0x0000005f0500720c */ /* 0x000fe20003fa4070 */
[----:B------:R-:W-:Y:S02]  /*8490*/  @!P4 IMAD.IADD R91, R91, 0x1, -R5 ;  /* 0x000000015b5bc824 */ /* 0x000fe400078e0a05 */
[----:B------:R-:W-:Y:S02]  /*84a0*/  IMAD R114, R5, R3, R114 ;  /* 0x0000000305727224 */ /* 0x000fe400078e0272 */
[----:B------:R-:W-:-:S04]  /*84b0*/  IMAD.HI.U32 R0, R2, R103, RZ ;  /* 0x0000006702007227 */ /* 0x000fc800078e00ff */
[----:B------:R-:W-:Y:S01]  /*84c0*/  @!P0 IMAD.MOV R91, RZ, RZ, -R91 ;  /* 0x000000ffff5b8224 */ /* 0x000fe200078e0a5b */
[----:B------:R-:W-:Y:S01]  /*84d0*/  ISETP.GT.U32.AND P0, PT, R5, R106, PT ;  /* 0x0000006a0500720c */ /* 0x000fe20003f04070 */
[----:B------:R-:W-:Y:S01]  /*84e0*/  @!P3 IMAD.IADD R99, R99, 0x1, -R5 ;  /* 0x000000016363b824 */ /* 0x000fe200078e0a05 */
[C---:B------:R-:W-:Y:S01]  /*84f0*/  ISETP.GT.U32.AND P3, PT, R5.reuse, R114, PT ;  /* 0x000000720500720c */ /* 0x040fe20003f64070 */
[----:B------:R-:W-:Y:S02]  /*8500*/  IMAD.MOV R0, RZ, RZ, -R0 ;  /* 0x000000ffff007224 */ /* 0x000fe400078e0a00 */
[C---:B------:R-:W-:Y:S02]  /*8510*/  VIADD R147, R4.reuse, 0x5f ;  /* 0x0000005f04937836 */ /* 0x040fe40000000000 */
[C---:B------:R-:W-:Y:S02]  /*8520*/  IMAD R110, R5.reuse, R11, R110 ;  /* 0x0000000b056e7224 */ /* 0x040fe400078e026e */
[----:B------:R-:W-:Y:S01]  /*8530*/  IMAD R103, R5, R0, R103 ;  /* 0x0000000005677224 */ /* 0x000fe200078e0267 */
[----:B------:R-:W-:Y:S01]  /*8540*/  IABS R0, R147 ;  /* 0x0000009300007213 */ /* 0x000fe20000000000 */
[----:B------:R-:W-:Y:S01]  /*8550*/  @!P5 IMAD.IADD R95, R95, 0x1, -R5 ;  /* 0x000000015f5fd824 */ /* 0x000fe200078e0a05 */
[C---:B------:R-:W-:Y:S01]  /*8560*/  ISETP.GT.U32.AND P5, PT, R5.reuse, R110, PT ;  /* 0x0000006e0500720c */ /* 0x040fe20003fa4070 */
[----:B------:R-:W-:Y:S01]  /*8570*/  VIADD R149, R4, 0x5e ;  /* 0x0000005e04957836 */ /* 0x000fe20000000000 */
[----:B------:R-:W-:Y:S01]  /*8580*/  ISETP.GT.U32.AND P4, PT, R5, R103, PT ;  /* 0x000000670500720c */ /* 0x000fe20003f84070 */
[----:B------:R-:W-:-:S03]  /*8590*/  IMAD.HI.U32 R3, R2, R0, RZ ;  /* 0x0000000002037227 */ /* 0x000fc600078e00ff */
[----:B------:R-:W-:Y:S01]  /*85a0*/  IABS R122, R149 ;  /* 0x00000095007a7213 */ /* 0x000fe20000000000 */
[--C-:B------:R-:W-:Y:S02]  /*85b0*/  @!P0 IMAD.IADD R106, R106, 0x1, -R5.reuse ;  /* 0x000000016a6a8824 */ /* 0x100fe400078e0a05 */
[----:B------:R-:W-:Y:S02]  /*85c0*/  @!P3 IMAD.IADD R114, R114, 0x1, -R5 ;  /* 0x000000017272b824 */ /* 0x000fe400078e0a05 */
[----:B------:R-:W-:Y:S01]  /*85d0*/  IMAD.MOV R3, RZ, RZ, -R3 ;  /* 0x000000ffff037224 */ /* 0x000fe200078e0a03 */
[C---:B------:R-:W-:Y:S01]  /*85e0*/  ISETP.GT.U32.AND P0, PT, R5.reuse, R106, PT ;  /* 0x0000006a0500720c */ /* 0x040fe20003f04070 */
[----:B------:R-:W-:Y:S01]  /*85f0*/  @!P2 IMAD.MOV R99, RZ, RZ, -R99 ;  /* 0x000000ffff63a224 */ /* 0x000fe200078e0a63 */
[C---:B------:R-:W-:Y:S01]  /*8600*/  ISETP.GT.U32.AND P2, PT, R5.reuse, R114, PT ;  /* 0x000000720500720c */ /* 0x040fe20003f44070 */
[----:B------:R-:W-:Y:S02]  /*8610*/  IMAD R118, R5, R3, R0 ;  /* 0x0000000305767224 */ /* 0x000fe400078e0200 */
[----:B------:R-:W-:-:S04]  /*8620*/  IMAD.HI.U32 R3, R2, R122, RZ ;  /* 0x0000007a02037227 */ /* 0x000fc800078e00ff */
[----:B------:R-:W-:Y:S01]  /*8630*/  @!P5 IMAD.IADD R110, R110, 0x1, -R5 ;  /* 0x000000016e6ed824 */ /* 0x000fe200078e0a05 */
[----:B------:R-:W-:Y:S01]  /*8640*/  ISETP.GE.AND P5, PT, R151, RZ, PT ;  /* 0x000000ff9700720c */ /* 0x000fe20003fa6270 */
[----:B------:R-:W-:Y:S02]  /*8650*/  IMAD.MOV R3, RZ, RZ, -R3 ;  /* 0x000000ffff037224 */ /* 0x000fe400078e0a03 */
[--C-:B------:R-:W-:Y:S01]  /*8660*/  @!P0 IMAD.IADD R106, R106, 0x1, -R5.reuse ;  /* 0x000000016a6a8824 */ /* 0x100fe200078e0a05 */
[C---:B------:R-:W-:Y:S01]  /*8670*/  ISETP.GT.U32.AND P3, PT, R5.reuse, R110, PT ;  /* 0x0000006e0500720c */ /* 0x040fe20003f64070 */
[C---:B------:R-:W-:Y:S01]  /*8680*/  IMAD R122, R5.reuse, R3, R122 ;  /* 0x00000003057a7224 */ /* 0x040fe200078e027a */
[C---:B------:R-:W-:Y:S01]  /*8690*/  ISETP.GT.U32.AND P0, PT, R5.reuse, R118, PT ;  /* 0x000000760500720c */ /* 0x040fe20003f04070 */
[--C-:B------:R-:W-:Y:S02]  /*86a0*/  @!P2 IMAD.IADD R114, R114, 0x1, -R5.reuse ;  /* 0x000000017272a824 */ /* 0x100fe400078e0a05 */
[----:B------:R-:W-:Y:S01]  /*86b0*/  VIADD R151, R4, 0x5d ;  /* 0x0000005d04977836 */ /* 0x000fe20000000000 */
[----:B------:R-:W-:Y:S01]  /*86c0*/  ISETP.GT.U32.AND P2, PT, R5, R122, PT ;  /* 0x0000007a0500720c */ /* 0x000fe20003f44070 */
[----:B------:R-:W-:-:S02]  /*86d0*/  @!P4 IMAD.IADD R103, R103, 0x1, -R5 ;  /* 0x000000016767c824 */ /* 0x000fc400078e0a05 */
[----:B------:R-:W-:Y:S01]  /*86e0*/  @!P6 IMAD.MOV R95, RZ, RZ, -R95 ;  /* 0x000000ffff5fe224 */ /* 0x000fe200078e0a5f */
[----:B------:R-:W-:Y:S01]  /*86f0*/  IABS R0, R151 ;  /* 0x0000009700007213 */ /* 0x000fe20000000000 */
[----:B------:R-:W-:Y:S01]  /*8700*/  @!P5 IMAD.MOV R114, RZ, RZ, -R114 ;  /* 0x000000ffff72d224 */ /* 0x000fe200078e0a72 */
[----:B------:R-:W-:Y:S01]  /*8710*/  ISETP.GT.U32.AND P4, PT, R5, R103, PT ;  /* 0x000000670500720c */ /* 0x000fe20003f84070 */
[----:B------:R-:W-:Y:S01]  /*8720*/  @!P3 IMAD.IADD R110, R110, 0x1, -R5 ;  /* 0x000000016e6eb824 */ /* 0x000fe200078e0a05 */
[----:B------:R-:W-:Y:S01]  /*8730*/  ISETP.GE.AND P3, PT, R151, RZ, PT ;  /* 0x000000ff9700720c */ /* 0x000fe20003f66270 */
[----:B------:R-:W-:Y:S01]  /*8740*/  VIADD R151, R4, 0x5c ;  /* 0x0000005c04977836 */ /* 0x000fe20000000000 */
[----:B------:R-:W-:Y:S01]  /*8750*/  ISETP.GE.AND P6, PT, R143, RZ, PT ;  /* 0x000000ff8f00720c */ /* 0x000fe20003fc6270 */
[----:B------:R-:W-:-:S03]  /*8760*/  IMAD.HI.U32 R3, R2, R0, RZ ;  /* 0x0000000002037227 */ /* 0x000fc600078e00ff */
[----:B------:R-:W-:Y:S01]  /*8770*/  IABS R130, R151 ;  /* 0x0000009700827213 */ /* 0x000fe20000000000 */
[--C-:B------:R-:W-:Y:S02]  /*8780*/  @!P0 IMAD.IADD R118, R118, 0x1, -R5.reuse ;  /* 0x0000000176768824 */ /* 0x100fe400078e0a05 */
[----:B------:R-:W-:Y:S02]  /*8790*/  @!P2 IMAD.IADD R122, R122, 0x1, -R5 ;  /* 0x000000017a7aa824 */ /* 0x000fe400078e0a05 */
[----:B------:R-:W-:Y:S01]  /*87a0*/  IMAD.MOV R3, RZ, RZ, -R3 ;  /* 0x000000ffff037224 */ /* 0x000fe200078e0a03 */
[----:B------:R-:W-:Y:S01]  /*87b0*/  ISETP.GT.U32.AND P0, PT, R5, R118, PT ;  /* 0x000000760500720c */ /* 0x000fe20003f04070 */
[----:B------:R-:W-:Y:S01]  /*87c0*/  @!P4 IMAD.IADD R103, R103, 0x1, -R5 ;  /* 0x000000016767c824 */ /* 0x000fe200078e0a05 */
[C---:B------:R-:W-:Y:S01]  /*87d0*/  ISETP.GT.U32.AND P2, PT, R5.reuse, R122, PT ;  /* 0x0000007a0500720c */ /* 0x040fe20003f44070 */
[----:B------:R-:W-:Y:S01]  /*87e0*/  IMAD R126, R5, R3, R0 ;  /* 0x00000003057e7224 */ /* 0x000fe200078e0200 */
[----:B------:R-:W-:Y:S01]  /*87f0*/  ISETP.GE.AND P4, PT, R145, RZ, PT ;  /* 0x000000ff9100720c */ /* 0x000fe20003f86270 */
[----:B------:R-:W-:-:S04]  /*8800*/  IMAD.HI.U32 R0, R2, R130, RZ ;  /* 0x0000008202007227 */ /* 0x000fc800078e00ff */
[----:B------:R-:W-:Y:S02]  /*8810*/  IMAD.MOV R0, RZ, RZ, -R0 ;  /* 0x000000ffff007224 */ /* 0x000fe400078e0a00 */
[----:B------:R-:W-:Y:S01]  /*8820*/  @!P1 IMAD.MOV R103, RZ, RZ, -R103 ;  /* 0x000000ffff679224 */ /* 0x000fe200078e0a67 */
[----:B------:R-:W-:Y:S01]  /*8830*/  ISETP.GE.AND P1, PT, R147, RZ, PT ;  /* 0x000000ff9300720c */ /* 0x000fe20003f26270 */
[C---:B------:R-:W-:Y:S02]  /*8840*/  IMAD R130, R5.reuse, R0, R130 ;  /* 0x0000000005827224 */ /* 0x040fe400078e0282 */
[--C-:B------:R-:W-:Y:S01]  /*8850*/  @!P0 IMAD.IADD R118, R118, 0x1, -R5.reuse ;  /* 0x0000000176768824 */ /* 0x100fe200078e0a05 */
[C---:B------:R-:W-:Y:S01]  /*8860*/  ISETP.GT.U32.AND P0, PT, R5.reuse, R126, PT ;  /* 0x0000007e0500720c */ /* 0x040fe20003f04070 */
[----:B------:R-:W-:Y:S01]  /*8870*/  @!P2 IMAD.IADD R122, R122, 0x1, -R5 ;  /* 0x000000017a7aa824 */ /* 0x000fe200078e0a05 */
[----:B------:R-:W-:Y:S01]  /*8880*/  ISETP.GT.U32.AND P2, PT, R5, R130, PT ;  /* 0x000000820500720c */ /* 0x000fe20003f44070 */
[----:B------:R-:W-:-:S02]  /*8890*/  VIADD R147, R4, 0x59 ;  /* 0x0000005904937836 */ /* 0x000fc40000000000 */
[----:B------:R-:W-:Y:S01]  /*88a0*/  @!P4 IMAD.MOV R110, RZ, RZ, -R110 ;  /* 0x000000ffff6ec224 */ /* 0x000fe200078e0a6e */
[----:B------:R-:W-:Y:S01]  /*88b0*/  ISETP.GE.AND P4, PT, R151, RZ, PT ;  /* 0x000000ff9700720c */ /* 0x000fe20003f86270 */
[----:B------:R-:W-:Y:S01]  /*88c0*/  @!P6 IMAD.MOV R106, RZ, RZ, -R106 ;  /* 0x000000ffff6ae224 */ /* 0x000fe200078e0a6a */
[----:B------:R-:W-:Y:S01]  /*88d0*/  IABS R141, R147 ;  /* 0x00000093008d7213 */ /* 0x000fe20000000000 */
[C---:B------:R-:W-:Y:S01]  /*88e0*/  VIADD R151, R4.reuse, 0x5b ;  /* 0x0000005b04977836 */ /* 0x040fe20000000000 */
[----:B------:R-:W-:Y:S01]  /*88f0*/  ISETP.GE.AND P6, PT, R149, RZ, PT ;  /* 0x000000ff9500720c */ /* 0x000fe20003fc6270 */
[----:B------:R-:W-:Y:S02]  /*8900*/  VIADD R143, R4, 0x58 ;  /* 0x00000058048f7836 */ /* 0x000fe40000000000 */
[----:B------:R-:W-:Y:S01]  /*8910*/  IMAD.HI.U32 R3, R2, R141, RZ ;  /* 0x0000008d02037227 */ /* 0x000fe200078e00ff */
[----:B------:R-:W-:Y:S02]  /*8920*/  IABS R134, R151 ;  /* 0x0000009700867213 */ /* 0x000fe40000000000 */
[----:B------:R-:W-:Y:S01]  /*8930*/  IABS R145, R143 ;  /* 0x0000008f00917213 */ /* 0x000fe20000000000 */
[--C-:B------:R-:W-:Y:S01]  /*8940*/  @!P0 IMAD.IADD R126, R126, 0x1, -R5.reuse ;  /* 0x000000017e7e8824 */ /* 0x100fe200078e0a05 */
[----:B------:R-:W-:Y:S01]  /*8950*/  ISETP.GE.AND P5, PT, R151, RZ, PT ;  /* 0x000000ff9700720c */ /* 0x000fe20003fa6270 */
[----:B------:R-:W-:-:S02]  /*8960*/  @!P2 IMAD.IADD R130, R130, 0x1, -R5 ;  /* 0x000000018282a824 */ /* 0x000fc400078e0a05 */
[----:B------:R-:W-:Y:S01]  /*8970*/  IMAD.MOV R3, RZ, RZ, -R3 ;  /* 0x000000ffff037224 */ /* 0x000fe200078e0a03 */
[C---:B------:R-:W-:Y:S01]  /*8980*/  ISETP.GT.U32.AND P0, PT, R5.reuse, R126, PT ;  /* 0x0000007e0500720c */ /* 0x040fe20003f04070 */
[----:B------:R-:W-:Y:S01]  /*8990*/  IMAD.HI.U32 R11, R2, R134, RZ ;  /* 0x00000086020b7227 */ /* 0x000fe200078e00ff */
[----:B------:R-:W-:-:S03]  /*89a0*/  ISETP.GT.U32.AND P2, PT, R5, R130, PT ;  /* 0x000000820500720c */ /* 0x000fc60003f44070 */
[----:B------:R-:W-:-:S04]  /*89b0*/  IMAD.HI.U32 R0, R2, R145, RZ ;  /* 0x0000009102007227 */ /* 0x000fc800078e00ff */
[----:B------:R-:W-:Y:S02]  /*89c0*/  IMAD R141, R5, R3, R141 ;  /* 0x00000003058d7224 */ /* 0x000fe400078e028d */
[----:B------:R-:W-:-:S04]  /*89d0*/  IMAD.HI.U32 R9, R2, R137, RZ ;  /* 0x0000008902097227 */ /* 0x000fc800078e00ff */
[----:B------:R-:W-:Y:S02]  /*89e0*/  IMAD.MOV R11, RZ, RZ, -R11 ;  /* 0x000000ffff0b7224 */ /* 0x000fe400078e0a0b */
[----:B------:R-:W-:Y:S02]  /*89f0*/  IMAD.MOV R0, RZ, RZ, -R0 ;  /* 0x000000ffff007224 */ /* 0x000fe400078e0a00 */
[----:B------:R-:W-:Y:S01]  /*8a00*/  @!P6 IMAD.MOV R122, RZ, RZ, -R122 ;  /* 0x000000ffff7ae224 */ /* 0x000fe200078e0a7a */
[C---:B------:R-:W-:Y:S01]  /*8a10*/  ISETP.GT.U32.AND P6, PT, R5.reuse, R141, PT ;  /* 0x0000008d0500720c */ /* 0x040fe20003fc4070 */
[----:B------:R-:W-:Y:S02]  /*8a20*/  VIADD R151, R4, 0x57 ;  /* 0x0000005704977836 */ /* 0x000fe40000000000 */
[----:B------:R-:W-:Y:S02]  /*8a30*/  IMAD.MOV R9, RZ, RZ, -R9 ;  /* 0x000000ffff097224 */ /* 0x000fe400078e0a09 */
[C---:B------:R-:W-:Y:S01]  /*8a40*/  IMAD R134, R5.reuse, R11, R134 ;  /* 0x0000000b05867224 */ /* 0x040fe200078e0286 */
[----:B------:R-:W-:Y:S01]  /*8a50*/  IABS R149, R151 ;  /* 0x0000009700957213 */ /* 0x000fe20000000000 */
[----:B------:R-:W-:-:S02]  /*8a60*/  IMAD R145, R5, R0, R145 ;  /* 0x0000000005917224 */ /* 0x000fc400078e0291 */
[C---:B------:R-:W-:Y:S02]  /*8a70*/  IMAD R137, R5.reuse, R9, R137 ;  /* 0x0000000905897224 */ /* 0x040fe400078e0289 */
[--C-:B------:R-:W-:Y:S01]  /*8a80*/  @!P0 IMAD.IADD R126, R126, 0x1, -R5.reuse ;  /* 0x000000017e7e8824 */ /* 0x100fe200078e0a05 */
[C---:B------:R-:W-:Y:S01]  /*8a90*/  ISETP.GT.U32.AND P0, PT, R5.reuse, R134, PT ;  /* 0x000000860500720c */ /* 0x040fe20003f04070 */
[----:B------:R-:W-:Y:S01]  /*8aa0*/  @!P2 IMAD.IADD R130, R130, 0x1, -R5 ;  /* 0x000000018282a824 */ /* 0x000fe200078e0a05 */
[----:B------:R-:W-:Y:S01]  /*8ab0*/  ISETP.GT.U32.AND P2, PT, R5, R145, PT ;  /* 0x000000910500720c */ /* 0x000fe20003f44070 */
[----:B------:R-:W-:-:S04]  /*8ac0*/  IMAD.HI.U32 R0, R2, R149, RZ ;  /* 0x0000009502007227 */ /* 0x000fc800078e00ff */
[----:B------:R-:W-:Y:S01]  /*8ad0*/  @!P1 IMAD.MOV R118, RZ, RZ, -R118 ;  /* 0x000000ffff769224 */ /* 0x000fe200078e0a76 */
[----:B------:R-:W-:Y:S01]  /*8ae0*/  ISETP.GT.U32.AND P1, PT, R5, R137, PT ;  /* 0x000000890500720c */ /* 0x000fe20003f24070 */
[----:B------:R-:W-:Y:S02]  /*8af0*/  @!P6 IMAD.IADD R141, R141, 0x1, -R5 ;  /* 0x000000018d8de824 */ /* 0x000fe400078e0a05 */
[----:B------:R-:W-:Y:S02]  /*8b00*/  IMAD.MOV R0, RZ, RZ, -R0 ;  /* 0x000000ffff007224 */ /* 0x000fe400078e0a00 */
[----:B------:R-:W-:Y:S01]  /*8b10*/  @!P4 IMAD.MOV R130, RZ, RZ, -R130 ;  /* 0x000000ffff82c224 */ /* 0x000fe200078e0a82 */
[C---:B------:R-:W-:Y:S01]  /*8b20*/  ISETP.GT.U32.AND P4, PT, R5.reuse, R141, PT ;  /* 0x0000008d0500720c */ /* 0x040fe20003f84070 */
[----:B------:R-:W-:Y:S02]  /*8b30*/  IMAD R149, R5, R0, R149 ;  /* 0x0000000005957224 */ /* 0x000fe400078e0295 */
[----:B------:R-:W-:-:S04]  /*8b40*/  IMAD.HI.U32 R0, R2, R153, RZ ;  /* 0x0000009902007227 */ /* 0x000fc800078e00ff */
[--C-:B------:R-:W-:Y:S01]  /*8b50*/  @!P0 IMAD.IADD R134, R134, 0x1, -R5.reuse ;  /* 0x0000000186868824 */ /* 0x100fe200078e0a05 */
[----:B------:R-:W-:Y:S01]  /*8b60*/  ISETP.GE.AND P0, PT, R147, RZ, PT ;  /* 0x000000ff9300720c */ /* 0x000fe20003f06270 */
[--C-:B------:R-:W-:Y:S02]  /*8b70*/  @!P2 IMAD.IADD R145, R145, 0x1, -R5.reuse ;  /* 0x000000019191a824 */ /* 0x100fe400078e0a05 */
[----:B------:R-:W-:Y:S02]  /*8b80*/  IMAD.MOV R0, RZ, RZ, -R0 ;  /* 0x000000ffff007224 */ /* 0x000fe400078e0a00 */
[----:B------:R-:W-:Y:S01]  /*8b90*/  @!P1 IMAD.IADD R137, R137, 0x1, -R5 ;  /* 0x0000000189899824 */ /* 0x000fe200078e0a05 */
[C---:B------:R-:W-:Y:S01]  /*8ba0*/  ISETP.GT.U32.AND P1, PT, R5.reuse, R134, PT ;  /* 0x000000860500720c */ /* 0x040fe20003f24070 */
[C---:B------:R-:W-:Y:S01]  /*8bb0*/  IMAD R153, R5.reuse, R0, R153 ;  /* 0x0000000005997224 */ /* 0x040fe200078e0299 */
[----:B------:R-:W-:Y:S01]  /*8bc0*/  ISETP.GT.U32.AND P2, PT, R5, R145, PT ;  /* 0x000000910500720c */ /* 0x000fe20003f44070 */
[----:B------:R-:W-:Y:S01]  /*8bd0*/  @!P4 IMAD.IADD R141, R141, 0x1, -R5 ;  /* 0x000000018d8dc824 */ /* 0x000fe200078e0a05 */
[C---:B------:R-:W-:Y:S01]  /*8be0*/  ISETP.GT.U32.AND P6, PT, R5.reuse, R137, PT ;  /* 0x000000890500720c */ /* 0x040fe20003fc4070 */
[C---:B------:R-:W-:Y:S01]  /*8bf0*/  VIADD R147, R4.reuse, 0x54 ;  /* 0x0000005404937836 */ /* 0x040fe20000000000 */
[----:B------:R-:W-:Y:S01]  /*8c00*/  ISETP.GT.U32.AND P4, PT, R5, R153, PT ;  /* 0x000000990500720c */ /* 0x000fe20003f84070 */
[----:B------:R-:W-:Y:S01]  /*8c10*/  @!P3 IMAD.MOV R126, RZ, RZ, -R126 ;  /* 0x000000ffff7eb224 */ /* 0x000fe200078e0a7e */
[----:B------:R-:W-:Y:S01]  /*8c20*/  ISETP.GE.AND P3, PT, R139, RZ, PT ;  /* 0x000000ff8b00720c */ /* 0x000fe20003f66270 */
[----:B------:R-:W-:Y:S01]  /*8c30*/  VIADD R139, R4, 0x55 ;  /* 0x00000055048b7836 */ /* 0x000fe20000000000 */
[----:B------:R-:W-:Y:S01]  /*8c40*/  IABS R161, R147 ;  /* 0x0000009300a17213 */ /* 0x000fe20000000000 */
[----:B------:R-:W-:-:S02]  /*8c50*/  @!P0 IMAD.MOV R141, RZ, RZ, -R141 ;  /* 0x000000ffff8d8224 */ /* 0x000fc400078e0a8d */
[--C-:B------:R-:W-:Y:S01]  /*8c60*/  @!P1 IMAD.IADD R134, R134, 0x1, -R5.reuse ;  /* 0x0000000186869824 */ /* 0x100fe200078e0a05 */
[----:B------:R-:W-:Y:S01]  /*8c70*/  ISETP.GT.U32.AND P1, PT, R5, R149, PT ;  /* 0x000000950500720c */ /* 0x000fe20003f24070 */
[----:B------:R-:W-:Y:S01]  /*8c80*/  @!P2 IMAD.IADD R145, R145, 0x1, -R5 ;  /* 0x000000019191a824 */ /* 0x000fe200078e0a05 */
[----:B------:R-:W-:Y:S01]  /*8c90*/  ISETP.GE.AND P2, PT, R151, RZ, PT ;  /* 0x000000ff9700720c */ /* 0x000fe20003f46270 */
[----:B------:R-:W-:Y:S01]  /*8ca0*/  VIADD R151, R4, 0x53 ;  /* 0x0000005304977836 */ /* 0x000fe20000000000 */
[----:B------:R-:W-:Y:S01]  /*8cb0*/  IABS R157, R139 ;  /* 0x0000008b009d7213 */ /* 0x000fe20000000000 */
[----:B------:R-:W-:-:S03]  /*8cc0*/  IMAD.HI.U32 R0, R2, R161, RZ ;  /* 0x000000a102007227 */ /* 0x000fc600078e00ff */
[----:B------:R-:W-:Y:S01]  /*8cd0*/  IABS R165, R151 ;  /* 0x0000009700a57213 */ /* 0x000fe20000000000 */
[----:B------:R-:W-:Y:S02]  /*8ce0*/  @!P4 IMAD.IADD R153, R153, 0x1, -R5 ;  /* 0x000000019999c824 */ /* 0x000fe400078e0a05 */
[----:B------:R-:W-:Y:S02]  /*8cf0*/  IMAD.MOV R0, RZ, RZ, -R0 ;  /* 0x000000ffff007224 */ /* 0x000fe400078e0a00 */
[----:B------:R-:W-:Y:S01]  /*8d00*/  @!P5 IMAD.MOV R134, RZ, RZ, -R134 ;  /* 0x000000ffff86d224 */ /* 0x000fe200078e0a86 */
[C---:B------:R-:W-:Y:S01]  /*8d10*/  ISETP.GT.U32.AND P5, PT, R5.reuse, R153, PT ;  /* 0x000000990500720c */ /* 0x040fe20003fa4070 */
[----:B------:R-:W-:Y:S02]  /*8d20*/  IMAD R161, R5, R0, R161 ;  /* 0x0000000005a17224 */ /* 0x000fe400078e02a1 */
[----:B------:R-:W-:-:S03]  /*8d30*/  IMAD.HI.U32 R0, R2, R165, RZ ;  /* 0x000000a502007227 */ /* 0x000fc600078e00ff */
[----:B------:R-:W-:Y:S01]  /*8d40*/  ISETP.GT.U32.AND P0, PT, R5, R161, PT ;  /* 0x000000a10500720c */ /* 0x000fe20003f04070 */
[----:B------:R-:W-:Y:S01]  /*8d50*/  @!P1 IMAD.IADD R149, R149, 0x1, -R5 ;  /* 0x0000000195959824 */ /* 0x000fe200078e0a05 */
[----:B------:R-:W-:Y:S01]  /*8d60*/  ISETP.GE.AND P1, PT, R132, RZ, PT ;  /* 0x000000ff8400720c */ /* 0x000fe20003f26270 */
[----:B------:R-:W-:-:S03]  /*8d70*/  IMAD.HI.U32 R3, R2, R157, RZ ;  /* 0x0000009d02037227 */ /* 0x000fc600078e00ff */
[C---:B------:R-:W-:Y:S01]  /*8d80*/  ISETP.GT.U32.AND P4, PT, R5.reuse, R149, PT ;  /* 0x000000950500720c */ /* 0x040fe20003f84070 */
[----:B------:R-:W-:Y:S02]  /*8d90*/  IMAD.MOV R0, RZ, RZ, -R0 ;  /* 0x000000ffff007224 */ /* 0x000fe400078e0a00 */
[----:B------:R-:W-:Y:S02]  /*8da0*/  IMAD.MOV R3, RZ, RZ, -R3 ;  /* 0x000000ffff037224 */ /* 0x000fe400078e0a03 */
[----:B------:R-:W-:Y:S02]  /*8db0*/  IMAD R165, R5, R0, R165 ;  /* 0x0000000005a57224 */ /* 0x000fe400078e02a5 */
[----:B------:R-:W-:Y:S01]  /*8dc0*/  @!P6 IMAD.IADD R137, R137, 0x1, -R5 ;  /* 0x000000018989e824 */ /* 0x000fe200078e0a05 */
[----:B------:R-:W-:Y:S01]  /*8dd0*/  ISETP.GE.AND P6, PT, R143, RZ, PT ;  /* 0x000000ff8f00720c */ /* 0x000fe20003fc6270 */
[----:B------:R-:W-:Y:S02]  /*8de0*/  IMAD R157, R5, R3, R157 ;  /* 0x00000003059d7224 */ /* 0x000fe400078e029d */
[----:B------:R-:W-:Y:S01]  /*8df0*/  @!P5 IMAD.IADD R153, R153, 0x1, -R5 ;  /* 0x000000019999d824 */ /* 0x000fe200078e0a05 */
[----:B------:R-:W-:Y:S01]  /*8e00*/  ISETP.GT.U32.AND P5, PT, R5, R165, PT ;  /* 0x000000a50500720c */ /* 0x000fe20003fa4070 */
[----:B------:R-:W-:-:S02]  /*8e10*/  VIADD R143, R4, 0x52 ;  /* 0x00000052048f7836 */ /* 0x000fc40000000000 */
[----:B------:R-:W-:Y:S01]  /*8e20*/  @!P3 IMAD.MOV R137, RZ, RZ, -R137 ;  /* 0x000000ffff89b224 */ /* 0x000fe200078e0a89 */
[----:B------:R-:W-:Y:S01]  /*8e30*/  ISETP.GT.U32.AND P3, PT, R5, R157, PT ;  /* 0x0000009d0500720c */ /* 0x000fe20003f64070 */
[--C-:B------:R-:W-:Y:S01]  /*8e40*/  @!P4 IMAD.IADD R149, R149, 0x1, -R5.reuse ;  /* 0x000000019595c824 */ /* 0x100fe200078e0a05 */
[----:B------:R-:W-:Y:S01]  /*8e50*/  IABS R168, R143 ;  /* 0x0000008f00a87213 */ /* 0x000fe20000000000 */
[----:B------:R-:W-:Y:S01]  /*8e60*/  @!P0 IMAD.IADD R161, R161, 0x1, -R5 ;  /* 0x00000001a1a18824 */ /* 0x000fe200078e0a05 */
[----:B------:R-:W-:Y:S01]  /*8e70*/  ISETP.GE.AND P4, PT, R147, RZ, PT ;  /* 0x000000ff9300720c */ /* 0x000fe20003f86270 */
[----:B------:R-:W-:Y:S02]  /*8e80*/  VIADD R147, R4, 0x51 ;  /* 0x0000005104937836 */ /* 0x000fe40000000000 */
[----:B------:R-:W-:-:S03]  /*8e90*/  IMAD.HI.U32 R0, R2, R168, RZ ;  /* 0x000000a802007227 */ /* 0x000fc600078e00ff */
[----:B------:R-:W-:Y:S01]  /*8ea0*/  IABS R172, R147 ;  /* 0x0000009300ac7213 */ /* 0x000fe20000000000 */
[--C-:B------:R-:W-:Y:S02]  /*8eb0*/  @!P5 IMAD.IADD R165, R165, 0x1, -R5.reuse ;  /* 0x00000001a5a5d824 */ /* 0x100fe400078e0a05 */
[----:B------:R-:W-:Y:S02]  /*8ec0*/  IMAD.MOV R0, RZ, RZ, -R0 ;  /* 0x000000ffff007224 */ /* 0x000fe400078e0a00 */
[----:B------:R-:W-:Y:S01]  /*8ed0*/  @!P3 IMAD.IADD R157, R157, 0x1, -R5 ;  /* 0x000000019d9db824 */ /* 0x000fe200078e0a05 */
[----:B------:R-:W-:Y:S01]  /*8ee0*/  ISETP.GE.AND P3, PT, R151, RZ, PT ;  /* 0x000000ff9700720c */ /* 0x000fe20003f66270 */
[C---:B------:R-:W-:Y:S01]  /*8ef0*/  IMAD R168, R5.reuse, R0, R168 ;  /* 0x0000000005a87224 */ /* 0x040fe200078e02a8 */
[C---:B------:R-:W-:Y:S01]  /*8f00*/  ISETP.GT.U32.AND P5, PT, R5.reuse, R165, PT ;  /* 0x000000a50500720c */ /* 0x040fe20003fa4070 */
[----:B------:R-:W-:Y:S01]  /*8f10*/  VIADD R151, R4, 0x50 ;  /* 0x0000005004977836 */ /* 0x000fe20000000000 */
[----:B------:R-:W-:Y:S01]  /*8f20*/  ISETP.GT.U32.AND P0, PT, R5, R157, PT ;  /* 0x0000009d0500720c */ /* 0x000fe20003f04070 */
[----:B------:R-:W-:-:S03]  /*8f30*/  IMAD.HI.U32 R0, R2, R172, RZ ;  /* 0x000000ac02007227 */ /* 0x000fc600078e00ff */
[----:B------:R-:W-:Y:S01]  /*8f40*/  IABS R176, R151 ;  /* 0x0000009700b07213 */ /* 0x000fe20000000000 */
[----:B------:R-:W-:Y:S01]  /*8f50*/  @!P2 IMAD.MOV R149, RZ, RZ, -R149 ;  /* 0x000000ffff95a224 */ /* 0x000fe200078e0a95 */
[----:B------:R-:W-:Y:S01]  /*8f60*/  ISETP.GT.U32.AND P2, PT, R5, R161, PT ;  /* 0x000000a10500720c */ /* 0x000fe20003f44070 */
[----:B------:R-:W-:Y:S02]  /*8f70*/  IMAD.MOV R3, RZ, RZ, -R0 ;  /* 0x000000ffff037224 */ /* 0x000fe400078e0a00 */
[----:B------:R-:W-:-:S04]  /*8f80*/  IMAD.HI.U32 R0, R2, R176, RZ ;  /* 0x000000b002007227 */ /* 0x000fc800078e00ff */
[----:B------:R-:W-:Y:S02]  /*8f90*/  IMAD R172, R5, R3, R172 ;  /* 0x0000000305ac7224 */ /* 0x000fe400078e02ac */
[--C-:B------:R-:W-:Y:S02]  /*8fa0*/  @!P5 IMAD.IADD R165, R165, 0x1, -R5.reuse ;  /* 0x00000001a5a5d824 */ /* 0x100fe400078e0a05 */
[----:B------:R-:W-:Y:S01]  /*8fb0*/  IMAD.MOV R0, RZ, RZ, -R0 ;  /* 0x000000ffff007224 */ /* 0x000fe200078e0a00 */
[----:B------:R-:W-:Y:S01]  /*8fc0*/  ISETP.GT.U32.AND P5, PT, R5, R172, PT ;  /* 0x000000ac0500720c */ /* 0x000fe20003fa4070 */
[----:B------:R-:W-:Y:S01]  /*8fd0*/  @!P2 IMAD.IADD R161, R161, 0x1, -R5 ;  /* 0x00000001a1a1a824 */ /* 0x000fe200078e0a05 */
[----:B------:R-:W-:Y:S01]  /*8fe0*/  ISETP.GE.AND P2, PT, R147, RZ, PT ;  /* 0x000000ff9300720c */ /* 0x000fe20003f46270 */
[C---:B------:R-:W-:Y:S02]  /*8ff0*/  IMAD R176, R5.reuse, R0, R176 ;  /* 0x0000000005b07224 */ /* 0x040fe400078e02b0 */
[----:B------:R-:W-:Y:S01]  /*9000*/  @!P1 IMAD.MOV R153, RZ, RZ, -R153 ;  /* 0x000000ffff999224 */ /* 0x000fe200078e0a99 */
[----:B------:R-:W-:Y:S01]  /*9010*/  ISETP.GT.U32.AND P1, PT, R5, R168, PT ;  /* 0x000000a80500720c */ /* 0x000fe20003f24070 */
[----:B------:R-:W-:Y:S01]  /*9020*/  @!P0 IMAD.IADD R157, R157, 0x1, -R5 ;  /* 0x000000019d9d8824 */ /* 0x000fe200078e0a05 */
[----:B------:R-:W-:Y:S01]  /*9030*/  ISETP.GE.AND P0, PT, R143, RZ, PT ;  /* 0x000000ff8f00720c */ /* 0x000fe20003f06270 */
[----:B------:R-:W-:-:S02]  /*9040*/  VIADD R143, R4, 0x4f ;  /* 0x0000004f048f7836 */ /* 0x000fc40000000000 */
[----:B------:R-:W-:Y:S01]  /*9050*/  @!P4 IMAD.MOV R161, RZ, RZ, -R161 ;  /* 0x000000ffffa1c224 */ /* 0x000fe200078e0aa1 */
[C---:B------:R-:W-:Y:S01]  /*9060*/  ISETP.GT.U32.AND P4, PT, R5.reuse, R176, PT ;  /* 0x000000b00500720c */ /* 0x040fe20003f84070 */
[----:B------:R-:W-:Y:S01]  /*9070*/  @!P5 IMAD.IADD R172, R172, 0x1, -R5 ;  /* 0x00000001acacd824 */ /* 0x000fe200078e0a05 */
[----:B------:R-:W-:Y:S01]  /*9080*/  IABS R3, R143 ;  /* 0x0000008f00037213 */ /* 0x000fe20000000000 */
[----:B------:R-:W-:Y:S02]  /*9090*/  VIADD R147, R4, 0x4e ;  /* 0x0000004e04937836 */ /* 0x000fe40000000000 */
[----:B------:R-:W-:Y:S01]  /*90a0*/  @!P6 IMAD.MOV R145, RZ, RZ, -R145 ;  /* 0x000000ffff91e224 */ /* 0x000fe200078e0a91 */
[----:B------:R-:W-:Y:S01]  /*90b0*/  ISETP.GT.U32.AND P5, PT, R5, R172, PT ;  /* 0x000000ac0500720c */ /* 0x000fe20003fa4070 */
[----:B------:R-:W-:Y:S01]  /*90c0*/  IMAD.HI.U32 R0, R2, R3, RZ ;  /* 0x0000000302007227 */ /* 0x000fe200078e00ff */
[----:B------:R-:W-:Y:S02]  /*90d0*/  IABS R184, R147 ;  /* 0x0000009300b87213 */ /* 0x000fe40000000000 */
[----:B------:R-:W-:Y:S01]  /*90e0*/  ISETP.GE.AND P6, PT, R139, RZ, PT ;  /* 0x000000ff8b00720c */ /* 0x000fe20003fc6270 */
[----:B------:R-:W-:Y:S01]  /*90f0*/  @!P1 IMAD.IADD R168, R168, 0x1, -R5 ;  /* 0x00000001a8a89824 */ /* 0x000fe200078e0a05 */
[----:B------:R-:W-:Y:S01]  /*9100*/  ISETP.GE.AND P1, PT, R151, RZ, PT ;  /* 0x000000ff9700720c */ /* 0x000fe20003f26270 */
[----:B------:R-:W-:-:S02]  /*9110*/  VIADD R151, R4, 0x4d ;  /* 0x0000004d04977836 */ /* 0x000fc40000000000 */
[----:B------:R-:W-:Y:S02]  /*9120*/  IMAD.MOV R0, RZ, RZ, -R0 ;  /* 0x000000ffff007224 */ /* 0x000fe400078e0a00 */
[----:B------:R-:W-:Y:S01]  /*9130*/  @!P4 IMAD.IADD R176, R176, 0x1, -R5 ;  /* 0x00000001b0b0c824 */ /* 0x000fe200078e0a05 */
[----:B------:R-:W-:Y:S01]  /*9140*/  IABS R188, R151 ;  /* 0x0000009700bc7213 */ /* 0x000fe20000000000 */
[C---:B------:R-:W-:Y:S02]  /*9150*/  IMAD R180, R5.reuse, R0, R3 ;  /* 0x0000000005b47224 */ /* 0x040fe400078e0203 */
[----:B------:R-:W-:Y:S01]  /*9160*/  IMAD.HI.U32 R3, R2, R184, RZ ;  /* 0x000000b802037227 */ /* 0x000fe200078e00ff */
[----:B------:R-:W-:-:S03]  /*9170*/  ISETP.GT.U32.AND P4, PT, R5, R176, PT ;  /* 0x000000b00500720c */ /* 0x000fc60003f84070 */
[----:B------:R-:W-:Y:S01]  /*9180*/  @!P5 IMAD.IADD R172, R172, 0x1, -R5 ;  /* 0x00000001acacd824 */ /* 0x000fe200078e0a05 */
[----:B------:R-:W-:Y:S01]  /*9190*/  ISETP.GT.U32.AND P5, PT, R5, R180, PT ;  /* 0x000000b40500720c */ /* 0x000fe20003fa4070 */
[----:B------:R-:W-:-:S04]  /*91a0*/  IMAD.HI.U32 R0, R2, R188, RZ ;  /* 0x000000bc02007227 */ /* 0x000fc800078e00ff */
[----:B------:R-:W-:Y:S02]  /*91b0*/  IMAD.MOV R3, RZ, RZ, -R3 ;  /* 0x000000ffff037224 */ /* 0x000fe400078e0a03 */
[----:B------:R-:W-:Y:S02]  /*91c0*/  IMAD.MOV R0, RZ, RZ, -R0 ;  /* 0x000000ffff007224 */ /* 0x000fe400078e0a00 */
[C---:B------:R-:W-:Y:S02]  /*91d0*/  IMAD R184, R5.reuse, R3, R184 ;  /* 0x0000000305b87224 */ /* 0x040fe400078e02b8 */
[C---:B------:R-:W-:Y:S02]  /*91e0*/  IMAD R188, R5.reuse, R0, R188 ;  /* 0x0000000005bc7224 */ /* 0x040fe400078e02bc */
[--C-:B------:R-:W-:Y:S01]  /*91f0*/  @!P4 IMAD.IADD R176, R176, 0x1, -R5.reuse ;  /* 0x00000001b0b0c824 */ /* 0x100fe200078e0a05 */
[C---:B------:R-:W-:Y:S01]  /*9200*/  ISETP.GT.U32.AND P4, PT, R5.reuse, R184, PT ;  /* 0x000000b80500720c */ /* 0x040fe20003f84070 */
[----:B------:R-:W-:Y:S01]  /*9210*/  @!P5 IMAD.IADD R180, R180, 0x1, -R5 ;  /* 0x00000001b4b4d824 */ /* 0x000fe200078e0a05 */
[----:B------:R-:W-:Y:S01]  /*9220*/  ISETP.GT.U32.AND P5, PT, R5, R188, PT ;  /* 0x000000bc0500720c */ /* 0x000fe20003fa4070 */
[----:B------:R-:W-:Y:S01]  /*9230*/  @!P3 IMAD.MOV R165, RZ, RZ, -R165 ;  /* 0x000000ffffa5b224 */ /* 0x000fe200078e0aa5 */
[----:B------:R-:W-:Y:S01]  /*9240*/  ISETP.GE.AND P3, PT, R143, RZ, PT ;  /* 0x000000ff8f00720c */ /* 0x000fe20003f66270 */
[----:B------:R-:W-:-:S02]  /*9250*/  VIADD R143, R4, 0x4a ;  /* 0x0000004a048f7836 */ /* 0x000fc40000000000 */
[----:B------:R-:W-:Y:S01]  /*9260*/  @!P6 IMAD.MOV R157, RZ, RZ, -R157 ;  /* 0x000000ffff9de224 */ /* 0x000fe200078e0a9d */
[----:B------:R-:W-:Y:S01]  /*9270*/  ISETP.GT.U32.AND P6, PT, R5, R168, PT ;  /* 0x000000a80500720c */ /* 0x000fe20003fc4070 */
[----:B------:R-:W-:Y:S01]  /*9280*/  VIADD R132, R4, 0x4b ;  /* 0x0000004b04847836 */ /* 0x000fe20000000000 */
[----:B------:R-:W-:Y:S01]  /*9290*/  IABS R200, R143 ;  /* 0x0000008f00c87213 */ /* 0x000fe20000000000 */
[----:B------:R-:W-:-:S03]  /*92a0*/  IMAD.HI.U32 R9, R2, R192, RZ ;  /* 0x000000c002097227 */ /* 0x000fc600078e00ff */
[----:B------:R-:W-:Y:S01]  /*92b0*/  IABS R196, R132 ;  /* 0x0000008400c47213 */ /* 0x000fe20000000000 */
[--C-:B------:R-:W-:Y:S01]  /*92c0*/  @!P4 IMAD.IADD R184, R184, 0x1, -R5.reuse ;  /* 0x00000001b8b8c824 */ /* 0x100fe200078e0a05 */
[C---:B------:R-:W-:Y:S01]  /*92d0*/  ISETP.GT.U32.AND P4, PT, R5.reuse, R180, PT ;  /* 0x000000b40500720c */ /* 0x040fe20003f84070 */
[----:B------:R-:W-:Y:S02]  /*92e0*/  @!P5 IMAD.IADD R188, R188, 0x1, -R5 ;  /* 0x00000001bcbcd824 */ /* 0x000fe400078e0a05 */
[----:B------:R-:W-:Y:S01]  /*92f0*/  IMAD.HI.U32 R0, R2, R200, RZ ;  /* 0x000000c802007227 */ /* 0x000fe200078e00ff */
[----:B------:R-:W-:-:S03]  /*9300*/  ISETP.GT.U32.AND P5, PT, R5, R184, PT ;  /* 0x000000b80500720c */ /* 0x000fc60003fa4070 */
[----:B------:R-:W-:Y:S02]  /*9310*/  IMAD.MOV R0, RZ, RZ, -R0 ;  /* 0x000000ffff007224 */ /* 0x000fe400078e0a00 */
[----:B------:R-:W-:Y:S01]  /*9320*/  @!P6 IMAD.IADD R168, R168, 0x1, -R5 ;  /* 0x00000001a8a8e824 */ /* 0x000fe200078e0a05 */
[----:B------:R-:W-:Y:S01]  /*9330*/  ISETP.GE.AND P6, PT, R147, RZ, PT ;  /* 0x000000ff9300720c */ /* 0x000fe20003fc6270 */
[C---:B------:R-:W-:Y:S02]  /*9340*/  IMAD R200, R5.reuse, R0, R200 ;  /* 0x0000000005c87224 */ /* 0x040fe400078e02c8 */
[----:B------:R-:W-:Y:S02]  /*9350*/  IMAD.MOV R9, RZ, RZ, -R9 ;  /* 0x000000ffff097224 */ /* 0x000fe400078e0a09 */
[----:B------:R-:W-:Y:S02]  /*9360*/  VIADD R147, R4, 0x48 ;  /* 0x0000004804937836 */ /* 0x000fe40000000000 */
[----:B------:R-:W-:Y:S01]  /*9370*/  @!P5 IMAD.IADD R184, R184, 0x1, -R5 ;  /* 0x00000001b8b8d824 */ /* 0x000fe200078e0a05 */
[----:B------:R-:W-:Y:S01]  /*9380*/  ISETP.GT.U32.AND P5, PT, R5, R200, PT ;  /* 0x000000c80500720c */ /* 0x000fe20003fa4070 */
[----:B------:R-:W-:Y:S01]  /*9390*/  IMAD.HI.U32 R3, R2, R196, RZ ;  /* 0x000000c402037227 */ /* 0x000fe200078e00ff */
[----:B------:R-:W-:-:S03]  /*93a0*/  IABS R208, R147 ;  /* 0x0000009300d07213 */ /* 0x000fc60000000000 */
[C---:B------:R-:W-:Y:S02]  /*93b0*/  IMAD R192, R5.reuse, R9, R192 ;  /* 0x0000000905c07224 */ /* 0x040fe400078e02c0 */
[----:B------:R-:W-:Y:S02]  /*93c0*/  IMAD.MOV R3, RZ, RZ, -R3 ;  /* 0x000000ffff037224 */ /* 0x000fe400078e0a03 */
[----:B------:R-:W-:Y:S01]  /*93d0*/  @!P2 IMAD.MOV R172, RZ, RZ, -R172 ;  /* 0x000000ffffaca224 */ /* 0x000fe200078e0aac */
[----:B------:R-:W-:Y:S01]  /*93e0*/  ISETP.GT.U32.AND P2, PT, R5, R192, PT ;  /* 0x000000c00500720c */ /* 0x000fe20003f44070 */
[----:B------:R-:W-:Y:S01]  /*93f0*/  @!P4 IMAD.IADD R180, R180, 0x1, -R5 ;  /* 0x00000001b4b4c824 */ /* 0x000fe200078e0a05 */
[----:B------:R-:W-:Y:S01]  /*9400*/  ISETP.GE.AND P4, PT, R151, RZ, PT ;  /* 0x000000ff9700720c */ /* 0x000fe20003f86270 */
[----:B------:R-:W-:Y:S02]  /*9410*/  VIADD R139, R4, 0x49 ;  /* 0x00000049048b7836 */ /* 0x000fe40000000000 */
[----:B------:R-:W-:-:S02]  /*9420*/  IMAD R196, R5, R3, R196 ;  /* 0x0000000305c47224 */ /* 0x000fc400078e02c4 */
[----:B------:R-:W-:Y:S01]  /*9430*/  VIADD R151, R4, 0x47 ;  /* 0x0000004704977836 */ /* 0x000fe20000000000 */
[----:B------:R-:W-:Y:S01]  /*9440*/  IABS R204, R139 ;  /* 0x0000008b00cc7213 */ /* 0x000fe20000000000 */
[----:B------:R-:W-:-:S03]  /*9450*/  IMAD.HI.U32 R3, R2, R208, RZ ;  /* 0x000000d002037227 */ /* 0x000fc600078e00ff */
[----:B------:R-:W-:Y:S01]  /*9460*/  IABS R212, R151 ;  /* 0x0000009700d47213 */ /* 0x000fe20000000000 */
[----:B------:R-:W-:Y:S01]  /*9470*/  @!P0 IMAD.MOV R168, RZ, RZ, -R168 ;  /* 0x000000ffffa88224 */ /* 0x000fe200078e0aa8 */
[C---:B------:R-:W-:Y:S01]  /*9480*/  ISETP.GT.U32.AND P0, PT, R5.reuse, R188, PT ;  /* 0x000000bc0500720c */ /* 0x040fe20003f04070 */
[----:B------:R-:W-:Y:S02]  /*9490*/  @!P5 IMAD.IADD R200, R200, 0x1, -R5 ;  /* 0x00000001c8c8d824 */ /* 0x000fe400078e0a05 */
[----:B------:R-:W-:Y:S02]  /*94a0*/  IMAD.MOV R3, RZ, RZ, -R3 ;  /* 0x000000ffff037224 */ /* 0x000fe400078e0a03 */
[----:B------:R-:W-:Y:S01]  /*94b0*/  @!P6 IMAD.MOV R184, RZ, RZ, -R184 ;  /* 0x000000ffffb8e224 */ /* 0x000fe200078e0ab8 */
[C---:B------:R-:W-:Y:S01]  /*94c0*/  ISETP.GT.U32.AND P6, PT, R5.reuse, R200, PT ;  /* 0x000000c80500720c */ /* 0x040fe20003fc4070 */
[----:B------:R-:W-:Y:S02]  /*94d0*/  IMAD R208, R5, R3, R208 ;  /* 0x0000000305d07224 */ /* 0x000fe400078e02d0 */
[----:B------:R-:W-:-:S04]  /*94e0*/  IMAD.HI.U32 R0, R2, R204, RZ ;  /* 0x000000cc02007227 */ /* 0x000fc800078e00ff */
[----:B------:R-:W-:-:S04]  /*94f0*/  IMAD.HI.U32 R3, R2, R212, RZ ;  /* 0x000000d402037227 */ /* 0x000fc800078e00ff */
[----:B------:R-:W-:Y:S01]  /*9500*/  @!P2 IMAD.IADD R192, R192, 0x1, -R5 ;  /* 0x00000001c0c0a824 */ /* 0x000fe200078e0a05 */
[----:B------:R-:W-:Y:S01]  /*9510*/  ISETP.GE.AND P2, PT, R128, RZ, PT ;  /* 0x000000ff8000720c */ /* 0x000fe20003f46270 */
[----:B------:R-:W-:Y:S02]  /*9520*/  IMAD.MOV R0, RZ, RZ, -R0 ;  /* 0x000000ffff007224 */ /* 0x000fe400078e0a00 */
[----:B------:R-:W-:Y:S01]  /*9530*/  VIADD R128, R4, 0x46 ;  /* 0x0000004604807836 */ /* 0x000fe20000000000 */
[C---:B------:R-:W-:Y:S01]  /*9540*/  ISETP.GT.U32.AND P5, PT, R5.reuse, R192, PT ;  /* 0x000000c00500720c */ /* 0x040fe20003fa4070 */
[----:B------:R-:W-:Y:S02]  /*9550*/  IMAD.MOV R3, RZ, RZ, -R3 ;  /* 0x000000ffff037224 */ /* 0x000fe400078e0a03 */
[----:B------:R-:W-:Y:S01]  /*9560*/  IMAD R204, R5, R0, R204 ;  /* 0x0000000005cc7224 */ /* 0x000fe200078e02cc */
[----:B------:R-:W-:Y:S01]  /*9570*/  IABS R0, R128 ;  /* 0x0000008000007213 */ /* 0x000fe20000000000 */
[----:B------:R-:W-:-:S02]  /*9580*/  @!P0 IMAD.IADD R188, R188, 0x1, -R5 ;  /* 0x00000001bcbc8824 */ /* 0x000fc400078e0a05 */
[C---:B------:R-:W-:Y:S01]  /*9590*/  IMAD R212, R5.reuse, R3, R212 ;  /* 0x0000000305d47224 */ /* 0x040fe200078e02d4 */
[C---:B------:R-:W-:Y:S01]  /*95a0*/  ISETP.GT.U32.AND P0, PT, R5.reuse, R204, PT ;  /* 0x000000cc0500720c */ /* 0x040fe20003f04070 */
[----:B------:R-:W-:Y:S01]  /*95b0*/  @!P1 IMAD.MOV R176, RZ, RZ, -R176 ;  /* 0x000000ffffb09224 */ /* 0x000fe200078e0ab0 */
        /* <DEDUP_REMOVED lines=9> */
[----:B------:R-:W-:Y:S02]  /*9650*/  IMAD R216, R5, R3, R0 ;  /* 0x0000000305d87224 */ /* 0x000fe400078e0200 */
[--C-:B------:R-:W-:Y:S01]  /*9660*/  @!P1 IMAD.IADD R196, R196, 0x1, -R5.reuse ;  /* 0x00000001c4c49824 */ /* 0x100fe200078e0a05 */
[----:B------:R-:W-:Y:S01]  /*9670*/  ISETP.GE.AND P1, PT, R132, RZ, PT ;  /* 0x000000ff8400720c */ /* 0x000fe20003f26270 */
[--C-:B------:R-:W-:Y:S01]  /*9680*/  @!P4 IMAD.IADD R208, R208, 0x1, -R5.reuse ;  /* 0x00000001d0d0c824 */ /* 0x100fe200078e0a05 */
[----:B------:R-:W-:Y:S01]  /*9690*/  ISETP.GE.AND P4, PT, R151, RZ, PT ;  /* 0x000000ff9700720c */ /* 0x000fe20003f86270 */
[----:B------:R-:W-:Y:S01]  /*96a0*/  @!P6 IMAD.IADD R212, R212, 0x1, -R5 ;  /* 0x00000001d4d4e824 */ /* 0x000fe200078e0a05 */
[----:B------:R-:W-:Y:S01]  /*96b0*/  ISETP.GT.U32.AND P6, PT, R5, R216, PT ;  /* 0x000000d80500720c */ /* 0x000fe20003fc4070 */
[----:B------:R-:W-:-:S02]  /*96c0*/  VIADD R143, R4, 0x45 ;  /* 0x00000045048f7836 */ /* 0x000fc40000000000 */
[----:B------:R-:W-:Y:S02]  /*96d0*/  VIADD R151, R4, 0x44 ;  /* 0x0000004404977836 */ /* 0x000fe40000000000 */
[----:B------:R-:W-:Y:S01]  /*96e0*/  @!P0 IMAD.IADD R204, R204, 0x1, -R5 ;  /* 0x00000001cccc8824 */ /* 0x000fe200078e0a05 */
[C---:B------:R-:W-:Y:S01]  /*96f0*/  ISETP.GT.U32.AND P0, PT, R5.reuse, R196, PT ;  /* 0x000000c40500720c */ /* 0x040fe20003f04070 */
[----:B------:R-:W-:Y:S01]  /*9700*/  VIADD R132, R4, 0x43 ;  /* 0x0000004304847836 */ /* 0x000fe20000000000 */
[----:B------:R-:W-:Y:S01]  /*9710*/  IABS R220, R143 ;  /* 0x0000008f00dc7213 */ /* 0x000fe20000000000 */
[----:B------:R-:W-:Y:S01]  /*9720*/  @!P2 IMAD.MOV R192, RZ, RZ, -R192 ;  /* 0x000000ffffc0a224 */ /* 0x000fe200078e0ac0 */
[----:B------:R-:W-:Y:S01]  /*9730*/  IABS R15, R151 ;  /* 0x00000097000f7213 */ /* 0x000fe20000000000 */
[----:B------:R-:W-:Y:S01]  /*9740*/  @!P5 IMAD.MOV R200, RZ, RZ, -R200 ;  /* 0x000000ffffc8d224 */ /* 0x000fe200078e0ac8 */
[----:B------:R-:W-:Y:S01]  /*9750*/  IABS R3, R132 ;  /* 0x0000008400037213 */ /* 0x000fe20000000000 */
[----:B------:R-:W-:Y:S01]  /*9760*/  IMAD.HI.U32 R9, R2, R220, RZ ;  /* 0x000000dc02097227 */ /* 0x000fe200078e00ff */
[----:B------:R-:W-:-:S03]  /*9770*/  ISETP.GT.U32.AND P2, PT, R5, R208, PT ;  /* 0x000000d00500720c */ /* 0x000fc60003f44070 */
[----:B------:R-:W-:-:S04]  /*9780*/  IMAD.HI.U32 R13, R2, R15, RZ ;  /* 0x0000000f020d7227 */ /* 0x000fc800078e00ff */
[----:B------:R-:W-:Y:S01]  /*9790*/  @!P6 IMAD.IADD R216, R216, 0x1, -R5 ;  /* 0x00000001d8d8e824 */ /* 0x000fe200078e0a05 */
[----:B------:R-:W-:Y:S01]  /*97a0*/  ISETP.GT.U32.AND P6, PT, R5, R212, PT ;  /* 0x000000d40500720c */ /* 0x000fe20003fc4070 */
[----:B------:R-:W-:Y:S02]  /*97b0*/  IMAD.MOV R9, RZ, RZ, -R9 ;  /* 0x000000ffff097224 */ /* 0x000fe400078e0a09 */
[----:B------:R-:W-:-:S04]  /*97c0*/  IMAD.HI.U32 R17, R2, R3, RZ ;  /* 0x0000000302117227 */ /* 0x000fc800078e00ff */
[----:B------:R-:W-:Y:S02]  /*97d0*/  IMAD.MOV R13, RZ, RZ, -R13 ;  /* 0x000000ffff0d7224 */ /* 0x000fe400078e0a0d */
[----:B------:R-:W-:Y:S01]  /*97e0*/  @!P0 IMAD.IADD R196, R196, 0x1, -R5 ;  /* 0x00000001c4c48824 */ /* 0x000fe200078e0a05 */
[----:B------:R-:W-:Y:S01]  /*97f0*/  ISETP.GE.AND P0, PT, R139, RZ, PT ;  /* 0x000000ff8b00720c */ /* 0x000fe20003f06270 */
[----:B------:R-:W-:Y:S02]  /*9800*/  VIADD R139, R4, 0x42 ;  /* 0x00000042048b7836 */ /* 0x000fe40000000000 */
[C---:B------:R-:W-:Y:S02]  /*9810*/  IMAD R220, R5.reuse, R9, R220 ;  /* 0x0000000905dc7224 */ /* 0x040fe400078e02dc */
[----:B------:R-:W-:Y:S01]  /*9820*/  IMAD.MOV R17, RZ, RZ, -R17 ;  /* 0x000000ffff117224 */ /* 0x000fe200078e0a11 */
[----:B------:R-:W-:Y:S01]  /*9830*/  IABS R11, R139 ;  /* 0x0000008b000b7213 */ /* 0x000fe20000000000 */
[C---:B------:R-:W-:Y:S01]  /*9840*/  IMAD R13, R5.reuse, R13, R15 ;  /* 0x0000000d050d7224 */ /* 0x040fe200078e020f */
[C---:B------:R-:W-:Y:S01]  /*9850*/  ISETP.GT.U32.AND P5, PT, R5.reuse, R220, PT ;  /* 0x000000dc0500720c */ /* 0x040fe20003fa4070 */
[----:B------:R-:W-:-:S02]  /*9860*/  IMAD R3, R5, R17, R3 ;  /* 0x0000001105037224 */ /* 0x000fc400078e0203 */
[--C-:B------:R-:W-:Y:S01]  /*9870*/  @!P2 IMAD.IADD R208, R208, 0x1, -R5.reuse ;  /* 0x00000001d0d0a824 */ /* 0x100fe200078e0a05 */
[C---:B------:R-:W-:Y:S01]  /*9880*/  ISETP.GT.U32.AND P2, PT, R5.reuse, R13, PT ;  /* 0x0000000d0500720c */ /* 0x040fe20003f44070 */
[----:B------:R-:W-:Y:S01]  /*9890*/  @!P3 IMAD.MOV R180, RZ, RZ, -R180 ;  /* 0x000000ffffb4b224 */ /* 0x000fe200078e0ab4 */
[C---:B------:R-:W-:Y:S01]  /*98a0*/  ISETP.GT.U32.AND P3, PT, R5.reuse, R204, PT ;  /* 0x000000cc0500720c */ /* 0x040fe20003f64070 */
[----:B------:R-:W-:Y:S01]  /*98b0*/  @!P6 IMAD.IADD R212, R212, 0x1, -R5 ;  /* 0x00000001d4d4e824 */ /* 0x000fe200078e0a05 */
[----:B------:R-:W-:Y:S01]  /*98c0*/  ISETP.GT.U32.AND P6, PT, R5, R3, PT ;  /* 0x000000030500720c */ /* 0x000fe20003fc4070 */
[----:B------:R-:W-:-:S04]  /*98d0*/  IMAD.HI.U32 R9, R2, R11, RZ ;  /* 0x0000000b02097227 */ /* 0x000fc800078e00ff */
[----:B------:R-:W-:Y:S01]  /*98e0*/  @!P1 IMAD.MOV R196, RZ, RZ, -R196 ;  /* 0x000000ffffc49224 */ /* 0x000fe200078e0ac4 */
[----:B------:R-:W-:Y:S01]  /*98f0*/  ISETP.GT.U32.AND P1, PT, R5, R216, PT ;  /* 0x000000d80500720c */ /* 0x000fe20003f24070 */
[----:B------:R-:W-:Y:S02]  /*9900*/  IMAD.MOV R9, RZ, RZ, -R9 ;  /* 0x000000ffff097224 */ /* 0x000fe400078e0a09 */
[----:B------:R-:W-:Y:S01]  /*9910*/  @!P5 IMAD.IADD R220, R220, 0x1, -R5 ;  /* 0x00000001dcdcd824 */ /* 0x000fe200078e0a05 */
[----:B------:R-:W-:Y:S01]  /*9920*/  ISETP.GE.AND P5, PT, R151, RZ, PT ;  /* 0x000000ff9700720c */ /* 0x000fe20003fa6270 */
[----:B------:R-:W-:Y:S02]  /*9930*/  IMAD R11, R5, R9, R11 ;  /* 0x00000009050b7224 */ /* 0x000fe400078e020b */
[--C-:B------:R-:W-:Y:S01]  /*9940*/  @!P2 IMAD.IADD R13, R13, 0x1, -R5.reuse ;  /* 0x000000010d0da824 */ /* 0x100fe200078e0a05 */
[----:B------:R-:W-:Y:S01]  /*9950*/  ISETP.GT.U32.AND P2, PT, R5, R220, PT ;  /* 0x000000dc0500720c */ /* 0x000fe20003f44070 */
[----:B------:R-:W-:Y:S01]  /*9960*/  @!P3 IMAD.IADD R204, R204, 0x1, -R5 ;  /* 0x00000001ccccb824 */ /* 0x000fe200078e0a05 */
[----:B------:R-:W-:Y:S01]  /*9970*/  ISETP.GE.AND P3, PT, R147, RZ, PT ;  /* 0x000000ff9300720c */ /* 0x000fe20003f66270 */
[----:B------:R-:W-:-:S02]  /*9980*/  VIADD R151, R4, 0x40 ;  /* 0x0000004004977836 */ /* 0x000fc40000000000 */
[--C-:B------:R-:W-:Y:S01]  /*9990*/  @!P6 IMAD.IADD R3, R3, 0x1, -R5.reuse ;  /* 0x000000010303e824 */ /* 0x100fe200078e0a05 */
[C---:B------:R-:W-:Y:S01]  /*99a0*/  ISETP.GT.U32.AND P6, PT, R5.reuse, R13, PT ;  /* 0x0000000d0500720c */ /* 0x040fe20003fc4070 */
[----:B------:R-:W-:Y:S01]  /*99b0*/  @!P4 IMAD.MOV R212, RZ, RZ, -R212 ;  /* 0x000000ffffd4c224 */ /* 0x000fe200078e0ad4 */
[----:B------:R-:W-:Y:S01]  /*99c0*/  ISETP.GT.U32.AND P4, PT, R5, R11, PT ;  /* 0x0000000b0500720c */ /* 0x000fe20003f84070 */
[----:B------:R-:W-:Y:S01]  /*99d0*/  VIADD R147, R4, 0x41 ;  /* 0x0000004104937836 */ /* 0x000fe20000000000 */
[----:B------:R-:W-:Y:S01]  /*99e0*/  IABS R9, R151 ;  /* 0x0000009700097213 */ /* 0x000fe20000000000 */
[--C-:B------:R-:W-:Y:S01]  /*99f0*/  @!P1 IMAD.IADD R216, R216, 0x1, -R5.reuse ;  /* 0x00000001d8d89824 */ /* 0x100fe200078e0a05 */
[----:B------:R-:W-:Y:S01]  /*9a00*/  ISETP.GE.AND P1, PT, R143, RZ, PT ;  /* 0x000000ff8f00720c */ /* 0x000fe20003f26270 */
[----:B------:R-:W-:Y:S01]  /*9a10*/  @!P2 IMAD.IADD R220, R220, 0x1, -R5 ;  /* 0x00000001dcdca824 */ /* 0x000fe200078e0a05 */
[----:B------:R-:W-:Y:S01]  /*9a20*/  IABS R0, R147 ;  /* 0x0000009300007213 */ /* 0x000fe20000000000 */
[----:B------:R-:W-:-:S04]  /*9a30*/  IMAD.HI.U32 R17, R2, R9, RZ ;  /* 0x0000000902117227 */ /* 0x000fc800078e00ff */
[----:B------:R-:W-:Y:S01]  /*9a40*/  @!P3 IMAD.MOV R208, RZ, RZ, -R208 ;  /* 0x000000ffffd0b224 */ /* 0x000fe200078e0ad0 */
[----:B------:R-:W-:Y:S01]  /*9a50*/  ISETP.GT.U32.AND P3, PT, R5, R3, PT ;  /* 0x000000030500720c */ /* 0x000fe20003f64070 */
[----:B------:R-:W-:-:S04]  /*9a60*/  IMAD.HI.U32 R15, R2, R0, RZ ;  /* 0x00000000020f7227 */ /* 0x000fc800078e00ff */
[----:B------:R-:W-:Y:S01]  /*9a70*/  @!P6 IMAD.IADD R13, R13, 0x1, -R5 ;  /* 0x000000010d0de824 */ /* 0x000fe200078e0a05 */
[----:B------:R-:W-:Y:S01]  /*9a80*/  ISETP.GE.AND P6, PT, R139, RZ, PT ;  /* 0x000000ff8b00720c */ /* 0x000fe20003fc6270 */
[----:B------:R-:W-:Y:S02]  /*9a90*/  IMAD.MOV R17, RZ, RZ, -R17 ;  /* 0x000000ffff117224 */ /* 0x000fe400078e0a11 */
[----:B------:R-:W-:Y:S01]  /*9aa0*/  @!P4 IMAD.IADD R11, R11, 0x1, -R5 ;  /* 0x000000010b0bc824 */ /* 0x000fe200078e0a05 */
[----:B------:R-:W-:Y:S01]  /*9ab0*/  ISETP.GE.AND P4, PT, R151, RZ, PT ;  /* 0x000000ff9700720c */ /* 0x000fe20003f86270 */
[----:B------:R-:W-:Y:S02]  /*9ac0*/  IMAD.MOV R15, RZ, RZ, -R15 ;  /* 0x000000ffff0f7224 */ /* 0x000fe400078e0a0f */
[----:B------:R-:W-:Y:S02]  /*9ad0*/  VIADD R143, R4, 0x3f ;  /* 0x0000003f048f7836 */ /* 0x000fe40000000000 */
[----:B------:R-:W-:-:S02]  /*9ae0*/  IMAD R240, R5, R17, R9 ;  /* 0x0000001105f07224 */ /* 0x000fc400078e0209 */
        /* <DEDUP_REMOVED lines=8> */
[----:B------:R-:W-:Y:S01]  /*9b70*/  @!P3 IMAD.IADD R3, R3, 0x1, -R5 ;  /* 0x000000010303b824 */ /* 0x000fe200078e0a05 */
[----:B------:R-:W-:Y:S01]  /*9b80*/  ISETP.GE.AND P3, PT, R147, RZ, PT ;  /* 0x000000ff9300720c */ /* 0x000fe20003f66270 */
[----:B------:R-:W-:Y:S01]  /*9b90*/  IMAD.HI.U32 R19, R2, R15, RZ ;  /* 0x0000000f02137227 */ /* 0x000fe200078e00ff */
[----:B------:R-:W-:-:S03]  /*9ba0*/  ISETP.GT.U32.AND P2, PT, R5, R0, PT ;  /* 0x000000000500720c */ /* 0x000fc60003f44070 */
[C---:B------:R-:W-:Y:S02]  /*9bb0*/  VIADD R147, R4.reuse, 0x3e ;  /* 0x0000003e04937836 */ /* 0x040fe40000000000 */
[----:B------:R-:W-:Y:S02]  /*9bc0*/  IMAD.MOV R19, RZ, RZ, -R19 ;  /* 0x000000ffff137224 */ /* 0x000fe400078e0a13 */
[----:B------:R-:W-:Y:S01]  /*9bd0*/  @!P1 IMAD.IADD R11, R11, 0x1, -R5 ;  /* 0x000000010b0b9824 */ /* 0x000fe200078e0a05 */
[----:B------:R-:W-:Y:S01]  /*9be0*/  IABS R248, R147 ;  /* 0x0000009300f87213 */ /* 0x000fe20000000000 */
[----:B------:R-:W-:Y:S02]  /*9bf0*/  VIADD R151, R4, 0x3d ;  /* 0x0000003d04977836 */ /* 0x000fe40000000000 */
[C---:B------:R-:W-:Y:S02]  /*9c00*/  IMAD R244, R5.reuse, R19, R15 ;  /* 0x0000001305f47224 */ /* 0x040fe400078e020f */
[----:B------:R-:W-:Y:S01]  /*9c10*/  IMAD.MOV.U32 R232, RZ, RZ, R11 ;  /* 0x000000ffffe87224 */ /* 0x000fe200078e000b */
[----:B------:R-:W-:Y:S01]  /*9c20*/  IABS R252, R151 ;  /* 0x0000009700fc7213 */ /* 0x000fe20000000000 */
[----:B------:R-:W-:Y:S01]  /*9c30*/  @!P5 IMAD.IADD R240, R240, 0x1, -R5 ;  /* 0x00000001f0f0d824 */ /* 0x000fe200078e0a05 */
[----:B------:R-:W-:Y:S01]  /*9c40*/  ISETP.GT.U32.AND P1, PT, R5, R244, PT ;  /* 0x000000f40500720c */ /* 0x000fe20003f24070 */
[----:B------:R-:W-:Y:S01]  /*9c50*/  IMAD.MOV.U32 R228, RZ, RZ, R3 ;  /* 0x000000ffffe47224 */ /* 0x000fe200078e0003 */
[----:B------:R-:W-:Y:S01]  /*9c60*/  ISETP.GE.AND P5, PT, R151, RZ, PT ;  /* 0x000000ff9700720c */ /* 0x000fe20003fa6270 */
[----:B------:R-:W-:-:S04]  /*9c70*/  IMAD.HI.U32 R3, R2, R248, RZ ;  /* 0x000000f802037227 */ /* 0x000fc800078e00ff */
[----:B------:R-:W-:Y:S01]  /*9c80*/  @!P6 IMAD.MOV R232, RZ, RZ, -R232 ;  /* 0x000000ffffe8e224 */ /* 0x000fe200078e0ae8 */
[----:B------:R-:W-:Y:S01]  /*9c90*/  ISETP.GT.U32.AND P6, PT, R5, R240, PT ;  /* 0x000000f00500720c */ /* 0x000fe20003fc4070 */
[----:B------:R-:W-:Y:S02]  /*9ca0*/  IMAD.MOV R3, RZ, RZ, -R3 ;  /* 0x000000ffff037224 */ /* 0x000fe400078e0a03 */
[----:B------:R-:W-:-:S04]  /*9cb0*/  IMAD.HI.U32 R9, R2, R252, RZ ;  /* 0x000000fc02097227 */ /* 0x000fc800078e00ff */
[C---:B------:R-:W-:Y:S01]  /*9cc0*/  IMAD R248, R5.reuse, R3, R248 ;  /* 0x0000000305f87224 */ /* 0x040fe200078e02f8 */
[----:B------:R-:W-:Y:S01]  /*9cd0*/  IABS R3, R116 ;  /* 0x0000007400037213 */ /* 0x000fe20000000000 */
[----:B------:R-:W-:Y:S02]  /*9ce0*/  IMAD.MOV R9, RZ, RZ, -R9 ;  /* 0x000000ffff097224 */ /* 0x000fe400078e0a09 */
[----:B------:R-:W-:Y:S02]  /*9cf0*/  @!P1 IMAD.IADD R244, R244, 0x1, -R5 ;  /* 0x00000001f4f49824 */ /* 0x000fe400078e0a05 */
[C---:B------:R-:W-:Y:S02]  /*9d00*/  IMAD R252, R5.reuse, R9, R252 ;  /* 0x0000000905fc7224 */ /* 0x040fe400078e02fc */
[----:B------:R-:W-:Y:S01]  /*9d10*/  IMAD.MOV.U32 R9, RZ, RZ, R3 ;  /* 0x000000ffff097224 */ /* 0x000fe200078e0003 */
[C---:B------:R-:W-:Y:S01]  /*9d20*/  ISETP.GT.U32.AND P1, PT, R5.reuse, R244, PT ;  /* 0x000000f40500720c */ /* 0x040fe20003f24070 */
[----:B------:R-:W-:Y:S01]  /*9d30*/  @!P6 IMAD.IADD R240, R240, 0x1, -R5 ;  /* 0x00000001f0f0e824 */ /* 0x000fe200078e0a05 */
[----:B------:R-:W-:Y:S01]  /*9d40*/  ISETP.GT.U32.AND P6, PT, R5, R248, PT ;  /* 0x000000f80500720c */ /* 0x000fe20003fc4070 */
[----:B------:R-:W-:-:S04]  /*9d50*/  IMAD.HI.U32 R3, R2, R9, RZ ;  /* 0x0000000902037227 */ /* 0x000fc800078e00ff */
[----:B------:R-:W-:Y:S02]  /*9d60*/  IMAD.MOV R3, RZ, RZ, -R3 ;  /* 0x000000ffff037224 */ /* 0x000fe400078e0a03 */
[----:B------:R-:W-:Y:S01]  /*9d70*/  @!P0 IMAD.MOV R204, RZ, RZ, -R204 ;  /* 0x000000ffffcc8224 */ /* 0x000fe200078e0acc */
[----:B------:R-:W-:Y:S01]  /*9d80*/  ISETP.GE.AND P0, PT, R128, RZ, PT ;  /* 0x000000ff8000720c */ /* 0x000fe20003f06270 */
[C---:B------:R-:W-:Y:S02]  /*9d90*/  IMAD R9, R5.reuse, R3, R9 ;  /* 0x0000000305097224 */ /* 0x040fe400078e0209 */
[--C-:B------:R-:W-:Y:S02]  /*9da0*/  @!P2 IMAD.IADD R0, R0, 0x1, -R5.reuse ;  /* 0x000000010000a824 */ /* 0x100fe400078e0a05 */
[--C-:B------:R-:W-:Y:S01]  /*9db0*/  @!P6 IMAD.IADD R248, R248, 0x1, -R5.reuse ;  /* 0x00000001f8f8e824 */ /* 0x100fe200078e0a05 */
[C---:B------:R-:W-:Y:S01]  /*9dc0*/  ISETP.GT.U32.AND P6, PT, R5.reuse, R9, PT ;  /* 0x000000090500720c */ /* 0x040fe20003fc4070 */
[----:B------:R-:W-:Y:S01]  /*9dd0*/  @!P1 IMAD.IADD R244, R244, 0x1, -R5 ;  /* 0x00000001f4f49824 */ /* 0x000fe200078e0a05 */
[C---:B------:R-:W-:Y:S01]  /*9de0*/  ISETP.GT.U32.AND P1, PT, R5.reuse, R252, PT ;  /* 0x000000fc0500720c */ /* 0x040fe20003f24070 */
[----:B------:R-:W-:Y:S01]  /*9df0*/  VIADD R151, R4, 0x3a ;  /* 0x0000003a04977836 */ /* 0x000fe20000000000 */
[----:B------:R-:W-:Y:S01]  /*9e00*/  ISETP.GT.U32.AND P2, PT, R5, R0, PT ;  /* 0x000000000500720c */ /* 0x000fe20003f44070 */
[----:B------:R-:W-:-:S03]  /*9e10*/  IMAD.HI.U32 R19, R2, R13, RZ ;  /* 0x0000000d02137227 */ /* 0x000fc600078e00ff */
[----:B------:R-:W-:Y:S01]  /*9e20*/  IABS R17, R151 ;  /* 0x0000009700117213 */ /* 0x000fe20000000000 */
[----:B------:R-:W-:Y:S02]  /*9e30*/  IMAD.MOV R19, RZ, RZ, -R19 ;  /* 0x000000ffff137224 */ /* 0x000fe400078e0a13 */
[----:B------:R-:W-:Y:S01]  /*9e40*/  @!P0 IMAD.MOV R216, RZ, RZ, -R216 ;  /* 0x000000ffffd88224 */ /* 0x000fe200078e0ad8 */
[----:B------:R-:W-:Y:S01]  /*9e50*/  ISETP.GE.AND P0, PT, R132, RZ, PT ;  /* 0x000000ff8400720c */ /* 0x000fe20003f06270 */
[----:B------:R-:W-:Y:S02]  /*9e60*/  IMAD R13, R5, R19, R13 ;  /* 0x00000013050d7224 */ /* 0x000fe400078e020d */
[----:B------:R-:W-:Y:S01]  /*9e70*/  @!P6 IMAD.IADD R9, R9, 0x1, -R5 ;  /* 0x000000010909e824 */ /* 0x000fe200078e0a05 */
[----:B------:R-:W-:Y:S01]  /*9e80*/  ISETP.GT.U32.AND P6, PT, R5, R248, PT ;  /* 0x000000f80500720c */ /* 0x000fe20003fc4070 */
[----:B------:R-:W-:-:S04]  /*9e90*/  IMAD.HI.U32 R15, R2, R17, RZ ;  /* 0x00000011020f7227 */ /* 0x000fc800078e00ff */
[----:B------:R-:W-:Y:S01]  /*9ea0*/  @!P1 IMAD.IADD R252, R252, 0x1, -R5 ;  /* 0x00000001fcfc9824 */ /* 0x000fe200078e0a05 */
[----:B------:R-:W-:Y:S01]  /*9eb0*/  ISETP.GT.U32.AND P1, PT, R5, R13, PT ;  /* 0x0000000d0500720c */ /* 0x000fe20003f24070 */
[----:B------:R-:W-:Y:S02]  /*9ec0*/  IMAD.MOV R15, RZ, RZ, -R15 ;  /* 0x000000ffff0f7224 */ /* 0x000fe400078e0a0f */
[----:B------:R-:W-:Y:S02]  /*9ed0*/  VIADD R132, R4, 0x37 ;  /* 0x0000003704847836 */ /* 0x000fe40000000000 */
[----:B------:R-:W-:Y:S01]  /*9ee0*/  @!P2 IMAD.IADD R0, R0, 0x1, -R5 ;  /* 0x000000010000a824 */ /* 0x000fe200078e0a05 */
[----:B------:R-:W-:Y:S01]  /*9ef0*/  ISETP.GE.AND P2, PT, R147, RZ, PT ;  /* 0x000000ff9300720c */ /* 0x000fe20003f46270 */
[----:B------:R-:W-:Y:S01]  /*9f00*/  IMAD R17, R5, R15, R17 ;  /* 0x0000000f05117224 */ /* 0x000fe200078e0211 */
[----:B------:R-:W-:Y:S01]  /*9f10*/  IABS R38, R132 ;  /* 0x0000008400267213 */ /* 0x000fe20000000000 */
[----:B------:R-:W-:-:S02]  /*9f20*/  IMAD.MOV.U32 R236, RZ, RZ, R0 ;  /* 0x000000ffffec7224 */ /* 0x000fc400078e0000 */
[----:B------:R-:W-:Y:S02]  /*9f30*/  VIADD R128, R4, 0x38 ;  /* 0x0000003804807836 */ /* 0x000fe40000000000 */
[----:B------:R-:W-:Y:S01]  /*9f40*/  @!P6 IMAD.IADD R248, R248, 0x1, -R5 ;  /* 0x00000001f8f8e824 */ /* 0x000fe200078e0a05 */
[C---:B------:R-:W-:Y:S01]  /*9f50*/  ISETP.GT.U32.AND P6, PT, R5.reuse, R17, PT ;  /* 0x000000110500720c */ /* 0x040fe20003fc4070 */
[----:B------:R-:W-:Y:S01]  /*9f60*/  @!P3 IMAD.MOV R236, RZ, RZ, -R236 ;  /* 0x000000ffffecb224 */ /* 0x000fe200078e0aec */
[----:B------:R-:W-:Y:S01]  /*9f70*/  ISETP.GT.U32.AND P3, PT, R5, R252, PT ;  /* 0x000000fc0500720c */ /* 0x000fe20003f64070 */
[----:B------:R-:W-:Y:S01]  /*9f80*/  IMAD.HI.U32 R0, R2, R38, RZ ;  /* 0x0000002602007227 */ /* 0x000fe200078e00ff */
[----:B------:R-:W-:-:S03]  /*9f90*/  IABS R30, R128 ;  /* 0x00000080001e7213 */ /* 0x000fc60000000000 */
[----:B------:R-:W-:-:S04]  /*9fa0*/  IMAD.HI.U32 R11, R2, R22, RZ ;  /* 0x00000016020b7227 */ /* 0x000fc800078e00ff */
[----:B------:R-:W-:Y:S01]  /*9fb0*/  @!P1 IMAD.IADD R13, R13, 0x1, -R5 ;  /* 0x000000010d0d9824 */ /* 0x000fe200078e0a05 */
[C---:B------:R-:W-:Y:S01]  /*9fc0*/  ISETP.GT.U32.AND P1, PT, R5.reuse, R9, PT ;  /* 0x000000090500720c */ /* 0x040fe20003f24070 */
[----:B------:R-:W-:Y:S02]  /*9fd0*/  IMAD.MOV R0, RZ, RZ, -R0 ;  /* 0x000000ffff007224 */ /* 0x000fe400078e0a00 */
[----:B------:R-:W-:Y:S02]  /*9fe0*/  IMAD.MOV R11, RZ, RZ, -R11 ;  /* 0x000000ffff0b7224 */ /* 0x000fe400078e0a0b */
[----:B------:R-:W-:Y:S01]  /*9ff0*/  @!P4 IMAD.MOV R240, RZ, RZ, -R240 ;  /* 0x000000fffff0c224 */ /* 0x000fe200078e0af0 */
[----:B------:R-:W-:Y:S01]  /*a000*/  ISETP.GT.U32.AND P4, PT, R5, R13, PT ;  /* 0x0000000d0500720c */ /* 0x000fe20003f84070 */
[----:B------:R-:W-:-:S04]  /*a010*/  IMAD.HI.U32 R3, R2, R30, RZ ;  /* 0x0000001e02037227 */ /* 0x000fc800078e00ff */
[C---:B------:R-:W-:Y:S02]  /*a020*/  IMAD R38, R5.reuse, R0, R38 ;  /* 0x0000000005267224 */ /* 0x040fe400078e0226 */
[----:B------:R-:W-:Y:S02]  /*a030*/  IMAD R22, R5, R11, R22 ;  /* 0x0000000b05167224 */ /* 0x000fe400078e0216 */
[----:B------:R-:W-:Y:S02]  /*a040*/  IMAD.MOV R3, RZ, RZ, -R3 ;  /* 0x000000ffff037224 */ /* 0x000fe400078e0a03 */
[----:B------:R-:W-:Y:S02]  /*a050*/  VIADD R139, R4, 0x36 ;  /* 0x00000036048b7836 */ /* 0x000fe40000000000 */
[--C-:B------:R-:W-:Y:S01]  /*a060*/  @!P6 IMAD.IADD R17, R17, 0x1, -R5.reuse ;  /* 0x000000011111e824 */ /* 0x100fe200078e0a05 */
[C---:B------:R-:W-:Y:S01]  /*a070*/  ISETP.GT.U32.AND P6, PT, R5.reuse, R38, PT ;  /* 0x000000260500720c */ /* 0x040fe20003fc4070 */
[----:B------:R-:W-:Y:S01]  /*a080*/  @!P3 IMAD.IADD R252, R252, 0x1, -R5 ;  /* 0x00000001fcfcb824 */ /* 0x000fe200078e0a05 */
[C---:B------:R-:W-:Y:S01]  /*a090*/  ISETP.GT.U32.AND P3, PT, R5.reuse, R22, PT ;  /* 0x000000160500720c */ /* 0x040fe20003f64070 */
[----:B------:R-:W-:Y:S01]  /*a0a0*/  IMAD R30, R5, R3, R30 ;  /* 0x00000003051e7224 */ /* 0x000fe200078e021e */
[----:B------:R-:W-:Y:S01]  /*a0b0*/  IABS R45, R139 ;  /* 0x0000008b002d7213 */ /* 0x000fe20000000000 */
[----:B------:R-:W-:Y:S01]  /*a0c0*/  @!P0 IMAD.MOV R228, RZ, RZ, -R228 ;  /* 0x000000ffffe48224 */ /* 0x000fe200078e0ae4 */
[----:B------:R-:W-:Y:S01]  /*a0d0*/  ISETP.GE.AND P0, PT, R143, RZ, PT ;  /* 0x000000ff8f00720c */ /* 0x000fe20003f06270 */
[----:B------:R-:W-:-:S02]  /*a0e0*/  VIADD R147, R4, 0x35 ;  /* 0x0000003504937836 */ /* 0x000fc40000000000 */
        /* <DEDUP_REMOVED lines=8> */
[----:B------:R-:W-:Y:S02]  /*a170*/  IMAD.MOV R11, RZ, RZ, -R11 ;  /* 0x000000ffff0b7224 */ /* 0x000fe400078e0a0b */
[--C-:B------:R-:W-:Y:S02]  /*a180*/  @!P6 IMAD.IADD R38, R38, 0x1, -R5.reuse ;  /* 0x000000012626e824 */ /* 0x100fe400078e0a05 */
[----:B------:R-:W-:Y:S01]  /*a190*/  @!P3 IMAD.IADD R22, R22, 0x1, -R5 ;  /* 0x000000011616b824 */ /* 0x000fe200078e0a05 */
[----:B------:R-:W-:Y:S01]  /*a1a0*/  ISETP.GE.AND P3, PT, R120, RZ, PT ;  /* 0x000000ff7800720c */ /* 0x000fe20003f66270 */
[----:B------:R-:W-:Y:S01]  /*a1b0*/  IMAD.HI.U32 R3, R2, R53, RZ ;  /* 0x0000003502037227 */ /* 0x000fe200078e00ff */
[----:B------:R-:W-:-:S03]  /*a1c0*/  ISETP.GT.U32.AND P6, PT, R5, R38, PT ;  /* 0x000000260500720c */ /* 0x000fc60003fc4070 */
[----:B------:R-:W-:Y:S02]  /*a1d0*/  IMAD R45, R5, R11, R45 ;  /* 0x0000000b052d7224 */ /* 0x000fe400078e022d */
[----:B------:R-:W-:-:S04]  /*a1e0*/  IMAD.HI.U32 R0, R2, R61, RZ ;  /* 0x0000003d02007227 */ /* 0x000fc800078e00ff */
[----:B------:R-:W-:Y:S02]  /*a1f0*/  IMAD.MOV R3, RZ, RZ, -R3 ;  /* 0x000000ffff037224 */ /* 0x000fe400078e0a03 */
[----:B------:R-:W-:Y:S01]  /*a200*/  @!P1 IMAD.IADD R30, R30, 0x1, -R5 ;  /* 0x000000011e1e9824 */ /* 0x000fe200078e0a05 */
[----:B------:R-:W-:Y:S01]  /*a210*/  ISETP.GE.AND P1, PT, R151, RZ, PT ;  /* 0x000000ff9700720c */ /* 0x000fe20003f26270 */
[----:B------:R-:W-:Y:S01]  /*a220*/  @!P0 IMAD.MOV R244, RZ, RZ, -R244 ;  /* 0x000000fffff48224 */ /* 0x000fe200078e0af4 */
[C---:B------:R-:W-:Y:S01]  /*a230*/  ISETP.GT.U32.AND P0, PT, R5.reuse, R17, PT ;  /* 0x000000110500720c */ /* 0x040fe20003f04070 */
[----:B------:R-:W-:Y:S01]  /*a240*/  @!P4 IMAD.MOV R9, RZ, RZ, -R9 ;  /* 0x000000ffff09c224 */ /* 0x000fe200078e0a09 */
[----:B------:R-:W-:Y:S01]  /*a250*/  ISETP.GT.U32.AND P4, PT, R5, R45, PT ;  /* 0x0000002d0500720c */ /* 0x000fe20003f84070 */
[----:B------:R-:W-:Y:S02]  /*a260*/  IMAD.MOV R0, RZ, RZ, -R0 ;  /* 0x000000ffff007224 */ /* 0x000fe400078e0a00 */
[----:B------:R-:W-:-:S02]  /*a270*/  VIADD R151, R4, 0x33 ;  /* 0x0000003304977836 */ /* 0x000fc40000000000 */
[C---:B------:R-:W-:Y:S02]  /*a280*/  IMAD R53, R5.reuse, R3, R53 ;  /* 0x0000000305357224 */ /* 0x040fe400078e0235 */
[C---:B------:R-:W-:Y:S01]  /*a290*/  IMAD R61, R5.reuse, R0, R61 ;  /* 0x00000000053d7224 */ /* 0x040fe200078e023d */
[----:B------:R-:W-:Y:S01]  /*a2a0*/  IABS R0, R151 ;  /* 0x0000009700007213 */ /* 0x000fe20000000000 */
[----:B------:R-:W-:Y:S01]  /*a2b0*/  @!P3 IMAD.MOV R13, RZ, RZ, -R13 ;  /* 0x000000ffff0db224 */ /* 0x000fe200078e0a0d */
[C---:B------:R-:W-:Y:S01]  /*a2c0*/  ISETP.GT.U32.AND P3, PT, R5.reuse, R53, PT ;  /* 0x000000350500720c */ /* 0x040fe20003f64070 */
[----:B------:R-:W-:Y:S01]  /*a2d0*/  @!P6 IMAD.IADD R38, R38, 0x1, -R5 ;  /* 0x000000012626e824 */ /* 0x000fe200078e0a05 */
[----:B------:R-:W-:Y:S01]  /*a2e0*/  ISETP.GE.AND P6, PT, R132, RZ, PT ;  /* 0x000000ff8400720c */ /* 0x000fe20003fc6270 */
[----:B------:R-:W-:Y:S01]  /*a2f0*/  @!P2 IMAD.MOV R248, RZ, RZ, -R248 ;  /* 0x000000fffff8a224 */ /* 0x000fe200078e0af8 */
[----:B------:R-:W-:Y:S01]  /*a300*/  ISETP.GT.U32.AND P2, PT, R5, R22, PT ;  /* 0x000000160500720c */ /* 0x000fe20003f44070 */
[----:B------:R-:W-:-:S04]  /*a310*/  IMAD.HI.U32 R3, R2, R0, RZ ;  /* 0x0000000002037227 */ /* 0x000fc800078e00ff */
[--C-:B------:R-:W-:Y:S01]  /*a320*/  @!P0 IMAD.IADD R17, R17, 0x1, -R5.reuse ;  /* 0x0000000111118824 */ /* 0x100fe200078e0a05 */
[----:B------:R-:W-:Y:S01]  /*a330*/  ISETP.GE.AND P0, PT, R124, RZ, PT ;  /* 0x000000ff7c00720c */ /* 0x000fe20003f06270 */
[----:B------:R-:W-:Y:S01]  /*a340*/  @!P4 IMAD.IADD R45, R45, 0x1, -R5 ;  /* 0x000000012d2dc824 */ /* 0x000fe200078e0a05 */
[----:B------:R-:W-:Y:S01]  /*a350*/  ISETP.GE.AND P4, PT, R139, RZ, PT ;  /* 0x000000ff8b00720c */ /* 0x000fe20003f86270 */
[----:B------:R-:W-:Y:S02]  /*a360*/  IMAD.MOV R3, RZ, RZ, -R3 ;  /* 0x000000ffff037224 */ /* 0x000fe400078e0a03 */
[----:B------:R-:W-:Y:S01]  /*a370*/  @!P1 IMAD.MOV R17, RZ, RZ, -R17 ;  /* 0x000000ffff119224 */ /* 0x000fe200078e0a11 */
[C---:B------:R-:W-:Y:S01]  /*a380*/  ISETP.GT.U32.AND P1, PT, R5.reuse, R45, PT ;  /* 0x0000002d0500720c */ /* 0x040fe20003f24070 */
[----:B------:R-:W-:Y:S02]  /*a390*/  IMAD R69, R5, R3, R0 ;  /* 0x0000000305457224 */ /* 0x000fe400078e0200 */
[----:B------:R-:W-:Y:S01]  /*a3a0*/  @!P3 IMAD.IADD R53, R53, 0x1, -R5 ;  /* 0x000000013535b824 */ /* 0x000fe200078e0a05 */
[----:B------:R-:W-:Y:S01]  /*a3b0*/  ISETP.GE.AND P3, PT, R147, RZ, PT ;  /* 0x000000ff9300720c */ /* 0x000fe20003f66270 */
[----:B------:R-:W-:-:S02]  /*a3c0*/  VIADD R147, R4, 0x32 ;  /* 0x0000003204937836 */ /* 0x000fc40000000000 */
[----:B------:R-:W-:Y:S01]  /*a3d0*/  @!P6 IMAD.MOV R38, RZ, RZ, -R38 ;  /* 0x000000ffff26e224 */ /* 0x000fe200078e0a26 */
[C---:B------:R-:W-:Y:S01]  /*a3e0*/  ISETP.GT.U32.AND P6, PT, R5.reuse, R69, PT ;  /* 0x000000450500720c */ /* 0x040fe20003fc4070 */
[--C-:B------:R-:W-:Y:S01]  /*a3f0*/  @!P2 IMAD.IADD R22, R22, 0x1, -R5.reuse ;  /* 0x000000011616a824 */ /* 0x100fe200078e0a05 */
[C---:B------:R-:W-:Y:S01]  /*a400*/  ISETP.GT.U32.AND P2, PT, R5.reuse, R61, PT ;  /* 0x0000003d0500720c */ /* 0x040fe20003f44070 */
[----:B------:R-:W-:Y:S01]  /*a410*/  @!P5 IMAD.MOV R252, RZ, RZ, -R252 ;  /* 0x000000fffffcd224 */ /* 0x000fe200078e0afc */
[----:B------:R-:W-:Y:S01]  /*a420*/  IABS R0, R147 ;  /* 0x0000009300007213 */ /* 0x000fe20000000000 */
[----:B------:R-:W-:Y:S01]  /*a430*/  @!P0 IMAD.MOV R22, RZ, RZ, -R22 ;  /* 0x000000ffff168224 */ /* 0x000fe200078e0a16 */
[----:B------:R-:W-:Y:S01]  /*a440*/  ISETP.GT.U32.AND P0, PT, R5, R53, PT ;  /* 0x000000350500720c */ /* 0x000fe20003f04070 */
[----:B------:R-:W-:Y:S01]  /*a450*/  @!P1 IMAD.IADD R45, R45, 0x1, -R5 ;  /* 0x000000012d2d9824 */ /* 0x000fe200078e0a05 */
[----:B------:R-:W-:Y:S01]  /*a460*/  ISETP.GE.AND P1, PT, R151, RZ, PT ;  /* 0x000000ff9700720c */ /* 0x000fe20003f26270 */
[----:B------:R-:W-:Y:S01]  /*a470*/  IMAD.HI.U32 R3, R2, R0, RZ ;  /* 0x0000000002037227 */ /* 0x000fe200078e00ff */
[----:B------:R-:W-:-:S03]  /*a480*/  ISETP.GT.U32.AND P5, PT, R5, R30, PT ;  /* 0x0000001e0500720c */ /* 0x000fc60003fa4070 */
[----:B------:R-:W-:Y:S02]  /*a490*/  VIADD R151, R4, 0x31 ;  /* 0x0000003104977836 */ /* 0x000fe40000000000 */
[----:B------:R-:W-:Y:S02]  /*a4a0*/  IMAD.MOV R77, RZ, RZ, -R3 ;  /* 0x000000ffff4d7224 */ /* 0x000fe400078e0a03 */
[--C-:B------:R-:W-:Y:S01]  /*a4b0*/  @!P6 IMAD.IADD R69, R69, 0x1, -R5.reuse ;  /* 0x000000014545e824 */ /* 0x100fe200078e0a05 */
[----:B------:R-:W-:Y:S01]  /*a4c0*/  IABS R3, R151 ;  /* 0x0000009700037213 */ /* 0x000fe20000000000 */
[--C-:B------:R-:W-:Y:S02]  /*a4d0*/  @!P2 IMAD.IADD R61, R61, 0x1, -R5.reuse ;  /* 0x000000013d3da824 */ /* 0x100fe400078e0a05 */
[C---:B------:R-:W-:Y:S01]  /*a4e0*/  IMAD R77, R5.reuse, R77, R0 ;  /* 0x0000004d054d7224 */ /* 0x040fe200078e0200 */
[----:B------:R-:W-:Y:S01]  /*a4f0*/  ISETP.GT.U32.AND P6, PT, R5, R69, PT ;  /* 0x000000450500720c */ /* 0x000fe20003fc4070 */
[----:B------:R-:W-:Y:S01]  /*a500*/  @!P0 IMAD.IADD R53, R53, 0x1, -R5 ;  /* 0x0000000135358824 */ /* 0x000fe200078e0a05 */
[----:B------:R-:W-:Y:S01]  /*a510*/  ISETP.GT.U32.AND P2, PT, R5, R61, PT ;  /* 0x0000003d0500720c */ /* 0x000fe20003f44070 */
[----:B------:R-:W-:Y:S01]  /*a520*/  IMAD.HI.U32 R0, R2, R3, RZ ;  /* 0x0000000302007227 */ /* 0x000fe200078e00ff */
[----:B------:R-:W-:-:S03]  /*a530*/  ISETP.GE.AND P0, PT, R147, RZ, PT ;  /* 0x000000ff9300720c */ /* 0x000fc60003f06270 */
[----:B------:R-:W-:Y:S01]  /*a540*/  @!P3 IMAD.MOV R53, RZ, RZ, -R53 ;  /* 0x000000ffff35b224 */ /* 0x000fe200078e0a35 */
[C---:B------:R-:W-:Y:S01]  /*a550*/  ISETP.GT.U32.AND P3, PT, R5.reuse, R77, PT ;  /* 0x0000004d0500720c */ /* 0x040fe20003f64070 */
[----:B------:R-:W-:Y:S02]  /*a560*/  IMAD.MOV R0, RZ, RZ, -R0 ;  /* 0x000000ffff007224 */ /* 0x000fe400078e0a00 */
[----:B------:R-:W-:Y:S01]  /*a570*/  @!P5 IMAD.IADD R30, R30, 0x1, -R5 ;  /* 0x000000011e1ed824 */ /* 0x000fe200078e0a05 */
[----:B------:R-:W-:Y:S01]  /*a580*/  ISETP.GE.AND P5, PT, R128, RZ, PT ;  /* 0x000000ff8000720c */ /* 0x000fe20003fa6270 */
[----:B------:R-:W-:Y:S02]  /*a590*/  IMAD R85, R5, R0, R3 ;  /* 0x0000000005557224 */ /* 0x000fe400078e0203 */
[--C-:B------:R-:W-:Y:S02]  /*a5a0*/  @!P6 IMAD.IADD R69, R69, 0x1, -R5.reuse ;  /* 0x000000014545e824 */ /* 0x100fe400078e0a05 */
[----:B------:R-:W-:Y:S01]  /*a5b0*/  @!P2 IMAD.IADD R61, R61, 0x1, -R5 ;  /* 0x000000013d3da824 */ /* 0x000fe200078e0a05 */
[----:B------:R-:W-:Y:S01]  /*a5c0*/  ISETP.GT.U32.AND P6, PT, R5, R85, PT ;  /* 0x000000550500720c */ /* 0x000fe20003fc4070 */
[C---:B------:R-:W-:Y:S01]  /*a5d0*/  VIADD R147, R4.reuse, 0x2f ;  /* 0x0000002f04937836 */ /* 0x040fe20000000000 */
[----:B------:R-:W-:Y:S01]  /*a5e0*/  ISETP.GE.AND P2, PT, R151, RZ, PT ;  /* 0x000000ff9700720c */ /* 0x000fe20003f46270 */
[----:B------:R-:W-:-:S02]  /*a5f0*/  VIADD R151, R4, 0x30 ;  /* 0x0000003004977836 */ /* 0x000fc40000000000 */
[----:B------:R-:W-:Y:S01]  /*a600*/  @!P3 IMAD.IADD R77, R77, 0x1, -R5 ;  /* 0x000000014d4db824 */ /* 0x000fe200078e0a05 */
[----:B------:R-:W-:Y:S01]  /*a610*/  IABS R101, R147 ;  /* 0x0000009300657213 */ /* 0x000fe20000000000 */
[----:B------:R-:W-:Y:S01]  /*a620*/  @!P4 IMAD.MOV R45, RZ, RZ, -R45 ;  /* 0x000000ffff2dc224 */ /* 0x000fe200078e0a2d */
[----:B------:R-:W-:Y:S01]  /*a630*/  ISETP.GE.AND P4, PT, R151, RZ, PT ;  /* 0x000000ff9700720c */ /* 0x000fe20003f86270 */
[----:B------:R-:W-:Y:S01]  /*a640*/  @!P5 IMAD.MOV R30, RZ, RZ, -R30 ;  /* 0x000000ffff1ed224 */ /* 0x000fe200078e0a1e */
[----:B------:R-:W-:Y:S01]  /*a650*/  IABS R93, R151 ;  /* 0x00000097005d7213 */ /* 0x000fe20000000000 */
[----:B------:R-:W-:Y:S01]  /*a660*/  VIADD R151, R4, 0x2e ;  /* 0x0000002e04977836 */ /* 0x000fe20000000000 */
[----:B------:R-:W-:Y:S01]  /*a670*/  ISETP.GT.U32.AND P3, PT, R5, R77, PT ;  /* 0x0000004d0500720c */ /* 0x000fe20003f64070 */
[----:B------:R-:W-:Y:S01]  /*a680*/  @!P6 IMAD.IADD R85, R85, 0x1, -R5 ;  /* 0x000000015555e824 */ /* 0x000fe200078e0a05 */
[----:B------:R-:W-:Y:S01]  /*a690*/  ISETP.GE.AND P5, PT, R143, RZ, PT ;  /* 0x000000ff8f00720c */ /* 0x000fe20003fa6270 */
[----:B------:R-:W-:Y:S01]  /*a6a0*/  IMAD.HI.U32 R3, R2, R101, RZ ;  /* 0x0000006502037227 */ /* 0x000fe200078e00ff */
[----:B------:R-:W-:-:S02]  /*a6b0*/  IABS R108, R151 ;  /* 0x00000097006c7213 */ /* 0x000fc40000000000 */
[----:B------:R-:W-:Y:S01]  /*a6c0*/  ISETP.GT.U32.AND P6, PT, R5, R85, PT ;  /* 0x000000550500720c */ /* 0x000fe20003fc4070 */
[----:B------:R-:W-:Y:S02]  /*a6d0*/  IMAD.MOV R3, RZ, RZ, -R3 ;  /* 0x000000ffff037224 */ /* 0x000fe400078e0a03 */
[----:B------:R-:W-:-:S04]  /*a6e0*/  IMAD.HI.U32 R0, R2, R108, RZ ;  /* 0x0000006c02007227 */ /* 0x000fc800078e00ff */
[----:B------:R-:W-:-:S04]  /*a6f0*/  IMAD.HI.U32 R11, R2, R93, RZ ;  /* 0x0000005d020b7227 */ /* 0x000fc800078e00ff */
[----:B------:R-:W-:Y:S02]  /*a700*/  IMAD.MOV R0, RZ, RZ, -R0 ;  /* 0x000000ffff007224 */ /* 0x000fe400078e0a00 */
[----:B------:R-:W-:Y:S02]  /*a710*/  IMAD R101, R5, R3, R101 ;  /* 0x0000000305657224 */ /* 0x000fe400078e0265 */
[----:B------:R-:W-:Y:S02]  /*a720*/  @!P3 IMAD.IADD R77, R77, 0x1, -R5 ;  /* 0x000000014d4db824 */ /* 0x000fe400078e0a05 */
[----:B------:R-:W-:Y:S02]  /*a730*/  IMAD.MOV R11, RZ, RZ, -R11 ;  /* 0x000000ffff0b7224 */ /* 0x000fe400078e0a0b */
[C---:B------:R-:W-:Y:S02]  /*a740*/  IMAD R108, R5.reuse, R0, R108 ;  /* 0x00000000056c7224 */ /* 0x040fe400078e026c */
[----:B------:R-:W-:Y:S01]  /*a750*/  @!P0 IMAD.MOV R77, RZ, RZ, -R77 ;  /* 0x000000ffff4d8224 */ /* 0x000fe200078e0a4d */
[----:B------:R-:W-:Y:S01]  /*a760*/  ISETP.GT.U32.AND P0, PT, R5, R101, PT ;  /* 0x000000650500720c */ /* 0x000fe20003f04070 */
[----:B------:R-:W-:Y:S01]  /*a770*/  @!P5 IMAD.MOV R61, RZ, RZ, -R61 ;  /* 0x000000ffff3dd224 */ /* 0x000fe200078e0a3d */
[----:B------:R-:W-:Y:S01]  /*a780*/  ISETP.GE.AND P5, PT, R147, RZ, PT ;  /* 0x000000ff9300720c */ /* 0x000fe20003fa6270 */
[----:B------:R-:W-:-:S02]  /*a790*/  IMAD R93, R5, R11, R93 ;  /* 0x0000000b055d7224 */ /* 0x000fc400078e025d */
[--C-:B------:R-:W-:Y:S01]  /*a7a0*/  @!P6 IMAD.IADD R85, R85, 0x1, -R5.reuse ;  /* 0x000000015555e824 */ /* 0x100fe200078e0a05 */
[C---:B------:R-:W-:Y:S01]  /*a7b0*/  ISETP.GT.U32.AND P6, PT, R5.reuse, R108, PT ;  /* 0x0000006c0500720c */ /* 0x040fe20003fc4070 */
[C---:B------:R-:W-:Y:S01]  /*a7c0*/  VIADD R147, R4.reuse, 0x2d ;  /* 0x0000002d04937836 */ /* 0x040fe20000000000 */
[----:B------:R-:W-:Y:S01]  /*a7d0*/  ISETP.GT.U32.AND P3, PT, R5, R93, PT ;  /* 0x0000005d0500720c */ /* 0x000fe20003f64070 */
[C---:B------:R-:W-:Y:S02]  /*a7e0*/  VIADD R128, R4.reuse, 0x2c ;  /* 0x0000002c04807836 */ /* 0x040fe40000000000 */
[----:B------:R-:W-:Y:S01]  /*a7f0*/  VIADD R143, R4, 0x2b ;  /* 0x0000002b048f7836 */ /* 0x000fe20000000000 */
[----:B------:R-:W-:Y:S01]  /*a800*/  IABS R116, R147 ;  /* 0x0000009300747213 */ /* 0x000fe20000000000 */
[----:B------:R-:W-:Y:S01]  /*a810*/  @!P0 IMAD.IADD R101, R101, 0x1, -R5 ;  /* 0x0000000165658824 */ /* 0x000fe200078e0a05 */
[----:B------:R-:W-:Y:S01]  /*a820*/  IABS R124, R128 ;  /* 0x00000080007c7213 */ /* 0x000fe20000000000 */
[----:B------:R-:W-:Y:S01]  /*a830*/  @!P1 IMAD.MOV R69, RZ, RZ, -R69 ;  /* 0x000000ffff459224 */ /* 0x000fe200078e0a45 */
[----:B------:R-:W-:Y:S01]  /*a840*/  IABS R132, R143 ;  /* 0x0000008f00847213 */ /* 0x000fe20000000000 */
[----:B------:R-:W-:Y:S01]  /*a850*/  IMAD.HI.U32 R3, R2, R116, RZ ;  /* 0x0000007402037227 */ /* 0x000fe200078e00ff */
[----:B------:R-:W-:-:S03]  /*a860*/  ISETP.GE.AND P1, PT, R151, RZ, PT ;  /* 0x000000ff9700720c */ /* 0x000fc60003f26270 */
[----:B------:R-:W-:Y:S01]  /*a870*/  @!P6 IMAD.IADD R108, R108, 0x1, -R5 ;  /* 0x000000016c6ce824 */ /* 0x000fe200078e0a05 */
[----:B------:R-:W-:Y:S01]  /*a880*/  ISETP.GT.U32.AND P6, PT, R5, R101, PT ;  /* 0x000000650500720c */ /* 0x000fe20003fc4070 */
[----:B------:R-:W-:-:S04]  /*a890*/  IMAD.HI.U32 R0, R2, R124, RZ ;  /* 0x0000007c02007227 */ /* 0x000fc800078e00ff */
[----:B------:R-:W-:Y:S02]  /*a8a0*/  IMAD.MOV R3, RZ, RZ, -R3 ;  /* 0x000000ffff037224 */ /* 0x000fe400078e0a03 */
[----:B------:R-:W-:Y:S01]  /*a8b0*/  @!P3 IMAD.IADD R93, R93, 0x1, -R5 ;  /* 0x000000015d5db824 */ /* 0x000fe200078e0a05 */
[----:B------:R-:W-:Y:S01]  /*a8c0*/  ISETP.GE.AND P3, PT, R147, RZ, PT ;  /* 0x000000ff9300720c */ /* 0x000fe20003f66270 */
[----:B------:R-:W-:Y:S01]  /*a8d0*/  IMAD.MOV R0, RZ, RZ, -R0 ;  /* 0x000000ffff007224 */ /* 0x000fe200078e0a00 */
[----:B------:R-:W-:Y:S01]  /*a8e0*/  IABS R147, R89 ;  /* 0x0000005900937213 */ /* 0x000fe20000000000 */
[C---:B------:R-:W-:Y:S01]  /*a8f0*/  IMAD R116, R5.reuse, R3, R116 ;  /* 0x0000000305747224 */ /* 0x040fe200078e0274 */
[----:B------:R-:W-:Y:S01]  /*a900*/  ISETP.GT.U32.AND P0, PT, R5, R93, PT ;  /* 0x0000005d0500720c */ /* 0x000fe20003f04070 */
[----:B------:R-:W-:-:S04]  /*a910*/  IMAD.HI.U32 R3, R2, R132, RZ ;  /* 0x0000008402037227 */ /* 0x000fc800078e00ff */
[C---:B------:R-:W-:Y:S02]  /*a920*/  IMAD R124, R5.reuse, R0, R124 ;  /* 0x00000000057c7224 */ /* 0x040fe400078e027c */
[----:B------:R-:W-:Y:S02]  /*a930*/  IMAD.MOV R3, RZ, RZ, -R3 ;  /* 0x000000ffff037224 */ /* 0x000fe400078e0a03 */
[----:B------:R-:W-:Y:S01]  /*a940*/  @!P2 IMAD.MOV R85, RZ, RZ, -R85 ;  /* 0x000000ffff55a224 */ /* 0x000fe200078e0a55 */
[----:B------:R-:W-:Y:S01]  /*a950*/  ISETP.GT.U32.AND P2, PT, R5, R108, PT ;  /* 0x0000006c0500720c */ /* 0x000fe20003f44070 */
[----:B------:R-:W-:Y:S02]  /*a960*/  VIADD R151, R4, 0x2a ;  /* 0x0000002a04977836 */ /* 0x000fe40000000000 */
[----:B------:R-:W-:Y:S01]  /*a970*/  @!P6 IMAD.IADD R101, R101, 0x1, -R5 ;  /* 0x000000016565e824 */ /* 0x000fe200078e0a05 */
[C---:B------:R-:W-:Y:S01]  /*a980*/  ISETP.GT.U32.AND P6, PT, R5.reuse, R124, PT ;  /* 0x0000007c0500720c */ /* 0x040fe20003fc4070 */
[----:B------:R-:W-:Y:S01]  /*a990*/  IMAD R132, R5, R3, R132 ;  /* 0x0000000305847224 */ /* 0x000fe200078e0284 */
[----:B------:R-:W-:Y:S01]  /*a9a0*/  IABS R139, R151 ;  /* 0x00000097008b7213 */ /* 0x000fe20000000000 */
[----:B------:R-:W-:-:S04]  /*a9b0*/  IMAD.HI.U32 R3, R2, R147, RZ ;  /* 0x0000009302037227 */ /* 0x000fc800078e00ff */
[----:B------:R-:W-:Y:S02]  /*a9c0*/  IMAD.MOV R3, RZ, RZ, -R3 ;  /* 0x000000ffff037224 */ /* 0x000fe400078e0a03 */
[----:B------:R-:W-:Y:S01]  /*a9d0*/  @!P0 IMAD.IADD R93, R93, 0x1, -R5 ;  /* 0x000000015d5d8824 */ /* 0x000fe200078e0a05 */
[----:B------:R-:W-:Y:S01]  /*a9e0*/  ISETP.GT.U32.AND P0, PT, R5, R116, PT ;  /* 0x000000740500720c */ /* 0x000fe20003f04070 */
[----:B------:R-:W-:-:S04]  /*a9f0*/  IMAD.HI.U32 R0, R2, R139, RZ ;  /* 0x0000008b02007227 */ /* 0x000fc800078e00ff */
[C---:B------:R-:W-:Y:S02]  /*aa00*/  IMAD R147, R5.reuse, R3, R147 ;  /* 0x0000000305937224 */ /* 0x040fe400078e0293 */
[--C-:B------:R-:W-:Y:S01]  /*aa10*/  @!P2 IMAD.IADD R108, R108, 0x1, -R5.reuse ;  /* 0x000000016c6ca824 */ /* 0x100fe200078e0a05 */
[C---:B------:R-:W-:Y:S01]  /*aa20*/  ISETP.GT.U32.AND P2, PT, R5.reuse, R132, PT ;  /* 0x000000840500720c */ /* 0x040fe20003f44070 */
[----:B------:R-:W-:Y:S02]  /*aa30*/  IMAD.MOV R0, RZ, RZ, -R0 ;  /* 0x000000ffff007224 */ /* 0x000fe400078e0a00 */
[----:B------:R-:W-:Y:S01]  /*aa40*/  @!P6 IMAD.IADD R124, R124, 0x1, -R5 ;  /* 0x000000017c7ce824 */ /* 0x000fe200078e0a05 */
[C---:B------:R-:W-:Y:S01]  /*aa50*/  ISETP.GT.U32.AND P6, PT, R5.reuse, R147, PT ;  /* 0x000000930500720c */ /* 0x040fe20003fc4070 */
[----:B------:R-:W-:Y:S02]  /*aa60*/  IMAD R139, R5, R0, R139 ;  /* 0x00000000058b7224 */ /* 0x000fe400078e028b */
[----:B------:R-:W-:-:S02]  /*aa70*/  @!P0 IMAD.IADD R116, R116, 0x1, -R5 ;  /* 0x0000000174748824 */ /* 0x000fc400078e0a05 */
[----:B------:R-:W-:Y:S01]  /*aa80*/  VIADD R120, R4, 0x26 ;  /* 0x0000002604787836 */ /* 0x000fe20000000000 */
[----:B------:R-:W-:Y:S01]  /*aa90*/  ISETP.GT.U32.AND P0, PT, R5, R139, PT ;  /* 0x0000008b0500720c */ /* 0x000fe20003f04070 */
[----:B------:R-:W-:-:S03]  /*aaa0*/  IMAD.HI.U32 R0, R2, R155, RZ ;  /* 0x0000009b02007227 */ /* 0x000fc600078e00ff */
[----:B------:R-:W-:Y:S01]  /*aab0*/  IABS R170, R120 ;  /* 0x0000007800aa7213 */ /* 0x000fe20000000000 */
[----:B------:R-:W-:Y:S01]  /*aac0*/  @!P2 IMAD.IADD R132, R132, 0x1, -R5 ;  /* 0x000000018484a824 */ /* 0x000fe200078e0a05 */
[----:B------:R-:W-:Y:S01]  /*aad0*/  ISETP.GE.AND P2, PT, R128, RZ, PT ;  /* 0x000000ff8000720c */ /* 0x000fe20003f46270 */
[----:B------:R-:W-:Y:S01]  /*aae0*/  @!P4 IMAD.MOV R93, RZ, RZ, -R93 ;  /* 0x000000ffff5dc224 */ /* 0x000fe200078e0a5d */
[----:B------:R-:W-:Y:S01]  /*aaf0*/  ISETP.GT.U32.AND P4, PT, R5, R116, PT ;  /* 0x000000740500720c */ /* 0x000fe20003f84070 */
[----:B------:R-:W-:Y:S02]  /*ab00*/  @!P6 IMAD.IADD R147, R147, 0x1, -R5 ;  /* 0x000000019393e824 */ /* 0x000fe400078e0a05 */
[----:B------:R-:W-:Y:S02]  /*ab10*/  IMAD.MOV R0, RZ, RZ, -R0 ;  /* 0x000000ffff007224 */ /* 0x000fe400078e0a00 */
[----:B------:R-:W-:Y:S01]  /*ab20*/  @!P5 IMAD.MOV R101, RZ, RZ, -R101 ;  /* 0x000000ffff65d224 */ /* 0x000fe200078e0a65 */
[C---:B------:R-:W-:Y:S01]  /*ab30*/  ISETP.GT.U32.AND P5, PT, R5.reuse, R132, PT ;  /* 0x000000840500720c */ /* 0x040fe20003fa4070 */
[----:B------:R-:W-:Y:S01]  /*ab40*/  @!P1 IMAD.MOV R108, RZ, RZ, -R108 ;  /* 0x000000ffff6c9224 */ /* 0x000fe200078e0a6c */
[----:B------:R-:W-:Y:S01]  /*ab50*/  ISETP.GT.U32.AND P1, PT, R5, R147, PT ;  /* 0x000000930500720c */ /* 0x000fe20003f24070 */
[----:B------:R-:W-:-:S04]  /*ab60*/  IMAD.HI.U32 R3, R2, R163, RZ ;  /* 0x000000a302037227 */ /* 0x000fc800078e00ff */
[----:B------:R-:W-:Y:S02]  /*ab70*/  IMAD R155, R5, R0, R155 ;  /* 0x00000000059b7224 */ /* 0x000fe400078e029b */
[----:B------:R-:W-:-:S04]  /*ab80*/  IMAD.HI.U32 R0, R2, R170, RZ ;  /* 0x000000aa02007227 */ /* 0x000fc800078e00ff */
[----:B------:R-:W-:Y:S01]  /*ab90*/  @!P0 IMAD.IADD R139, R139, 0x1, -R5 ;  /* 0x000000018b8b8824 */ /* 0x000fe200078e0a05 */
[C---:B------:R-:W-:Y:S01]  /*aba0*/  ISETP.GT.U32.AND P0, PT, R5.reuse, R124, PT ;  /* 0x0000007c0500720c */ /* 0x040fe20003f04070 */
[----:B------:R-:W-:Y:S02]  /*abb0*/  IMAD.MOV R3, RZ, RZ, -R3 ;  /* 0x000000ffff037224 */ /* 0x000fe400078e0a03 */
[----:B------:R-:W-:Y:S01]  /*abc0*/  IMAD.MOV R0, RZ, RZ, -R0 ;  /* 0x000000ffff007224 */ /* 0x000fe200078e0a00 */
[C---:B------:R-:W-:Y:S01]  /*abd0*/  ISETP.GT.U32.AND P6, PT, R5.reuse, R139, PT ;  /* 0x0000008b0500720c */ /* 0x040fe20003fc4070 */
[C---:B------:R-:W-:Y:S02]  /*abe0*/  IMAD R163, R5.reuse, R3, R163 ;  /* 0x0000000305a37224 */ /* 0x040fe400078e02a3 */
[----:B------:R-:W-:Y:S01]  /*abf0*/  @!P4 IMAD.IADD R116, R116, 0x1, -R5 ;  /* 0x000000017474c824 */ /* 0x000fe200078e0a05 */
[C---:B------:R-:W-:Y:S01]  /*ac00*/  ISETP.GT.U32.AND P4, PT, R5.reuse, R155, PT ;  /* 0x0000009b0500720c */ /* 0x040fe20003f84070 */
[----:B------:R-:W-:-:S02]  /*ac10*/  IMAD R170, R5, R0, R170 ;  /* 0x0000000005aa7224 */ /* 0x000fc400078e02aa */
[--C-:B------:R-:W-:Y:S01]  /*ac20*/  @!P5 IMAD.IADD R132, R132, 0x1, -R5.reuse ;  /* 0x000000018484d824 */ /* 0x100fe200078e0a05 */
[----:B------:R-:W-:Y:S01]  /*ac30*/  ISETP.GT.U32.AND P5, PT, R5, R163, PT ;  /* 0x000000a30500720c */ /* 0x000fe20003fa4070 */
[--C-:B------:R-:W-:Y:S01]  /*ac40*/  @!P1 IMAD.IADD R147, R147, 0x1, -R5.reuse ;  /* 0x0000000193939824 */ /* 0x100fe200078e0a05 */
[----:B------:R-:W-:Y:S01]  /*ac50*/  ISETP.GT.U32.AND P1, PT, R5, R170, PT ;  /* 0x000000aa0500720c */ /* 0x000fe20003f24070 */
[----:B------:R-:W-:Y:S02]  /*ac60*/  VIADD R128, R4, 0x25 ;  /* 0x0000002504807836 */ /* 0x000fe40000000000 */
[--C-:B------:R-:W-:Y:S01]  /*ac70*/  @!P0 IMAD.IADD R124, R124, 0x1, -R5.reuse ;  /* 0x000000017c7c8824 */ /* 0x100fe200078e0a05 */
[----:B------:R-:W-:Y:S01]  /*ac80*/  ISETP.GE.AND P0, PT, R143, RZ, PT ;  /* 0x000000ff8f00720c */ /* 0x000fe20003f06270 */
[----:B------:R-:W-:Y:S01]  /*ac90*/  VIADD R143, R4, 0x24 ;  /* 0x00000024048f7836 */ /* 0x000fe20000000000 */
[----:B------:R-:W-:Y:S01]  /*aca0*/  IABS R3, R128 ;  /* 0x0000008000037213 */ /* 0x000fe20000000000 */
[--C-:B------:R-:W-:Y:S01]  /*acb0*/  @!P6 IMAD.IADD R139, R139, 0x1, -R5.reuse ;  /* 0x000000018b8be824 */ /* 0x100fe200078e0a05 */
[----:B------:R-:W-:Y:S01]  /*acc0*/  ISETP.GE.AND P6, PT, R151, RZ, PT ;  /* 0x000000ff9700720c */ /* 0x000fe20003fc6270 */
[----:B------:R-:W-:Y:S01]  /*acd0*/  @!P4 IMAD.IADD R155, R155, 0x1, -R5 ;  /* 0x000000019b9bc824 */ /* 0x000fe200078e0a05 */
[----:B------:R-:W-:Y:S01]  /*ace0*/  IABS R0, R143 ;  /* 0x0000008f00007213 */ /* 0x000fe20000000000 */
[----:B------:R-:W-:Y:S01]  /*acf0*/  IMAD.HI.U32 R178, R2, R3, RZ ;  /* 0x0000000302b27227 */ /* 0x000fe200078e00ff */
[----:B------:R-:W-:-:S03]  /*ad00*/  ISETP.GE.AND P4, PT, R89, RZ, PT ;  /* 0x000000ff5900720c */ /* 0x000fc60003f86270 */
[----:B------:R-:W-:Y:S02]  /*ad10*/  VIADD R151, R4, 0x23 ;  /* 0x0000002304977836 */ /* 0x000fe40000000000 */
[--C-:B------:R-:W-:Y:S01]  /*ad20*/  @!P5 IMAD.IADD R163, R163, 0x1, -R5.reuse ;  /* 0x00000001a3a3d824 */ /* 0x100fe200078e0a05 */
[----:B------:R-:W-:Y:S01]  /*ad30*/  ISETP.GE.AND P5, PT, R97, RZ, PT ;  /* 0x000000ff6100720c */ /* 0x000fe20003fa6270 */
[----:B------:R-:W-:Y:S01]  /*ad40*/  @!P1 IMAD.IADD R170, R170, 0x1, -R5 ;  /* 0x00000001aaaa9824 */ /* 0x000fe200078e0a05 */
[----:B------:R-:W-:Y:S01]  /*ad50*/  ISETP.GT.U32.AND P1, PT, R5, R155, PT ;  /* 0x0000009b0500720c */ /* 0x000fe20003f24070 */
[----:B------:R-:W-:Y:S01]  /*ad60*/  IMAD.MOV R178, RZ, RZ, -R178 ;  /* 0x000000ffffb27224 */ /* 0x000fe200078e0ab2 */
[----:B------:R-:W-:Y:S01]  /*ad70*/  IABS R15, R151 ;  /* 0x00000097000f7213 */ /* 0x000fe20000000000 */
[----:B------:R-:W-:Y:S01]  /*ad80*/  IMAD.HI.U32 R11, R2, R0, RZ ;  /* 0x00000000020b7227 */ /* 0x000fe200078e00ff */
[----:B------:R-:W-:-:S03]  /*ad90*/  IABS R97, R73 ;  /* 0x0000004900617213 */ /* 0x000fc60000000000 */
[----:B------:R-:W-:Y:S01]  /*ada0*/  @!P2 IMAD.MOV R124, RZ, RZ, -R124 ;  /* 0x000000ffff7ca224 */ /* 0x000fe200078e0a7c */
[C---:B------:R-:W-:Y:S01]  /*adb0*/  ISETP.GT.U32.AND P2, PT, R5.reuse, R163, PT ;  /* 0x000000a30500720c */ /* 0x040fe20003f44070 */
[C---:B------:R-:W-:Y:S02]  /*adc0*/  IMAD R178, R5.reuse, R178, R3 ;  /* 0x000000b205b27224 */ /* 0x040fe400078e0203 */
[----:B------:R-:W-:Y:S02]  /*add0*/  IMAD.MOV R11, RZ, RZ, -R11 ;  /* 0x000000ffff0b7224 */ /* 0x000fe400078e0a0b */
[----:B------:R-:W-:Y:S02]  /*ade0*/  IMAD.MOV.U32 R3, RZ, RZ, R15 ;  /* 0x000000ffff037224 */ /* 0x000fe400078e000f */
[----:B------:R-:W-:Y:S01]  /*adf0*/  @!P0 IMAD.MOV R132, RZ, RZ, -R132 ;  /* 0x000000ffff848224 */ /* 0x000fe200078e0a84 */
[C---:B------:R-:W-:Y:S01]  /*ae00*/  ISETP.GT.U32.AND P0, PT, R5.reuse, R170, PT ;  /* 0x000000aa0500720c */ /* 0x040fe20003f04070 */
[----:B------:R-:W-:Y:S01]  /*ae10*/  @!P3 IMAD.MOV R116, RZ, RZ, -R116 ;  /* 0x000000ffff74b224 */ /* 0x000fe200078e0a74 */
[C---:B------:R-:W-:Y:S01]  /*ae20*/  ISETP.GT.U32.AND P3, PT, R5.reuse, R178, PT ;  /* 0x000000b20500720c */ /* 0x040fe20003f64070 */
[----:B------:R-:W-:Y:S01]  /*ae30*/  @!P6 IMAD.MOV R139, RZ, RZ, -R139 ;  /* 0x000000ffff8be224 */ /* 0x000fe200078e0a8b */
[----:B------:R-:W-:Y:S01]  /*ae40*/  ISETP.GE.AND P6, PT, R112, RZ, PT ;  /* 0x000000ff7000720c */ /* 0x000fe20003fc6270 */
[----:B------:R-:W-:-:S02]  /*ae50*/  IMAD R0, R5, R11, R0 ;  /* 0x0000000b05007224 */ /* 0x000fc400078e0200 */
[----:B------:R-:W-:-:S04]  /*ae60*/  IMAD.HI.U32 R11, R2, R3, RZ ;  /* 0x00000003020b7227 */ /* 0x000fc800078e00ff */
[----:B------:R-:W-:Y:S01]  /*ae70*/  @!P1 IMAD.IADD R155, R155, 0x1, -R5 ;  /* 0x000000019b9b9824 */ /* 0x000fe200078e0a05 */
[----:B------:R-:W-:Y:S01]  /*ae80*/  ISETP.GT.U32.AND P1, PT, R5, R0, PT ;  /* 0x000000000500720c */ /* 0x000fe20003f24070 */
[----:B------:R-:W-:Y:S02]  /*ae90*/  IMAD.MOV R11, RZ, RZ, -R11 ;  /* 0x000000ffff0b7224 */ /* 0x000fe400078e0a0b */
[----:B------:R-:W-:Y:S01]  /*aea0*/  @!P2 IMAD.IADD R163, R163, 0x1, -R5 ;  /* 0x00000001a3a3a824 */ /* 0x000fe200078e0a05 */
[----:B------:R-:W-:Y:S01]  /*aeb0*/  ISETP.GE.AND P2, PT, R128, RZ, PT ;  /* 0x000000ff8000720c */ /* 0x000fe20003f46270 */
[----:B------:R-:W-:Y:S02]  /*aec0*/  VIADD R128, R4, 0x22 ;  /* 0x0000002204807836 */ /* 0x000fe40000000000 */
[----:B------:R-:W-:Y:S02]  /*aed0*/  IMAD R3, R5, R11, R3 ;  /* 0x0000000b05037224 */ /* 0x000fe400078e0203 */
[--C-:B------:R-:W-:Y:S01]  /*aee0*/  @!P0 IMAD.IADD R170, R170, 0x1, -R5.reuse ;  /* 0x00000001aaaa8824 */ /* 0x100fe200078e0a05 */
[----:B------:R-:W-:Y:S01]  /*aef0*/  ISETP.GE.AND P0, PT, R143, RZ, PT ;  /* 0x000000ff8f00720c */ /* 0x000fe20003f06270 */
[----:B------:R-:W-:Y:S01]  /*af00*/  VIADD R143, R4, 0x21 ;  /* 0x00000021048f7836 */ /* 0x000fe20000000000 */
[----:B------:R-:W-:Y:S01]  /*af10*/  IABS R202, R128 ;  /* 0x0000008000ca7213 */ /* 0x000fe20000000000 */
[----:B------:R-:W-:Y:S01]  /*af20*/  @!P3 IMAD.IADD R178, R178, 0x1, -R5 ;  /* 0x00000001b2b2b824 */ /* 0x000fe200078e0a05 */
[----:B------:R-:W-:Y:S01]  /*af30*/  ISETP.GE.AND P3, PT, R151, RZ, PT ;  /* 0x000000ff9700720c */ /* 0x000fe20003f66270 */
[----:B------:R-:W-:Y:S01]  /*af40*/  @!P6 IMAD.MOV R163, RZ, RZ, -R163 ;  /* 0x000000ffffa3e224 */ /* 0x000fe200078e0aa3 */
[C---:B------:R-:W-:Y:S01]  /*af50*/  ISETP.GT.U32.AND P6, PT, R5.reuse, R3, PT ;  /* 0x000000030500720c */ /* 0x040fe20003fc4070 */
[----:B------:R-:W-:Y:S01]  /*af60*/  @!P1 IMAD.IADD R0, R0, 0x1, -R5 ;  /* 0x0000000100009824 */ /* 0x000fe200078e0a05 */
[----:B------:R-:W-:Y:S01]  /*af70*/  IABS R210, R143 ;  /* 0x0000008f00d27213 */ /* 0x000fe20000000000 */
[----:B------:R-:W-:Y:S01]  /*af80*/  @!P5 IMAD.MOV R155, RZ, RZ, -R155 ;  /* 0x000000ffff9bd224 */ /* 0x000fe200078e0a9b */
[C---:B------:R-:W-:Y:S01]  /*af90*/  ISETP.GT.U32.AND P5, PT, R5.reuse, R178, PT ;  /* 0x000000b20500720c */ /* 0x040fe20003fa4070 */
[----:B------:R-:W-:Y:S01]  /*afa0*/  IMAD.HI.U32 R15, R2, R202, RZ ;  /* 0x000000ca020f7227 */ /* 0x000fe200078e00ff */
[----:B------:R-:W-:-:S03]  /*afb0*/  ISETP.GT.U32.AND P1, PT, R5, R0, PT ;  /* 0x000000000500720c */ /* 0x000fc60003f24070 */
[----:B------:R-:W-:Y:S02]  /*afc0*/  IMAD.MOV R15, RZ, RZ, -R15 ;  /* 0x000000ffff0f7224 */ /* 0x000fe400078e0a0f */
[----:B------:R-:W-:Y:S02]  /*afd0*/  VIADD R151, R4, 0x20 ;  /* 0x0000002004977836 */ /* 0x000fe40000000000 */
[----:B------:R-:W-:-:S03]  /*afe0*/  IMAD.HI.U32 R11, R2, R210, RZ ;  /* 0x000000d2020b7227 */ /* 0x000fc600078e00ff */
[----:B------:R-:W-:Y:S01]  /*aff0*/  IABS R218, R151 ;  /* 0x0000009700da7213 */ /* 0x000fe20000000000 */
[----:B------:R-:W-:Y:S02]  /*b000*/  IMAD R202, R5, R15, R202 ;  /* 0x0000000f05ca7224 */ /* 0x000fe400078e02ca */
[----:B------:R-:W-:Y:S02]  /*b010*/  IMAD.MOV R15, RZ, RZ, -R11 ;  /* 0x000000ffff0f7224 */ /* 0x000fe400078e0a0b */
[--C-:B------:R-:W-:Y:S02]  /*b020*/  @!P6 IMAD.IADD R3, R3, 0x1, -R5.reuse ;  /* 0x000000010303e824 */ /* 0x100fe400078e0a05 */
[----:B------:R-:W-:Y:S01]  /*b030*/  @!P5 IMAD.IADD R178, R178, 0x1, -R5 ;  /* 0x00000001b2b2d824 */ /* 0x000fe200078e0a05 */
[----:B------:R-:W-:Y:S01]  /*b040*/  ISETP.GE.AND P5, PT, R143, RZ, PT ;  /* 0x000000ff8f00720c */ /* 0x000fe20003fa6270 */
[C---:B------:R-:W-:Y:S01]  /*b050*/  IMAD R210, R5.reuse, R15, R210 ;  /* 0x0000000f05d27224 */ /* 0x040fe200078e02d2 */
[----:B------:R-:W-:Y:S01]  /*b060*/  ISETP.GT.U32.AND P6, PT, R5, R3, PT ;  /* 0x000000030500720c */ /* 0x000fe20003fc4070 */
[----:B------:R-:W-:-:S04]  /*b070*/  IMAD.HI.U32 R11, R2, R218, RZ ;  /* 0x000000da020b7227 */ /* 0x000fc800078e00ff */
[----:B------:R-:W-:Y:S01]  /*b080*/  @!P1 IMAD.IADD R0, R0, 0x1, -R5 ;  /* 0x0000000100009824 */ /* 0x000fe200078e0a05 */
[C---:B------:R-:W-:Y:S01]  /*b090*/  ISETP.GT.U32.AND P1, PT, R5.reuse, R202, PT ;  /* 0x000000ca0500720c */ /* 0x040fe20003f24070 */
[----:B------:R-:W-:Y:S01]  /*b0a0*/  @!P2 IMAD.MOV R178, RZ, RZ, -R178 ;  /* 0x000000ffffb2a224 */ /* 0x000fe200078e0ab2 */
[C---:B------:R-:W-:Y:S01]  /*b0b0*/  ISETP.GT.U32.AND P2, PT, R5.reuse, R210, PT ;  /* 0x000000d20500720c */ /* 0x040fe20003f44070 */
[----:B------:R-:W-:Y:S02]  /*b0c0*/  IMAD.MOV R11, RZ, RZ, -R11 ;  /* 0x000000ffff0b7224 */ /* 0x000fe400078e0a0b */
[----:B------:R-:W-:Y:S01]  /*b0d0*/  @!P4 IMAD.MOV R147, RZ, RZ, -R147 ;  /* 0x000000ffff93c224 */ /* 0x000fe200078e0a93 */
[----:B------:R-:W-:Y:S01]  /*b0e0*/  ISETP.GE.AND P4, PT, R120, RZ, PT ;  /* 0x000000ff7800720c */ /* 0x000fe20003f86270 */
[----:B------:R-:W-:Y:S02]  /*b0f0*/  IMAD R218, R5, R11, R218 ;  /* 0x0000000b05da7224 */ /* 0x000fe400078e02da */
[----:B------:R-:W-:-:S02]  /*b100*/  IMAD.MOV.U32 R186, RZ, RZ, R0 ;  /* 0x000000ffffba7224 */ /* 0x000fc400078e0000 */
[C---:B------:R-:W-:Y:S02]  /*b110*/  VIADD R143, R4.reuse, 0x1f ;  /* 0x0000001f048f7836 */ /* 0x040fe40000000000 */
[--C-:B------:R-:W-:Y:S01]  /*b120*/  @!P6 IMAD.IADD R3, R3, 0x1, -R5.reuse ;  /* 0x000000010303e824 */ /* 0x100fe200078e0a05 */
[----:B------:R-:W-:Y:S01]  /*b130*/  ISETP.GT.U32.AND P6, PT, R5, R218, PT ;  /* 0x000000da0500720c */ /* 0x000fe20003fc4070 */
[----:B------:R-:W-:Y:S01]  /*b140*/  @!P0 IMAD.MOV R186, RZ, RZ, -R186 ;  /* 0x000000ffffba8224 */ /* 0x000fe200078e0aba */
[----:B------:R-:W-:Y:S01]  /*b150*/  ISETP.GE.AND P0, PT, R151, RZ, PT ;  /* 0x000000ff9700720c */ /* 0x000fe20003f06270 */
[----:B------:R-:W-:Y:S01]  /*b160*/  VIADD R151, R4, 0x1e ;  /* 0x0000001e04977836 */ /* 0x000fe20000000000 */
[----:B------:R-:W-:Y:S01]  /*b170*/  IABS R226, R143 ;  /* 0x0000008f00e27213 */ /* 0x000fe20000000000 */
[--C-:B------:R-:W-:Y:S02]  /*b180*/  @!P1 IMAD.IADD R202, R202, 0x1, -R5.reuse ;  /* 0x00000001caca9824 */ /* 0x100fe400078e0a05 */
[----:B------:R-:W-:Y:S01]  /*b190*/  @!P2 IMAD.IADD R210, R210, 0x1, -R5 ;  /* 0x00000001d2d2a824 */ /* 0x000fe200078e0a05 */
[----:B------:R-:W-:Y:S01]  /*b1a0*/  IABS R234, R151 ;  /* 0x0000009700ea7213 */ /* 0x000fe20000000000 */
[----:B------:R-:W-:Y:S01]  /*b1b0*/  @!P4 IMAD.MOV R170, RZ, RZ, -R170 ;  /* 0x000000ffffaac224 */ /* 0x000fe200078e0aaa */
[----:B------:R-:W-:Y:S01]  /*b1c0*/  ISETP.GE.AND P4, PT, R128, RZ, PT ;  /* 0x000000ff8000720c */ /* 0x000fe20003f86270 */
[----:B------:R-:W-:Y:S01]  /*b1d0*/  IMAD.MOV.U32 R194, RZ, RZ, R3 ;  /* 0x000000ffffc27224 */ /* 0x000fe200078e0003 */
[C---:B------:R-:W-:Y:S01]  /*b1e0*/  ISETP.GT.U32.AND P1, PT, R5.reuse, R202, PT ;  /* 0x000000ca0500720c */ /* 0x040fe20003f24070 */
[----:B------:R-:W-:Y:S01]  /*b1f0*/  VIADD R128, R4, 0x1d ;  /* 0x0000001d04807836 */ /* 0x000fe20000000000 */
[----:B------:R-:W-:Y:S01]  /*b200*/  ISETP.GT.U32.AND P2, PT, R5, R210, PT ;  /* 0x000000d20500720c */ /* 0x000fe20003f44070 */
[----:B------:R-:W-:-:S03]  /*b210*/  IMAD.HI.U32 R3, R2, R226, RZ ;  /* 0x000000e202037227 */ /* 0x000fc600078e00ff */
[----:B------:R-:W-:Y:S01]  /*b220*/  IABS R242, R128 ;  /* 0x0000008000f27213 */ /* 0x000fe20000000000 */
[----:B------:R-:W-:-:S04]  /*b230*/  IMAD.HI.U32 R11, R2, R234, RZ ;  /* 0x000000ea020b7227 */ /* 0x000fc800078e00ff */
[----:B------:R-:W-:Y:S02]  /*b240*/  IMAD.MOV R3, RZ, RZ, -R3 ;  /* 0x000000ffff037224 */ /* 0x000fe400078e0a03 */
[----:B------:R-:W-:Y:S02]  /*b250*/  @!P6 IMAD.IADD R218, R218, 0x1, -R5 ;  /* 0x00000001dadae824 */ /* 0x000fe400078e0a05 */
[----:B------:R-:W-:Y:S02]  /*b260*/  IMAD.MOV R11, RZ, RZ, -R11 ;  /* 0x000000ffff0b7224 */ /* 0x000fe400078e0a0b */
[C---:B------:R-:W-:Y:S01]  /*b270*/  IMAD R226, R5.reuse, R3, R226 ;  /* 0x0000000305e27224 */ /* 0x040fe200078e02e2 */
[----:B------:R-:W-:Y:S01]  /*b280*/  ISETP.GT.U32.AND P6, PT, R5, R218, PT ;  /* 0x000000da0500720c */ /* 0x000fe20003fc4070 */
[----:B------:R-:W-:-:S04]  /*b290*/  IMAD.HI.U32 R0, R2, R242, RZ ;  /* 0x000000f202007227 */ /* 0x000fc800078e00ff */
[--C-:B------:R-:W-:Y:S01]  /*b2a0*/  @!P1 IMAD.IADD R202, R202, 0x1, -R5.reuse ;  /* 0x00000001caca9824 */ /* 0x100fe200078e0a05 */
[----:B------:R-:W-:Y:S01]  /*b2b0*/  ISETP.GE.AND P1, PT, R151, RZ, PT ;  /* 0x000000ff9700720c */ /* 0x000fe20003f26270 */
[----:B------:R-:W-:Y:S01]  /*b2c0*/  @!P2 IMAD.IADD R210, R210, 0x1, -R5 ;  /* 0x00000001d2d2a824 */ /* 0x000fe200078e0a05 */
[C---:B------:R-:W-:Y:S01]  /*b2d0*/  ISETP.GT.U32.AND P2, PT, R5.reuse, R226, PT ;  /* 0x000000e20500720c */ /* 0x040fe20003f44070 */
[C---:B------:R-:W-:Y:S02]  /*b2e0*/  IMAD R234, R5.reuse, R11, R234 ;  /* 0x0000000b05ea7224 */ /* 0x040fe400078e02ea */
[----:B------:R-:W-:Y:S02]  /*b2f0*/  IMAD.MOV R0, RZ, RZ, -R0 ;  /* 0x000000ffff007224 */ /* 0x000fe400078e0a00 */
[----:B------:R-:W-:Y:S01]  /*b300*/  @!P4 IMAD.MOV R202, RZ, RZ, -R202 ;  /* 0x000000ffffcac224 */ /* 0x000fe200078e0aca */
[C---:B------:R-:W-:Y:S01]  /*b310*/  ISETP.GT.U32.AND P4, PT, R5.reuse, R234, PT ;  /* 0x000000ea0500720c */ /* 0x040fe20003f84070 */
[----:B------:R-:W-:-:S02]  /*b320*/  IMAD R242, R5, R0, R242 ;  /* 0x0000000005f27224 */ /* 0x000fc400078e02f2 */
[----:B------:R-:W-:Y:S01]  /*b330*/  @!P3 IMAD.MOV R194, RZ, RZ, -R194 ;  /* 0x000000ffffc2b224 */ /* 0x000fe200078e0ac2 */
[----:B------:R-:W-:Y:S01]  /*b340*/  ISETP.GE.AND P3, PT, R143, RZ, PT ;  /* 0x000000ff8f00720c */ /* 0x000fe20003f66270 */
[----:B------:R-:W-:Y:S02]  /*b350*/  VIADD R143, R4, 0x1c ;  /* 0x0000001c048f7836 */ /* 0x000fe40000000000 */
[--C-:B------:R-:W-:Y:S01]  /*b360*/  @!P6 IMAD.IADD R218, R218, 0x1, -R5.reuse ;  /* 0x00000001dadae824 */ /* 0x100fe200078e0a05 */
[----:B------:R-:W-:Y:S01]  /*b370*/  ISETP.GT.U32.AND P6, PT, R5, R242, PT ;  /* 0x000000f20500720c */ /* 0x000fe20003fc4070 */
[--C-:B------:R-:W-:Y:S01]  /*b380*/  @!P2 IMAD.IADD R226, R226, 0x1, -R5.reuse ;  /* 0x00000001e2e2a824 */ /* 0x100fe200078e0a05 */
[----:B------:R-:W-:Y:S01]  /*b390*/  IABS R250, R143 ;  /* 0x0000008f00fa7213 */ /* 0x000fe20000000000 */
[----:B------:R-:W-:Y:S01]  /*b3a0*/  VIADD R151, R4, 0x1b ;  /* 0x0000001b04977836 */ /* 0x000fe20000000000 */
[----:B------:R-:W-:Y:S01]  /*b3b0*/  ISETP.GE.AND P2, PT, R143, RZ, PT ;  /* 0x000000ff8f00720c */ /* 0x000fe20003f46270 */
[----:B------:R-:W-:Y:S01]  /*b3c0*/  @!P4 IMAD.IADD R234, R234, 0x1, -R5 ;  /* 0x00000001eaeac824 */ /* 0x000fe200078e0a05 */
[----:B------:R-:W-:Y:S01]  /*b3d0*/  ISETP.GT.U32.AND P4, PT, R5, R226, PT ;  /* 0x000000e20500720c */ /* 0x000fe20003f84070 */
[----:B------:R-:W-:Y:S01]  /*b3e0*/  IMAD.HI.U32 R3, R2, R250, RZ ;  /* 0x000000fa02037227 */ /* 0x000fe200078e00ff */
[----:B------:R-:W-:-:S03]  /*b3f0*/  IABS R11, R151 ;  /* 0x00000097000b7213 */ /* 0x000fc60000000000 */
[----:B------:R-:W-:Y:S02]  /*b400*/  IMAD.MOV R3, RZ, RZ, -R3 ;  /* 0x000000ffff037224 */ /* 0x000fe400078e0a03 */
[----:B------:R-:W-:Y:S01]  /*b410*/  @!P6 IMAD.IADD R242, R242, 0x1, -R5 ;  /* 0x00000001f2f2e824 */ /* 0x000fe200078e0a05 */
[----:B------:R-:W-:Y:S01]  /*b420*/  ISETP.GT.U32.AND P6, PT, R5, R234, PT ;  /* 0x000000ea0500720c */ /* 0x000fe20003fc4070 */
[----:B------:R-:W-:-:S04]  /*b430*/  IMAD.HI.U32 R0, R2, R11, RZ ;  /* 0x0000000b02007227 */ /* 0x000fc800078e00ff */
[C---:B------:R-:W-:Y:S02]  /*b440*/  IMAD R250, R5.reuse, R3, R250 ;  /* 0x0000000305fa7224 */ /* 0x040fe400078e02fa */
[----:B------:R-:W-:Y:S02]  /*b450*/  IMAD.MOV R0, RZ, RZ, -R0 ;  /* 0x000000ffff007224 */ /* 0x000fe400078e0a00 */
[----:B------:R-:W-:Y:S01]  /*b460*/  @!P5 IMAD.MOV R210, RZ, RZ, -R210 ;  /* 0x000000ffffd2d224 */ /* 0x000fe200078e0ad2 */
[----:B------:R-:W-:Y:S01]  /*b470*/  ISETP.GE.AND P5, PT, R128, RZ, PT ;  /* 0x000000ff8000720c */ /* 0x000fe20003fa6270 */
[----:B------:R-:W-:Y:S01]  /*b480*/  @!P4 IMAD.IADD R226, R226, 0x1, -R5 ;  /* 0x00000001e2e2c824 */ /* 0x000fe200078e0a05 */
[----:B------:R-:W-:Y:S01]  /*b490*/  ISETP.GT.U32.AND P4, PT, R5, R250, PT ;  /* 0x000000fa0500720c */ /* 0x000fe20003f84070 */
[C---:B------:R-:W-:Y:S02]  /*b4a0*/  VIADD R112, R4.reuse, 0x1a ;  /* 0x0000001a04707836 */ /* 0x040fe40000000000 */
[----:B------:R-:W-:-:S02]  /*b4b0*/  VIADD R128, R4, 0x18 ;  /* 0x0000001804807836 */ /* 0x000fc40000000000 */
[C---:B------:R-:W-:Y:S01]  /*b4c0*/  IMAD R11, R5.reuse, R0, R11 ;  /* 0x00000000050b7224 */ /* 0x040fe200078e020b */
[----:B------:R-:W-:Y:S01]  /*b4d0*/  IABS R19, R112 ;  /* 0x0000007000137213 */ /* 0x000fe20000000000 */
[----:B------:R-:W-:Y:S01]  /*b4e0*/  @!P0 IMAD.MOV R218, RZ, RZ, -R218 ;  /* 0x000000ffffda8224 */ /* 0x000fe200078e0ada */
[C---:B------:R-:W-:Y:S01]  /*b4f0*/  ISETP.GT.U32.AND P0, PT, R5.reuse, R242, PT ;  /* 0x000000f20500720c */ /* 0x040fe20003f04070 */
[----:B------:R-:W-:Y:S01]  /*b500*/  @!P6 IMAD.IADD R234, R234, 0x1, -R5 ;  /* 0x00000001eaeae824 */ /* 0x000fe200078e0a05 */
[----:B------:R-:W-:Y:S01]  /*b510*/  IABS R49, R128 ;  /* 0x0000008000317213 */ /* 0x000fe20000000000 */
[----:B------:R-:W-:Y:S01]  /*b520*/  VIADD R120, R4, 0x19 ;  /* 0x0000001904787836 */ /* 0x000fe20000000000 */
[----:B------:R-:W-:Y:S01]  /*b530*/  ISETP.GT.U32.AND P6, PT, R5, R11, PT ;  /* 0x0000000b0500720c */ /* 0x000fe20003fc4070 */
[----:B------:R-:W-:-:S03]  /*b540*/  IMAD.HI.U32 R0, R2, R19, RZ ;  /* 0x0000001302007227 */ /* 0x000fc600078e00ff */
[----:B------:R-:W-:Y:S01]  /*b550*/  IABS R34, R120 ;  /* 0x0000007800227213 */ /* 0x000fe20000000000 */
[----:B------:R-:W-:-:S04]  /*b560*/  IMAD.HI.U32 R3, R2, R49, RZ ;  /* 0x0000003102037227 */ /* 0x000fc800078e00ff */
[----:B------:R-:W-:Y:S02]  /*b570*/  @!P4 IMAD.IADD R250, R250, 0x1, -R5 ;  /* 0x00000001fafac824 */ /* 0x000fe400078e0a05 */
[----:B------:R-:W-:Y:S02]  /*b580*/  IMAD.MOV R0, RZ, RZ, -R0 ;  /* 0x000000ffff007224 */ /* 0x000fe400078e0a00 */
[----:B------:R-:W-:Y:S02]  /*b590*/  IMAD.MOV R3, RZ, RZ, -R3 ;  /* 0x000000ffff037224 */ /* 0x000fe400078e0a03 */
[----:B------:R-:W-:Y:S01]  /*b5a0*/  @!P3 IMAD.MOV R226, RZ, RZ, -R226 ;  /* 0x000000ffffe2b224 */ /* 0x000fe200078e0ae2 */
[C---:B------:R-:W-:Y:S01]  /*b5b0*/  ISETP.GT.U32.AND P3, PT, R5.reuse, R250, PT ;  /* 0x000000fa0500720c */ /* 0x040fe20003f64070 */
[----:B------:R-:W-:Y:S02]  /*b5c0*/  IMAD R19, R5, R0, R19 ;  /* 0x0000000005137224 */ /* 0x000fe400078e0213 */
[----:B------:R-:W-:Y:S01]  /*b5d0*/  @!P0 IMAD.IADD R242, R242, 0x1, -R5 ;  /* 0x00000001f2f28824 */ /* 0x000fe200078e0a05 */
[----:B------:R-:W-:Y:S01]  /*b5e0*/  ISETP.GE.AND P0, PT, R151, RZ, PT ;  /* 0x000000ff9700720c */ /* 0x000fe20003f06270 */
[----:B------:R-:W-:Y:S01]  /*b5f0*/  IMAD.HI.U32 R0, R2, R34, RZ ;  /* 0x0000002202007227 */ /* 0x000fe200078e00ff */
[----:B------:R-:W-:-:S03]  /*b600*/  ISETP.GT.U32.AND P4, PT, R5, R19, PT ;  /* 0x000000130500720c */ /* 0x000fc60003f84070 */
[----:B------:R-:W-:Y:S01]  /*b610*/  @!P6 IMAD.IADD R11, R11, 0x1, -R5 ;  /* 0x000000010b0be824 */ /* 0x000fe200078e0a05 */
[----:B------:R-:W-:Y:S01]  /*b620*/  ISETP.GE.AND P6, PT, R112, RZ, PT ;  /* 0x000000ff7000720c */ /* 0x000fe20003fc6270 */
[C---:B------:R-:W-:Y:S02]  /*b630*/  IMAD R49, R5.reuse, R3, R49 ;  /* 0x0000000305317224 */ /* 0x040fe400078e0231 */
[----:B------:R-:W-:Y:S02]  /*b640*/  IMAD.MOV R0, RZ, RZ, -R0 ;  /* 0x000000ffff007224 */ /* 0x000fe400078e0a00 */
[----:B------:R-:W-:Y:S01]  /*b650*/  @!P1 IMAD.MOV R234, RZ, RZ, -R234 ;  /* 0x000000ffffea9224 */ /* 0x000fe200078e0aea */
[C---:B------:R-:W-:Y:S01]  /*b660*/  ISETP.GT.U32.AND P1, PT, R5.reuse, R11, PT ;  /* 0x0000000b0500720c */ /* 0x040fe20003f24070 */
[----:B------:R-:W-:Y:S01]  /*b670*/  @!P5 IMAD.MOV R242, RZ, RZ, -R242 ;  /* 0x000000fffff2d224 */ /* 0x000fe200078e0af2 */
[C---:B------:R-:W-:Y:S01]  /*b680*/  ISETP.GT.U32.AND P5, PT, R5.reuse, R49, PT ;  /* 0x000000310500720c */ /* 0x040fe20003fa4070 */
[----:B------:R-:W-:-:S02]  /*b690*/  IMAD R34, R5, R0, R34 ;  /* 0x0000000005227224 */ /* 0x000fc400078e0222 */
[--C-:B------:R-:W-:Y:S02]  /*b6a0*/  @!P3 IMAD.IADD R250, R250, 0x1, -R5.reuse ;  /* 0x00000001fafab824 */ /* 0x100fe400078e0a05 */
[C---:B------:R-:W-:Y:S01]  /*b6b0*/  VIADD R143, R4.reuse, 0x17 ;  /* 0x00000017048f7836 */ /* 0x040fe20000000000 */
[----:B------:R-:W-:Y:S01]  /*b6c0*/  ISETP.GT.U32.AND P3, PT, R5, R34, PT ;  /* 0x000000220500720c */ /* 0x000fe20003f64070 */
[----:B------:R-:W-:Y:S02]  /*b6d0*/  VIADD R151, R4, 0x16 ;  /* 0x0000001604977836 */ /* 0x000fe40000000000 */
[----:B------:R-:W-:Y:S01]  /*b6e0*/  IMAD.HI.U32 R15, R2, R97, RZ ;  /* 0x00000061020f7227 */ /* 0x000fe200078e00ff */
[----:B------:R-:W-:Y:S02]  /*b6f0*/  IABS R65, R143 ;  /* 0x0000008f00417213 */ /* 0x000fe40000000000 */
[----:B------:R-:W-:Y:S01]  /*b700*/  IABS R81, R151 ;  /* 0x0000009700517213 */ /* 0x000fe20000000000 */
[----:B------:R-:W-:-:S02]  /*b710*/  @!P1 IMAD.IADD R11, R11, 0x1, -R5 ;  /* 0x000000010b0b9824 */ /* 0x000fc400078e0a05 */
[----:B------:R-:W-:Y:S02]  /*b720*/  @!P5 IMAD.IADD R49, R49, 0x1, -R5 ;  /* 0x000000013131d824 */ /* 0x000fe400078e0a05 */
[----:B------:R-:W-:Y:S02]  /*b730*/  @!P0 IMAD.MOV R11, RZ, RZ, -R11 ;  /* 0x000000ffff0b8224 */ /* 0x000fe400078e0a0b */
[----:B------:R-:W-:Y:S01]  /*b740*/  IMAD.HI.U32 R0, R2, R65, RZ ;  /* 0x0000004102007227 */ /* 0x000fe200078e00ff */
[----:B------:R-:W-:-:S03]  /*b750*/  ISETP.GT.U32.AND P0, PT, R5, R49, PT ;  /* 0x000000310500720c */ /* 0x000fc60003f04070 */
[--C-:B------:R-:W-:Y:S01]  /*b760*/  @!P3 IMAD.IADD R34, R34, 0x1, -R5.reuse ;  /* 0x000000012222b824 */ /* 0x100fe200078e0a05 */
[----:B------:R-:W-:Y:S01]  /*b770*/  ISETP.GE.AND P3, PT, R143, RZ, PT ;  /* 0x000000ff8f00720c */ /* 0x000fe20003f66270 */
[----:B------:R-:W-:Y:S02]  /*b780*/  @!P4 IMAD.IADD R19, R19, 0x1, -R5 ;  /* 0x000000011313c824 */ /* 0x000fe400078e0a05 */
[----:B------:R-:W-:Y:S01]  /*b790*/  IMAD.MOV R0, RZ, RZ, -R0 ;  /* 0x000000ffff007224 */ /* 0x000fe200078e0a00 */
[C---:B------:R-:W-:Y:S01]  /*b7a0*/  ISETP.GT.U32.AND P5, PT, R5.reuse, R34, PT ;  /* 0x000000220500720c */ /* 0x040fe20003fa4070 */
[----:B------:R-:W-:Y:S01]  /*b7b0*/  IMAD.MOV R15, RZ, RZ, -R15 ;  /* 0x000000ffff0f7224 */ /* 0x000fe200078e0a0f */
[C---:B------:R-:W-:Y:S01]  /*b7c0*/  ISETP.GT.U32.AND P4, PT, R5.reuse, R19, PT ;  /* 0x000000130500720c */ /* 0x040fe20003f84070 */
[C---:B------:R-:W-:Y:S02]  /*b7d0*/  IMAD R65, R5.reuse, R0, R65 ;  /* 0x0000000005417224 */ /* 0x040fe400078e0241 */
[----:B------:R-:W-:-:S02]  /*b7e0*/  IMAD R97, R5, R15, R97 ;  /* 0x0000000f05617224 */ /* 0x000fc400078e0261 */
[----:B------:R-:W-:Y:S01]  /*b7f0*/  IMAD.HI.U32 R0, R2, R81, RZ ;  /* 0x0000005102007227 */ /* 0x000fe200078e00ff */
[----:B------:R-:W-:-:S03]  /*b800*/  ISETP.GT.U32.AND P1, PT, R5, R65, PT ;  /* 0x000000410500720c */ /* 0x000fc60003f24070 */
[----:B------:R-:W-:Y:S01]  /*b810*/  @!P2 IMAD.MOV R250, RZ, RZ, -R250 ;  /* 0x000000fffffaa224 */ /* 0x000fe200078e0afa */
[----:B------:R-:W-:Y:S01]  /*b820*/  ISETP.GE.AND P2, PT, R120, RZ, PT ;  /* 0x000000ff7800720c */ /* 0x000fe20003f46270 */
[----:B------:R-:W-:Y:S01]  /*b830*/  @!P0 IMAD.IADD R49, R49, 0x1, -R5 ;  /* 0x0000000131318824 */ /* 0x000fe200078e0a05 */
[C---:B------:R-:W-:Y:S01]  /*b840*/  ISETP.GT.U32.AND P0, PT, R5.reuse, R97, PT ;  /* 0x000000610500720c */ /* 0x040fe20003f04070 */
[----:B------:R-:W-:Y:S02]  /*b850*/  IMAD.MOV R0, RZ, RZ, -R0 ;  /* 0x000000ffff007224 */ /* 0x000fe400078e0a00 */
[C---:B------:R-:W-:Y:S02]  /*b860*/  VIADD R120, R4.reuse, 0x13 ;  /* 0x0000001304787836 */ /* 0x040fe40000000000 */
[----:B------:R-:W-:Y:S02]  /*b870*/  VIADD R89, R4, 0x14 ;  /* 0x0000001404597836 */ /* 0x000fe40000000000 */
[----:B------:R-:W-:Y:S01]  /*b880*/  IMAD R81, R5, R0, R81 ;  /* 0x0000000005517224 */ /* 0x000fe200078e0251 */
[----:B------:R-:W-:Y:S01]  /*b890*/  IABS R0, R120 ;  /* 0x0000007800007213 */ /* 0x000fe20000000000 */
[--C-:B------:R-:W-:Y:S01]  /*b8a0*/  @!P5 IMAD.IADD R34, R34, 0x1, -R5.reuse ;  /* 0x000000012222d824 */ /* 0x100fe200078e0a05 */
[----:B------:R-:W-:Y:S01]  /*b8b0*/  IABS R3, R89 ;  /* 0x0000005900037213 */ /* 0x000fe20000000000 */
[----:B------:R-:W-:Y:S01]  /*b8c0*/  @!P4 IMAD.IADD R19, R19, 0x1, -R5 ;  /* 0x000000011313c824 */ /* 0x000fe200078e0a05 */
[----:B------:R-:W-:Y:S01]  /*b8d0*/  ISETP.GE.AND P5, PT, R151, RZ, PT ;  /* 0x000000ff9700720c */ /* 0x000fe20003fa6270 */
[----:B------:R-:W-:Y:S01]  /*b8e0*/  VIADD R151, R4, 0x12 ;  /* 0x0000001204977836 */ /* 0x000fe20000000000 */
[----:B------:R-:W-:Y:S01]  /*b8f0*/  ISETP.GE.AND P4, PT, R128, RZ, PT ;  /* 0x000000ff8000720c */ /* 0x000fe20003f86270 */
        /* <DEDUP_REMOVED lines=9> */
[----:B------:R-:W-:-:S04]  /*b990*/  IMAD.HI.U32 R0, R2, R143, RZ ;  /* 0x0000008f02007227 */ /* 0x000fc800078e00ff */
[----:B------:R-:W-:Y:S01]  /*b9a0*/  @!P6 IMAD.MOV R19, RZ, RZ, -R19 ;  /* 0x000000ffff13e224 */ /* 0x000fe200078e0a13 */
[C---:B------:R-:W-:Y:S01]  /*b9b0*/  ISETP.GT.U32.AND P6, PT, R5.reuse, R81, PT ;  /* 0x000000510500720c */ /* 0x040fe20003fc4070 */
[----:B------:R-:W-:Y:S02]  /*b9c0*/  IMAD R112, R5, R112, R3 ;  /* 0x0000007005707224 */ /* 0x000fe400078e0203 */
[----:B------:R-:W-:Y:S02]  /*b9d0*/  IMAD.MOV R0, RZ, RZ, -R0 ;  /* 0x000000ffff007224 */ /* 0x000fe400078e0a00 */
[----:B------:R-:W-:Y:S01]  /*b9e0*/  @!P1 IMAD.IADD R65, R65, 0x1, -R5 ;  /* 0x0000000141419824 */ /* 0x000fe200078e0a05 */
[C---:B------:R-:W-:Y:S01]  /*b9f0*/  ISETP.GT.U32.AND P0, PT, R5.reuse, R112, PT ;  /* 0x000000700500720c */ /* 0x040fe20003f04070 */
[----:B------:R-:W-:Y:S02]  /*ba00*/  IMAD R143, R5, R0, R143 ;  /* 0x00000000058f7224 */ /* 0x000fe400078e028f */
[----:B------:R-:W-:Y:S01]  /*ba10*/  @!P2 IMAD.IADD R97, R97, 0x1, -R5 ;  /* 0x000000016161a824 */ /* 0x000fe200078e0a05 */
[C---:B------:R-:W-:Y:S01]  /*ba20*/  ISETP.GT.U32.AND P1, PT, R5.reuse, R65, PT ;  /* 0x000000410500720c */ /* 0x040fe20003f24070 */
[----:B------:R-:W-:Y:S01]  /*ba30*/  @!P4 IMAD.MOV R49, RZ, RZ, -R49 ;  /* 0x000000ffff31c224 */ /* 0x000fe200078e0a31 */
[----:B------:R-:W-:Y:S01]  /*ba40*/  ISETP.GT.U32.AND P2, PT, R5, R143, PT ;  /* 0x0000008f0500720c */ /* 0x000fe20003f44070 */
[----:B------:R-:W-:Y:S01]  /*ba50*/  @!P6 IMAD.IADD R81, R81, 0x1, -R5 ;  /* 0x000000015151e824 */ /* 0x000fe200078e0a05 */
[----:B------:R-:W-:Y:S01]  /*ba60*/  ISETP.GT.U32.AND P4, PT, R5, R128, PT ;  /* 0x000000800500720c */ /* 0x000fe20003f84070 */
[----:B0-----:R-:W-:-:S02]  /*ba70*/  VIADD R7, R4, 0xb ;  /* 0x0000000b04077836 */ /* 0x001fc40000000000 */
[----:B-1----:R-:W-:Y:S01]  /*ba80*/  VIADD R27, R4, 0x5 ;  /* 0x00000005041b7836 */ /* 0x002fe20000000000 */
[----:B------:R-:W-:Y:S01]  /*ba90*/  ISETP.GT.U32.AND P6, PT, R5, R81, PT ;  /* 0x000000510500720c */ /* 0x000fe20003fc4070 */
[--C-:B------:R-:W-:Y:S01]  /*baa0*/  @!P0 IMAD.IADD R112, R112, 0x1, -R5.reuse ;  /* 0x0000000170708824 */ /* 0x100fe200078e0a05 */
[----:B------:R-:W-:Y:S01]  /*bab0*/  ISETP.GE.AND P0, PT, R151, RZ, PT ;  /* 0x000000ff9700720c */ /* 0x000fe20003f06270 */
[C---:B------:R-:W-:Y:S01]  /*bac0*/  VIADD R151, R4.reuse, 0x10 ;  /* 0x0000001004977836 */ /* 0x040fe20000000000 */
[----:B------:R-:W-:Y:S01]  /*bad0*/  IABS R182, R27 ;  /* 0x0000001b00b67213 */ /* 0x000fe20000000000 */
[--C-:B------:R-:W-:Y:S01]  /*bae0*/  @!P1 IMAD.IADD R65, R65, 0x1, -R5.reuse ;  /* 0x0000000141419824 */ /* 0x100fe200078e0a05 */
[----:B------:R-:W-:Y:S01]  /*baf0*/  ISETP.GE.AND P1, PT, R73, RZ, PT ;  /* 0x000000ff4900720c */ /* 0x000fe20003f26270 */
[----:B------:R-:W-:Y:S01]  /*bb00*/  @!P2 IMAD.IADD R143, R143, 0x1, -R5 ;  /* 0x000000018f8fa824 */ /* 0x000fe200078e0a05 */
[----:B------:R-:W-:Y:S01]  /*bb10*/  IABS R174, R151 ;  /* 0x0000009700ae7213 */ /* 0x000fe20000000000 */
[----:B------:R-:W-:Y:S01]  /*bb20*/  @!P3 IMAD.MOV R65, RZ, RZ, -R65 ;  /* 0x000000ffff41b224 */ /* 0x000fe200078e0a41 */
[----:B------:R-:W-:Y:S01]  /*bb30*/  ISETP.GE.AND P3, PT, R89, RZ, PT ;  /* 0x000000ff5900720c */ /* 0x000fe20003f66270 */
[----:B------:R-:W-:Y:S01]  /*bb40*/  VIADD R89, R4, 0x11 ;  /* 0x0000001104597836 */ /* 0x000fe20000000000 */
[----:B------:R-:W-:Y:S01]  /*bb50*/  ISETP.GT.U32.AND P2, PT, R5, R143, PT ;  /* 0x0000008f0500720c */ /* 0x000fe20003f44070 */
[----:B------:R-:W-:-:S03]  /*bb60*/  IMAD.HI.U32 R3, R2, R174, RZ ;  /* 0x000000ae02037227 */ /* 0x000fc600078e00ff */
[----:B------:R-:W-:Y:S01]  /*bb70*/  IABS R159, R89 ;  /* 0x00000059009f7213 */ /* 0x000fe20000000000 */
[----:B------:R-:W-:Y:S01]  /*bb80*/  @!P6 IMAD.IADD R81, R81, 0x1, -R5 ;  /* 0x000000015151e824 */ /* 0x000fe200078e0a05 */
[----:B------:R-:W-:Y:S01]  /*bb90*/  ISETP.GE.AND P6, PT, R120, RZ, PT ;  /* 0x000000ff7800720c */ /* 0x000fe20003fc6270 */
[----:B------:R-:W-:Y:S02]  /*bba0*/  IMAD.MOV R3, RZ, RZ, -R3 ;  /* 0x000000ffff037224 */ /* 0x000fe400078e0a03 */
[----:B------:R-:W-:Y:S01]  /*bbb0*/  @!P5 IMAD.MOV R81, RZ, RZ, -R81 ;  /* 0x000000ffff51d224 */ /* 0x000fe200078e0a51 */
[C---:B------:R-:W-:Y:S01]  /*bbc0*/  ISETP.GT.U32.AND P5, PT, R5.reuse, R112, PT ;  /* 0x000000700500720c */ /* 0x040fe20003fa4070 */
[----:B------:R-:W-:Y:S02]  /*bbd0*/  IMAD R174, R5, R3, R174 ;  /* 0x0000000305ae7224 */ /* 0x000fe400078e02ae */
[----:B------:R-:W-:Y:S02]  /*bbe0*/  VIADD R120, R4, 0xf ;  /* 0x0000000f04787836 */ /* 0x000fe40000000000 */
[----:B------:R-:W-:-:S03]  /*bbf0*/  IMAD.HI.U32 R0, R2, R159, RZ ;  /* 0x0000009f02007227 */ /* 0x000fc600078e00ff */
[----:B------:R-:W-:Y:S01]  /*bc00*/  IABS R190, R120 ;  /* 0x0000007800be7213 */ /* 0x000fe20000000000 */
[--C-:B------:R-:W-:Y:S01]  /*bc10*/  @!P2 IMAD.IADD R143, R143, 0x1, -R5.reuse ;  /* 0x000000018f8fa824 */ /* 0x100fe200078e0a05 */
[C---:B------:R-:W-:Y:S01]  /*bc20*/  ISETP.GT.U32.AND P2, PT, R5.reuse, R174, PT ;  /* 0x000000ae0500720c */ /* 0x040fe20003f44070 */
[----:B------:R-:W-:Y:S02]  /*bc30*/  IMAD.MOV R0, RZ, RZ, -R0 ;  /* 0x000000ffff007224 */ /* 0x000fe400078e0a00 */
[----:B------:R-:W-:Y:S02]  /*bc40*/  @!P4 IMAD.IADD R128, R128, 0x1, -R5 ;  /* 0x000000018080c824 */ /* 0x000fe400078e0a05 */
[C---:B------:R-:W-:Y:S02]  /*bc50*/  IMAD R159, R5.reuse, R0, R159 ;  /* 0x00000000059f7224 */ /* 0x040fe400078e029f */
[----:B------:R-:W-:Y:S01]  /*bc60*/  IMAD.HI.U32 R0, R2, R190, RZ ;  /* 0x000000be02007227 */ /* 0x000fe200078e00ff */
[----:B------:R-:W-:-:S03]  /*bc70*/  ISETP.GT.U32.AND P4, PT, R5, R128, PT ;  /* 0x000000800500720c */ /* 0x000fc60003f84070 */
[--C-:B------:R-:W-:Y:S01]  /*bc80*/  @!P5 IMAD.IADD R112, R112, 0x1, -R5.reuse ;  /* 0x000000017070d824 */ /* 0x100fe200078e0a05 */
[----:B------:R-:W-:Y:S01]  /*bc90*/  ISETP.GE.AND P5, PT, R151, RZ, PT ;  /* 0x000000ff9700720c */ /* 0x000fe20003fa6270 */
[----:B------:R-:W-:Y:S02]  /*bca0*/  VIADD R151, R4, 0xe ;  /* 0x0000000e04977836 */ /* 0x000fe40000000000 */
[----:B------:R-:W-:Y:S02]  /*bcb0*/  IMAD.MOV R0, RZ, RZ, -R0 ;  /* 0x000000ffff007224 */ /* 0x000fe400078e0a00 */
[----:B------:R-:W-:Y:S01]  /*bcc0*/  @!P3 IMAD.MOV R112, RZ, RZ, -R112 ;  /* 0x000000ffff70b224 */ /* 0x000fe200078e0a70 */
[----:B------:R-:W-:Y:S01]  /*bcd0*/  ISETP.GE.AND P3, PT, R120, RZ, PT ;  /* 0x000000ff7800720c */ /* 0x000fe20003f66270 */
[----:B------:R-:W-:Y:S01]  /*bce0*/  VIADD R120, R4, 0xd ;  /* 0x0000000d04787836 */ /* 0x000fe20000000000 */
[----:B------:R-:W-:Y:S01]  /*bcf0*/  IABS R15, R151 ;  /* 0x00000097000f7213 */ /* 0x000fe20000000000 */
[----:B------:R-:W-:-:S02]  /*bd00*/  @!P2 IMAD.IADD R174, R174, 0x1, -R5 ;  /* 0x00000001aeaea824 */ /* 0x000fc400078e0a05 */
[C---:B------:R-:W-:Y:S01]  /*bd10*/  IMAD R190, R5.reuse, R0, R190 ;  /* 0x0000000005be7224 */ /* 0x040fe200078e02be */
[----:B------:R-:W-:Y:S01]  /*bd20*/  IABS R222, R120 ;  /* 0x0000007800de7213 */ /* 0x000fe20000000000 */
[----:B------:R-:W-:Y:S01]  /*bd30*/  @!P0 IMAD.MOV R143, RZ, RZ, -R143 ;  /* 0x000000ffff8f8224 */ /* 0x000fe200078e0a8f */
[C---:B------:R-:W-:Y:S01]  /*bd40*/  ISETP.GT.U32.AND P2, PT, R5.reuse, R174, PT ;  /* 0x000000ae0500720c */ /* 0x040fe20003f44070 */
[----:B------:R-:W-:Y:S01]  /*bd50*/  IMAD.HI.U32 R206, R2, R15, RZ ;  /* 0x0000000f02ce7227 */ /* 0x000fe200078e00ff */
[C---:B------:R-:W-:Y:S02]  /*bd60*/  ISETP.GT.U32.AND P0, PT, R5.reuse, R190, PT ;  /* 0x000000be0500720c */ /* 0x040fe40003f04070 */
[----:B------:R-:W-:Y:S01]  /*bd70*/  IABS R0, R7 ;  /* 0x0000000700007213 */ /* 0x000fe20000000000 */
[----:B------:R-:W-:Y:S01]  /*bd80*/  @!P4 IMAD.IADD R128, R128, 0x1, -R5 ;  /* 0x000000018080c824 */ /* 0x000fe200078e0a05 */
[----:B------:R-:W-:Y:S01]  /*bd90*/  ISETP.GT.U32.AND P4, PT, R5, R159, PT ;  /* 0x0000009f0500720c */ /* 0x000fe20003f84070 */
[----:B------:R-:W-:-:S04]  /*bda0*/  IMAD.HI.U32 R3, R2, R222, RZ ;  /* 0x000000de02037227 */ /* 0x000fc800078e00ff */
[----:B------:R-:W-:Y:S02]  /*bdb0*/  IMAD.MOV R206, RZ, RZ, -R206 ;  /* 0x000000ffffce7224 */ /* 0x000fe400078e0ace */
[----:B------:R-:W-:Y:S01]  /*bdc0*/  @!P6 IMAD.MOV R128, RZ, RZ, -R128 ;  /* 0x000000ffff80e224 */ /* 0x000fe200078e0a80 */
[----:B------:R-:W-:Y:S01]  /*bdd0*/  ISETP.GE.AND P6, PT, R151, RZ, PT ;  /* 0x000000ff9700720c */ /* 0x000fe20003fc6270 */
[----:B------:R-:W-:Y:S02]  /*bde0*/  IMAD.MOV R3, RZ, RZ, -R3 ;  /* 0x000000ffff037224 */ /* 0x000fe400078e0a03 */
[C---:B------:R-:W-:Y:S02]  /*bdf0*/  IMAD R206, R5.reuse, R206, R15 ;  /* 0x000000ce05ce7224 */ /* 0x040fe400078e020f */
[----:B------:R-:W-:Y:S02]  /*be00*/  VIADD R151, R4, 0xc ;  /* 0x0000000c04977836 */ /* 0x000fe40000000000 */
[----:B------:R-:W-:-:S02]  /*be10*/  IMAD R222, R5, R3, R222 ;  /* 0x0000000305de7224 */ /* 0x000fc400078e02de */
[--C-:B------:R-:W-:Y:S01]  /*be20*/  @!P2 IMAD.IADD R174, R174, 0x1, -R5.reuse ;  /* 0x00000001aeaea824 */ /* 0x100fe200078e0a05 */
[C---:B------:R-:W-:Y:S01]  /*be30*/  ISETP.GT.U32.AND P2, PT, R5.reuse, R206, PT ;  /* 0x000000ce0500720c */ /* 0x040fe20003f44070 */
[--C-:B------:R-:W-:Y:S01]  /*be40*/  @!P0 IMAD.IADD R190, R190, 0x1, -R5.reuse ;  /* 0x00000001bebe8824 */ /* 0x100fe200078e0a05 */
[----:B------:R-:W-:Y:S01]  /*be50*/  IABS R238, R151 ;  /* 0x0000009700ee7213 */ /* 0x000fe20000000000 */
[----:B------:R-:W-:Y:S01]  /*be60*/  @!P5 IMAD.MOV R174, RZ, RZ, -R174 ;  /* 0x000000ffffaed224 */ /* 0x000fe200078e0aae */
[----:B------:R-:W-:Y:S01]  /*be70*/  ISETP.GT.U32.AND P5, PT, R5, R222, PT ;  /* 0x000000de0500720c */ /* 0x000fe20003fa4070 */
[----:B------:R-:W-:Y:S01]  /*be80*/  @!P4 IMAD.IADD R159, R159, 0x1, -R5 ;  /* 0x000000019f9fc824 */ /* 0x000fe200078e0a05 */
[----:B------:R-:W-:Y:S01]  /*be90*/  ISETP.GT.U32.AND P0, PT, R5, R190, PT ;  /* 0x000000be0500720c */ /* 0x000fe20003f04070 */
[----:B------:R-:W-:-:S03]  /*bea0*/  IMAD.HI.U32 R26, R2, R238, RZ ;  /* 0x000000ee021a7227 */ /* 0x000fc600078e00ff */
[----:B------:R-:W-:Y:S01]  /*beb0*/  ISETP.GT.U32.AND P4, PT, R5, R159, PT ;  /* 0x0000009f0500720c */ /* 0x000fe20003f84070 */
[----:B------:R-:W-:Y:S02]  /*bec0*/  IMAD.MOV R15, RZ, RZ, -R26 ;  /* 0x000000ffff0f7224 */ /* 0x000fe400078e0a1a */
[----:B------:R-:W-:Y:S01]  /*bed0*/  @!P1 IMAD.MOV R97, RZ, RZ, -R97 ;  /* 0x000000ffff619224 */ /* 0x000fe200078e0a61 */
[----:B------:R-:W-:Y:S01]  /*bee0*/  ISETP.GE.AND P1, PT, R89, RZ, PT ;  /* 0x000000ff5900720c */ /* 0x000fe20003f26270 */
[----:B------:R-:W-:Y:S02]  /*bef0*/  VIADD R89, R4, 0xa ;  /* 0x0000000a04597836 */ /* 0x000fe40000000000 */
[----:B------:R-:W-:Y:S02]  /*bf00*/  @!P2 IMAD.IADD R206, R206, 0x1, -R5 ;  /* 0x00000001cecea824 */ /* 0x000fe400078e0a05 */
[----:B------:R-:W-:Y:S01]  /*bf10*/  IMAD.HI.U32 R3, R2, R0, RZ ;  /* 0x0000000002037227 */ /* 0x000fe200078e00ff */
[----:B------:R-:W-:-:S02]  /*bf20*/  IABS R26, R89 ;  /* 0x00000059001a7213 */ /* 0x000fc40000000000 */
[C---:B------:R-:W-:Y:S01]  /*bf30*/  ISETP.GT.U32.AND P2, PT, R5.reuse, R206, PT ;  /* 0x000000ce0500720c */ /* 0x040fe20003f44070 */
[C---:B------:R-:W-:Y:S02]  /*bf40*/  IMAD R238, R5.reuse, R15, R238 ;  /* 0x0000000f05ee7224 */ /* 0x040fe400078e02ee */
[----:B------:R-:W-:Y:S02]  /*bf50*/  @!P5 IMAD.IADD R222, R222, 0x1, -R5 ;  /* 0x00000001deded824 */ /* 0x000fe400078e0a05 */
[----:B------:R-:W-:Y:S02]  /*bf60*/  IMAD.MOV R3, RZ, RZ, -R3 ;  /* 0x000000ffff037224 */ /* 0x000fe400078e0a03 */
[----:B------:R-:W-:Y:S01]  /*bf70*/  @!P0 IMAD.IADD R190, R190, 0x1, -R5 ;  /* 0x00000001bebe8824 */ /* 0x000fe200078e0a05 */
[C---:B------:R-:W-:Y:S01]  /*bf80*/  ISETP.GT.U32.AND P0, PT, R5.reuse, R238, PT ;  /* 0x000000ee0500720c */ /* 0x040fe20003f04070 */
[C---:B------:R-:W-:Y:S01]  /*bf90*/  IMAD R0, R5.reuse, R3, R0 ;  /* 0x0000000305007224 */ /* 0x040fe200078e0200 */
[----:B------:R-:W-:Y:S01]  /*bfa0*/  ISETP.GT.U32.AND P5, PT, R5, R222, PT ;  /* 0x000000de0500720c */ /* 0x000fe20003fa4070 */
[----:B------:R-:W-:-:S04]  /*bfb0*/  IMAD.HI.U32 R3, R2, R26, RZ ;  /* 0x0000001a02037227 */ /* 0x000fc800078e00ff */
[----:B------:R-:W-:Y:S01]  /*bfc0*/  @!P4 IMAD.IADD R159, R159, 0x1, -R5 ;  /* 0x000000019f9fc824 */ /* 0x000fe200078e0a05 */
[----:B------:R-:W-:Y:S01]  /*bfd0*/  ISETP.GE.AND P4, PT, R120, RZ, PT ;  /* 0x000000ff7800720c */ /* 0x000fe20003f86270 */
[----:B------:R-:W-:Y:S02]  /*bfe0*/  IMAD.MOV R3, RZ, RZ, -R3 ;  /* 0x000000ffff037224 */ /* 0x000fe400078e0a03 */
[----:B------:R-:W-:Y:S02]  /*bff0*/  VIADD R120, R4, 0x9 ;  /* 0x0000000904787836 */ /* 0x000fe40000000000 */
[--C-:B------:R-:W-:Y:S01]  /*c000*/  @!P2 IMAD.IADD R206, R206, 0x1, -R5.reuse ;  /* 0x00000001cecea824 */ /* 0x100fe200078e0a05 */
[C---:B------:R-:W-:Y:S01]  /*c010*/  ISETP.GT.U32.AND P2, PT, R5.reuse, R0, PT ;  /* 0x000000000500720c */ /* 0x040fe20003f44070 */
[----:B------:R-:W-:Y:S01]  /*c020*/  IMAD R26, R5, R3, R26 ;  /* 0x00000003051a7224 */ /* 0x000fe200078e021a */
[----:B------:R-:W-:Y:S01]  /*c030*/  IABS R57, R120 ;  /* 0x0000007800397213 */ /* 0x000fe20000000000 */
[----:B------:R-:W-:-:S02]  /*c040*/  @!P0 IMAD.IADD R238, R238, 0x1, -R5 ;  /* 0x00000001eeee8824 */ /* 0x000fc400078e0a05 */
[----:B------:R-:W-:Y:S01]  /*c050*/  @!P5 IMAD.IADD R222, R222, 0x1, -R5 ;  /* 0x00000001deded824 */ /* 0x000fe200078e0a05 */
[C---:B------:R-:W-:Y:S01]  /*c060*/  ISETP.GT.U32.AND P5, PT, R5.reuse, R26, PT ;  /* 0x0000001a0500720c */ /* 0x040fe20003fa4070 */
[----:B------:R-:W-:Y:S01]  /*c070*/  IMAD.HI.U32 R15, R2, R57, RZ ;  /* 0x00000039020f7227 */ /* 0x000fe200078e00ff */
[----:B------:R-:W-:-:S03]  /*c080*/  ISETP.GT.U32.AND P0, PT, R5, R238, PT ;  /* 0x000000ee0500720c */ /* 0x000fc60003f04070 */
[----:B------:R-:W-:Y:S01]  /*c090*/  @!P1 IMAD.MOV R159, RZ, RZ, -R159 ;  /* 0x000000ffff9f9224 */ /* 0x000fe200078e0a9f */
[----:B------:R-:W-:Y:S01]  /*c0a0*/  ISETP.GE.AND P1, PT, R151, RZ, PT ;  /* 0x000000ff9700720c */ /* 0x000fe20003f26270 */
[----:B------:R-:W-:Y:S02]  /*c0b0*/  VIADD R151, R4, 0x8 ;  /* 0x0000000804977836 */ /* 0x000fe40000000000 */
[----:B------:R-:W-:Y:S02]  /*c0c0*/  IMAD.MOV R15, RZ, RZ, -R15 ;  /* 0x000000ffff0f7224 */ /* 0x000fe400078e0a0f */
[----:B------:R-:W-:Y:S01]  /*c0d0*/  @!P2 IMAD.IADD R0, R0, 0x1, -R5 ;  /* 0x000000010000a824 */ /* 0x000fe200078e0a05 */
[----:B------:R-:W-:Y:S01]  /*c0e0*/  IABS R89, R151 ;  /* 0x0000009700597213 */ /* 0x000fe20000000000 */
[----:B------:R-:W-:Y:S01]  /*c0f0*/  IMAD R57, R5, R15, R57 ;  /* 0x0000000f05397224 */ /* 0x000fe200078e0239 */
[----:B------:R-:W-:Y:S01]  /*c100*/  ISETP.GE.AND P2, PT, R7, RZ, PT ;  /* 0x000000ff0700720c */ /* 0x000fe20003f46270 */
[--C-:B------:R-:W-:Y:S01]  /*c110*/  @!P5 IMAD.IADD R26, R26, 0x1, -R5.reuse ;  /* 0x000000011a1ad824 */ /* 0x100fe200078e0a05 */
[C---:B------:R-:W-:Y:S01]  /*c120*/  ISETP.GT.U32.AND P5, PT, R5.reuse, R0, PT ;  /* 0x000000000500720c */ /* 0x040fe20003fa4070 */
[----:B------:R-:W-:Y:S01]  /*c130*/  @!P0 IMAD.IADD R238, R238, 0x1, -R5 ;  /* 0x00000001eeee8824 */ /* 0x000fe200078e0a05 */
[----:B------:R-:W-:Y:S01]  /*c140*/  ISETP.GT.U32.AND P0, PT, R5, R57, PT ;  /* 0x000000390500720c */ /* 0x000fe20003f04070 */
[----:B------:R-:W-:-:S02]  /*c150*/  VIADD R151, R4, 0x7 ;  /* 0x0000000704977836 */ /* 0x000fc40000000000 */
[----:B------:R-:W-:-:S03]  /*c160*/  IMAD.HI.U32 R3, R2, R89, RZ ;  /* 0x0000005902037227 */ /* 0x000fc600078e00ff */
[----:B------:R-:W-:Y:S01]  /*c170*/  IABS R120, R151 ;  /* 0x0000009700787213 */ /* 0x000fe20000000000 */
[----:B------:R-:W-:Y:S02]  /*c180*/  IMAD.MOV R3, RZ, RZ, -R3 ;  /* 0x000000ffff037224 */ /* 0x000fe400078e0a03 */
[C---:B--2---:R-:W-:Y:S02]  /*c190*/  VIADD R29, R4.reuse, 0x6 ;  /* 0x00000006041d7836 */ /* 0x044fe40000000000 */
[----:B------:R-:W-:Y:S02]  /*c1a0*/  IMAD R89, R5, R3, R89 ;  /* 0x0000000305597224 */ /* 0x000fe400078e0259 */
[----:B------:R-:W-:Y:S01]  /*c1b0*/  VIADD R8, R4, 0x4 ;  /* 0x0000000404087836 */ /* 0x000fe20000000000 */
[----:B------:R-:W-:Y:S01]  /*c1c0*/  IABS R151, R29 ;  /* 0x0000001d00977213 */ /* 0x000fe20000000000 */
[----:B------:R-:W-:-:S03]  /*c1d0*/  IMAD.HI.U32 R15, R2, R120, RZ ;  /* 0x00000078020f7227 */ /* 0x000fc600078e00ff */
[----:B------:R-:W-:Y:S01]  /*c1e0*/  IABS R198, R8 ;  /* 0x0000000800c67213 */ /* 0x000fe20000000000 */
[--C-:B------:R-:W-:Y:S01]  /*c1f0*/  @!P5 IMAD.IADD R0, R0, 0x1, -R5.reuse ;  /* 0x000000010000d824 */ /* 0x100fe200078e0a05 */
[----:B------:R-:W-:Y:S01]  /*c200*/  ISETP.GT.U32.AND P5, PT, R5, R89, PT ;  /* 0x000000590500720c */ /* 0x000fe20003fa4070 */
[----:B------:R-:W-:Y:S02]  /*c210*/  @!P0 IMAD.IADD R57, R57, 0x1, -R5 ;  /* 0x0000000139398824 */ /* 0x000fe400078e0a05 */
[----:B------:R-:W-:Y:S02]  /*c220*/  IMAD.MOV R15, RZ, RZ, -R15 ;  /* 0x000000ffff0f7224 */ /* 0x000fe400078e0a0f */
[----:B------:R-:W-:Y:S01]  /*c230*/  IMAD.HI.U32 R3, R2, R182, RZ ;  /* 0x000000b602037227 */ /* 0x000fe200078e00ff */
[----:B------:R-:W-:-:S03]  /*c240*/  ISETP.GT.U32.AND P0, PT, R5, R57, PT ;  /* 0x000000390500720c */ /* 0x000fc60003f04070 */
[C---:B------:R-:W-:Y:S02]  /*c250*/  IMAD R120, R5.reuse, R15, R120 ;  /* 0x0000000f05787224 */ /* 0x040fe400078e0278 */
[----:B------:R-:W-:Y:S01]  /*c260*/  @!P3 IMAD.MOV R190, RZ, RZ, -R190 ;  /* 0x000000ffffbeb224 */ /* 0x000fe200078e0abe */
[----:B------:R-:W-:Y:S01]  /*c270*/  ISETP.GT.U32.AND P3, PT, R5, R26, PT ;  /* 0x0000001a0500720c */ /* 0x000fe20003f64070 */
[----:B------:R-:W-:Y:S02]  /*c280*/  VIADD R21, R4, 0x3 ;  /* 0x0000000304157836 */ /* 0x000fe40000000000 */
[----:B------:R-:W-:Y:S02]  /*c290*/  IMAD.MOV R3, RZ, RZ, -R3 ;  /* 0x000000ffff037224 */ /* 0x000fe400078e0a03 */
[----:B------:R-:W-:Y:S01]  /*c2a0*/  IMAD.HI.U32 R73, R2, R151, RZ ;  /* 0x0000009702497227 */ /* 0x000fe200078e00ff */
[----:B------:R-:W-:-:S03]  /*c2b0*/  IABS R214, R21 ;  /* 0x0000001500d67213 */ /* 0x000fc60000000000 */
[----:B------:R-:W-:-:S04]  /*c2c0*/  IMAD.HI.U32 R15, R2, R198, RZ ;  /* 0x000000c6020f7227 */ /* 0x000fc800078e00ff */
[----:B------:R-:W-:Y:S02]  /*c2d0*/  IMAD R182, R5, R3, R182 ;  /* 0x0000000305b67224 */ /* 0x000fe400078e02b6 */
[----:B------:R-:W-:Y:S02]  /*c2e0*/  IMAD.MOV R73, RZ, RZ, -R73 ;  /* 0x000000ffff497224 */ /* 0x000fe400078e0a49 */
[----:B------:R-:W-:Y:S02]  /*c2f0*/  IMAD.MOV R3, RZ, RZ, -R15 ;  /* 0x000000ffff037224 */ /* 0x000fe400078e0a0f */
[----:B------:R-:W-:Y:S01]  /*c300*/  @!P5 IMAD.IADD R89, R89, 0x1, -R5 ;  /* 0x000000015959d824 */ /* 0x000fe200078e0a05 */
[C---:B------:R-:W-:Y:S01]  /*c310*/  ISETP.GT.U32.AND P5, PT, R5.reuse, R182, PT ;  /* 0x000000b60500720c */ /* 0x040fe20003fa4070 */
[C---:B------:R-:W-:Y:S02]  /*c320*/  IMAD R151, R5.reuse, R73, R151 ;  /* 0x0000004905977224 */ /* 0x040fe400078e0297 */
[----:B------:R-:W-:-:S02]  /*c330*/  IMAD R198, R5, R3, R198 ;  /* 0x0000000305c67224 */ /* 0x000fc400078e02c6 */
[----:B------:R-:W-:-:S04]  /*c340*/  IMAD.HI.U32 R3, R2, R214, RZ ;  /* 0x000000d602037227 */ /* 0x000fc800078e00ff */
[--C-:B------:R-:W-:Y:S01]  /*c350*/  @!P0 IMAD.IADD R57, R57, 0x1, -R5.reuse ;  /* 0x0000000139398824 */ /* 0x100fe200078e0a05 */
[C---:B------:R-:W-:Y:S01]  /*c360*/  ISETP.GT.U32.AND P0, PT, R5.reuse, R151, PT ;  /* 0x000000970500720c */ /* 0x040fe20003f04070 */
[----:B------:R-:W-:Y:S01]  /*c370*/  @!P3 IMAD.IADD R26, R26, 0x1, -R5 ;  /* 0x000000011a1ab824 */ /* 0x000fe200078e0a05 */
[C---:B------:R-:W-:Y:S01]  /*c380*/  ISETP.GT.U32.AND P3, PT, R5.reuse, R120, PT ;  /* 0x000000780500720c */ /* 0x040fe20003f64070 */
[----:B------:R-:W-:Y:S02]  /*c390*/  IMAD.MOV R3, RZ, RZ, -R3 ;  /* 0x000000ffff037224 */ /* 0x000fe400078e0a03 */
[C---:B------:R-:W-:Y:S02]  /*c3a0*/  VIADD R23, R4.reuse, 0x1 ;  /* 0x0000000104177836 */ /* 0x040fe40000000000 */
[C---:B------:R-:W-:Y:S02]  /*c3b0*/  IMAD R214, R5.reuse, R3, R214 ;  /* 0x0000000305d67224 */ /* 0x040fe400078e02d6 */
[----:B------:R-:W-:Y:S01]  /*c3c0*/  VIADD R25, R4, 0x2 ;  /* 0x0000000204197836 */ /* 0x000fe20000000000 */
[----:B------:R-:W-:Y:S01]  /*c3d0*/  IABS R7, R23 ;  /* 0x0000001700077213 */ /* 0x000fe20000000000 */
[----:B------:R-:W-:Y:S01]  /*c3e0*/  @!P5 IMAD.IADD R182, R182, 0x1, -R5 ;  /* 0x00000001b6b6d824 */ /* 0x000fe200078e0a05 */
[----:B------:R-:W-:Y:S01]  /*c3f0*/  ISETP.GT.U32.AND P5, PT, R5, R214, PT ;  /* 0x000000d60500720c */ /* 0x000fe20003fa4070 */
[----:B------:R-:W-:Y:S01]  /*c400*/  VIADD R73, R4, 0xa ;  /* 0x0000000a04497836 */ /* 0x000fe20000000000 */
[----:B------:R-:W-:Y:S01]  /*c410*/  IABS R15, R25 ;  /* 0x00000019000f7213 */ /* 0x000fe20000000000 */
[----:B------:R-:W-:-:S04]  /*c420*/  IMAD.HI.U32 R3, R2, R246, RZ ;  /* 0x000000f602037227 */ /* 0x000fc800078e00ff */
[----:B------:R-:W-:Y:S01]  /*c430*/  @!P0 IMAD.IADD R151, R151, 0x1, -R5 ;  /* 0x0000000197978824 */ /* 0x000fe200078e0a05 */
[----:B------:R-:W-:Y:S01]  /*c440*/  ISETP.GE.AND P0, PT, R73, RZ, PT ;  /* 0x000000ff4900720c */ /* 0x000fe20003f06270 */
[----:B------:R-:W-:Y:S02]  /*c450*/  IMAD.MOV R3, RZ, RZ, -R3 ;  /* 0x000000ffff037224 */ /* 0x000fe400078e0a03 */
[----:B------:R-:W-:Y:S01]  /*c460*/  @!P3 IMAD.IADD R120, R120, 0x1, -R5 ;  /* 0x000000017878b824 */ /* 0x000fe200078e0a05 */
[C---:B------:R-:W-:Y:S01]  /*c470*/  ISETP.GT.U32.AND P3, PT, R5.reuse, R198, PT ;  /* 0x000000c60500720c */ /* 0x040fe20003f64070 */
[----:B------:R-:W-:Y:S02]  /*c480*/  IMAD.MOV.U32 R73, RZ, RZ, R7 ;  /* 0x000000ffff497224 */ /* 0x000fe400078e0007 */
[----:B------:R-:W-:Y:S01]  /*c490*/  IMAD R246, R5, R3, R246 ;  /* 0x0000000305f67224 */ /* 0x000fe200078e02f6 */
[----:B------:R-:W2:Y:S01]  /*c4a0*/  LDL.LU R7, [R1+0xf94] ;  /* 0x000f940001077983 */ /* 0x000ea20000300800 */
[----:B------:R-:W-:-:S04]  /*c4b0*/  IMAD.HI.U32 R3, R2, R15, RZ ;  /* 0x0000000f02037227 */ /* 0x000fc800078e00ff */
[----:B------:R-:W-:Y:S01]  /*c4c0*/  @!P1 IMAD.MOV R238, RZ, RZ, -R238 ;  /* 0x000000ffffee9224 */ /* 0x000fe200078e0aee */
[----:B------:R-:W-:Y:S01]  /*c4d0*/  ISETP.GT.U32.AND P1, PT, R5, R182, PT ;  /* 0x000000b60500720c */ /* 0x000fe20003f24070 */
[----:B------:R-:W-:-:S04]  /*c4e0*/  IMAD.HI.U32 R2, R2, R73, RZ ;  /* 0x0000004902027227 */ /* 0x000fc800078e00ff */
[----:B------:R-:W-:Y:S02]  /*c4f0*/  @!P5 IMAD.IADD R214, R214, 0x1, -R5 ;  /* 0x00000001d6d6d824 */ /* 0x000fe400078e0a05 */
[----:B------:R-:W-:Y:S02]  /*c500*/  IMAD.MOV R2, RZ, RZ, -R2 ;  /* 0x000000ffff027224 */ /* 0x000fe400078e0a02 */
[----:B------:R-:W-:Y:S01]  /*c510*/  @!P2 IMAD.MOV R0, RZ, RZ, -R0 ;  /* 0x000000ffff00a224 */ /* 0x000fe200078e0a00 */
[C---:B------:R-:W-:Y:S01]  /*c520*/  ISETP.GT.U32.AND P2, PT, R5.reuse, R214, PT ;  /* 0x000000d60500720c */ /* 0x040fe20003f44070 */
[C---:B------:R-:W-:Y:S02]  /*c530*/  IMAD R73, R5.reuse, R2, R73 ;  /* 0x0000000205497224 */ /* 0x040fe400078e0249 */
[----:B------:R-:W-:Y:S01]  /*c540*/  @!P3 IMAD.IADD R198, R198, 0x1, -R5 ;  /* 0x00000001c6c6b824 */ /* 0x000fe200078e0a05 */
[----:B------:R-:W-:Y:S01]  /*c550*/  ISETP.GT.U32.AND P3, PT, R5, R89, PT ;  /* 0x000000590500720c */ /* 0x000fe20003f64070 */
[----:B------:R-:W-:-:S02]  /*c560*/  VIADD R2, R4, 0x8 ;  /* 0x0000000804027836 */ /* 0x000fc40000000000 */
[--C-:B------:R-:W-:Y:S01]  /*c570*/  @!P1 IMAD.IADD R182, R182, 0x1, -R5.reuse ;  /* 0x00000001b6b69824 */ /* 0x100fe200078e0a05 */
[C---:B------:R-:W-:Y:S01]  /*c580*/  ISETP.GT.U32.AND P5, PT, R5.reuse, R198, PT ;  /* 0x000000c60500720c */ /* 0x040fe20003fa4070 */
[----:B------:R-:W-:Y:S01]  /*c590*/  @!P6 IMAD.MOV R206, RZ, RZ, -R206 ;  /* 0x000000ffffcee224 */ /* 0x000fe200078e0ace */
[----:B------:R-:W-:Y:S01]  /*c5a0*/  ISETP.GE.AND P1, PT, R2, RZ, PT ;  /* 0x000000ff0200720c */ /* 0x000fe20003f26270 */
[----:B------:R-:W-:Y:S01]  /*c5b0*/  @!P4 IMAD.MOV R222, RZ, RZ, -R222 ;  /* 0x000000ffffdec224 */ /* 0x000fe200078e0ade */
[C---:B------:R-:W-:Y:S01]  /*c5c0*/  ISETP.GT.U32.AND P6, PT, R5.reuse, R120, PT ;  /* 0x000000780500720c */ /* 0x040fe20003fc4070 */
[----:B------:R-:W-:Y:S01]  /*c5d0*/  @!P2 IMAD.IADD R214, R214, 0x1, -R5 ;  /* 0x00000001d6d6a824 */ /* 0x000fe200078e0a05 */
[C---:B------:R-:W-:Y:S01]  /*c5e0*/  ISETP.GT.U32.AND P2, PT, R5.reuse, R73, PT ;  /* 0x000000490500720c */ /* 0x040fe20003f44070 */
[----:B------:R-:W-:Y:S01]  /*c5f0*/  IMAD.MOV R3, RZ, RZ, -R3 ;  /* 0x000000ffff037224 */ /* 0x000fe200078e0a03 */
[----:B------:R-:W-:Y:S01]  /*c600*/  ISETP.GT.U32.AND P4, PT, R5, R151, PT ;  /* 0x000000970500720c */ /* 0x000fe20003f84070 */
[----:B------:R-:W-:Y:S01]  /*c610*/  @!P3 IMAD.IADD R89, R89, 0x1, -R5 ;  /* 0x000000015959b824 */ /* 0x000fe200078e0a05 */
[C---:B------:R-:W-:Y:S01]  /*c620*/  ISETP.GT.U32.AND P3, PT, R5.reuse, R246, PT ;  /* 0x000000f60500720c */ /* 0x040fe20003f64070 */
[----:B------:R-:W-:-:S02]  /*c630*/  IMAD R15, R5, R3, R15 ;  /* 0x00000003050f7224 */ /* 0x000fc400078e020f */
[----:B------:R-:W-:Y:S02]  /*c640*/  VIADD R3, R4, 0x9 ;  /* 0x0000000904037836 */ /* 0x000fe40000000000 */
[----:B------:R-:W-:Y:S01]  /*c650*/  @!P1 IMAD.MOV R89, RZ, RZ, -R89 ;  /* 0x000000ffff599224 */ /* 0x000fe200078e0a59 */
[----:B------:R-:W-:Y:S01]  /*c660*/  ISETP.GE.AND P1, PT, R8, RZ, PT ;  /* 0x000000ff0800720c */ /* 0x000fe20003f26270 */
[--C-:B------:R-:W-:Y:S01]  /*c670*/  @!P6 IMAD.IADD R120, R120, 0x1, -R5.reuse ;  /* 0x000000017878e824 */ /* 0x100fe200078e0a05 */
[----:B------:R-:W0:Y:S01]  /*c680*/  S2R R8, SR_TID.X ;  /* 0x0000000000087919 */ /* 0x000e220000002100 */
[--C-:B------:R-:W-:Y:S01]  /*c690*/  @!P2 IMAD.IADD R73, R73, 0x1, -R5.reuse ;  /* 0x000000014949a824 */ /* 0x100fe200078e0a05 */
[----:B------:R-:W-:Y:S01]  /*c6a0*/  ISETP.GE.AND P2, PT, R21, RZ, PT ;  /* 0x000000ff1500720c */ /* 0x000fe20003f46270 */
[--C-:B------:R-:W-:Y:S01]  /*c6b0*/  @!P4 IMAD.IADD R151, R151, 0x1, -R5.reuse ;  /* 0x000000019797c824 */ /* 0x100fe200078e0a05 */
[----:B------:R-:W1:Y:S01]  /*c6c0*/  LDC R21, c[0x0][0x230] ;  /* 0x00008c00ff157b82 */ /* 0x000e620000000800 */
[----:B------:R-:W-:Y:S01]  /*c6d0*/  ISETP.GT.U32.AND P6, PT, R5, R15, PT ;  /* 0x0000000f0500720c */ /* 0x000fe20003fc4070 */
[--C-:B------:R-:W-:Y:S01]  /*c6e0*/  @!P3 IMAD.IADD R246, R246, 0x1, -R5.reuse ;  /* 0x00000001f6f6b824 */ /* 0x100fe200078e0a05 */
[----:B------:R-:W-:Y:S01]  /*c6f0*/  ISETP.GE.AND P4, PT, R3, RZ, PT ;  /* 0x000000ff0300720c */ /* 0x000fe20003f86270 */
[----:B------:R-:W-:Y:S01]  /*c700*/  VIADD R3, R4, 0x7 ;  /* 0x0000000704037836 */ /* 0x000fe20000000000 */
[----:B------:R-:W-:Y:S01]  /*c710*/  ISETP.GE.AND P3, PT, R29, RZ, PT ;  /* 0x000000ff1d00720c */ /* 0x000fe20003f66270 */
[----:B------:R-:W-:-:S02]  /*c720*/  @!P5 IMAD.IADD R198, R198, 0x1, -R5 ;  /* 0x00000001c6c6d824 */ /* 0x000fc400078e0a05 */
[----:B------:R-:W-:Y:S01]  /*c730*/  @!P0 IMAD.MOV R26, RZ, RZ, -R26 ;  /* 0x000000ffff1a8224 */ /* 0x000fe200078e0a1a */
[----:B------:R-:W-:Y:S02]  /*c740*/  ISETP.GE.AND P5, PT, R3, RZ, PT ;  /* 0x000000ff0300720c */ /* 0x000fe40003fa6270 */
[----:B------:R-:W-:-:S03]  /*c750*/  ISETP.GT.U32.AND P0, PT, R5, R246, PT ;  /* 0x000000f60500720c */ /* 0x000fc60003f04070 */
[----:B------:R-:W-:Y:S01]  /*c760*/  @!P6 IMAD.IADD R15, R15, 0x1, -R5 ;  /* 0x000000010f0fe824 */ /* 0x000fe200078e0a05 */
[----:B------:R-:W-:Y:S01]  /*c770*/  ISETP.GE.AND P6, PT, R27, RZ, PT ;  /* 0x000000ff1b00720c */ /* 0x000fe20003fc6270 */
[----:B------:R-:W-:-:S03]  /*c780*/  @!P4 IMAD.MOV R57, RZ, RZ, -R57 ;  /* 0x000000ffff39c224 */ /* 0x000fc600078e0a39 */
[----:B------:R-:W-:-:S03]  /*c790*/  ISETP.GT.U32.AND P4, PT, R5, R15, PT ;  /* 0x0000000f0500720c */ /* 0x000fc60003f84070 */
[----:B------:R-:W-:Y:S01]  /*c7a0*/  @!P5 IMAD.MOV R120, RZ, RZ, -R120 ;  /* 0x000000ffff78d224 */ /* 0x000fe200078e0a78 */
[----:B------:R-:W-:Y:S01]  /*c7b0*/  ISETP.GT.U32.AND P5, PT, R5, R73, PT ;  /* 0x000000490500720c */ /* 0x000fe20003fa4070 */
[----:B-1----:R-:W-:Y:S02]  /*c7c0*/  VIADD R21, R21, 0x7f ;  /* 0x0000007f15157836 */ /* 0x002fe40000000000 */
[----:B------:R-:W-:Y:S01]  /*c7d0*/  @!P0 IMAD.IADD R246, R246, 0x1, -R5 ;  /* 0x00000001f6f68824 */ /* 0x000fe200078e0a05 */
[----:B------:R-:W-:Y:S01]  /*c7e0*/  ISETP.GE.AND P0, PT, R25, RZ, PT ;  /* 0x000000ff1900720c */ /* 0x000fe20003f06270 */
[C---:B0-----:R-:W-:Y:S01]  /*c7f0*/  IMAD.SHL.U32 R2, R8.reuse, 0x2, RZ ;  /* 0x0000000208027824 */ /* 0x041fe200078e00ff */
[----:B------:R-:W-:Y:S02]  /*c800*/  LOP3.LUT R8, R8, 0x40, RZ, 0xc0, !PT ;  /* 0x0000004008087812 */ /* 0x000fe400078ec0ff */
[----:B------:R-:W-:Y:S01]  /*c810*/  SHF.R.S32.HI R3, RZ, 0x1f, R21 ;  /* 0x0000001fff037819 */ /* 0x000fe20000011415 */
[----:B------:R-:W-:Y:S01]  /*c820*/  @!P4 IMAD.IADD R15, R15, 0x1, -R5 ;  /* 0x000000010f0fc824 */ /* 0x000fe200078e0a05 */
[----:B------:R-:W-:-:S02]  /*c830*/  LOP3.LUT R2, R2, 0x7e, RZ, 0xc0, !PT ;  /* 0x0000007e02027812 */ /* 0x000fc400078ec0ff */
[----:B------:R-:W-:Y:S02]  /*c840*/  LEA.HI R21, R3, R21, RZ, 0x7 ;  /* 0x0000001503157211 */ /* 0x000fe400078f38ff */
[----:B------:R-:W-:Y:S01]  /*c850*/  ISETP.GE.AND P4, PT, R23, RZ, PT ;  /* 0x000000ff1700720c */ /* 0x000fe20003f86270 */
[C-C-:B------:R-:W-:Y:S02]  /*c860*/  IMAD R3, R8.reuse, 0x100, R2.reuse ;  /* 0x0000010008037824 */ /* 0x140fe400078e0202 */
[----:B------:R-:W-:-:S03]  /*c870*/  IMAD R2, R8, 0x200, R2 ;  /* 0x0000020008027824 */ /* 0x000fc600078e0202 */
[----:B------:R0:W-:Y:S04]  /*c880*/  STL [R1+0xf50], R3 ;  /* 0x000f500301007387 */ /* 0x0001e80000100800 */
[----:B------:R-:W3:Y:S04]  /*c890*/  LDL.LU R29, [R1+0x24] ;  /* 0x00002400011d7983 */ /* 0x000ee80000300800 */
[----:B------:R-:W4:Y:S04]  /*c8a0*/  LDL.LU R27, [R1+0x20] ;  /* 0x00002000011b7983 */ /* 0x000f280000300800 */
[----:B------:R-:W4:Y:S04]  /*c8b0*/  LDL.LU R25, [R1+0x1c] ;  /* 0x00001c0001197983 */ /* 0x000f280000300800 */
[----:B------:R-:W4:Y:S04]  /*c8c0*/  LDL.LU R23, [R1+0x18] ;  /* 0x0000180001177983 */ /* 0x000f280000300800 */
[----:B------:R-:W4:Y:S04]  /*c8d0*/  LDL.LU R21, [R1+0x14] ;  /* 0x0000140001157983 */ /* 0x000f280000300800 */
[----:B------:R-:W4:Y:S01]  /*c8e0*/  LDL.LU R8, [R1+0x10] ;  /* 0x0000100001087983 */ /* 0x000f220000300800 */
[----:B0-----:R-:W0:Y:S01]  /*c8f0*/  S2R R3, SR_TID.X ;  /* 0x0000000000037919 */ /* 0x001e220000002100 */
[----:B------:R-:W-:-:S02]  /*c900*/  @!P5 IMAD.IADD R73, R73, 0x1, -R5 ;  /* 0x000000014949d824 */ /* 0x000fc400078e0a05 */
[----:B------:R-:W-:Y:S01]  /*c910*/  @!P6 IMAD.MOV R182, RZ, RZ, -R182 ;  /* 0x000000ffffb6e224 */ /* 0x000fe200078e0ab6 */
[----:B------:R1:W-:Y:S01]  /*c920*/  STL [R1+0xf54], R2 ;  /* 0x000f540201007387 */ /* 0x0003e20000100800 */
[----:B------:R-:W-:Y:S01]  /*c930*/  @!P3 IMAD.MOV R151, RZ, RZ, -R151 ;  /* 0x000000ffff97b224 */ /* 0x000fe200078e0a97 */
[----:B------:R-:W-:Y:S02]  /*c940*/  ISETP.GE.AND P3, PT, R4, RZ, PT ;  /* 0x000000ff0400720c */ /* 0x000fe40003f66270 */
[----:B-1----:R-:W4:Y:S04]  /*c950*/  LDL.LU R2, [R1+0x4] ;  /* 0x0000040001027983 */ /* 0x002f280000300800 */
[----:B------:R1:W-:Y:S04]  /*c960*/  STL [R1+0xf58], R4 ;  /* 0x000f580401007387 */ /* 0x0003e80000100800 */
[----:B-1----:R-:W4:Y:S01]  /*c970*/  LDL.LU R4, [R1+0x8] ;  /* 0x0000080001047983 */ /* 0x002f220000300800 */
[----:B0-----:R-:W-:-:S05]  /*c980*/  LOP3.LUT R3, R3, 0x7f, RZ, 0xc0, !PT ;  /* 0x0000007f03037812 */ /* 0x001fca00078ec0ff */
[----:B------:R-:W-:-:S05]  /*c990*/  IMAD R3, R3, UR60, RZ ;  /* 0x0000003c03037c24 */ /* 0x000fca000f8e02ff */
[----:B------:R-:W-:-:S05]  /*c9a0*/  LEA R5, P6, R3, UR8, 0x1 ;  /* 0x0000000803057c11 */ /* 0x000fca000f8c08ff */
[----:B------:R0:W-:Y:S04]  /*c9b0*/  STL [R1+0xf64], R5 ;  /* 0x000f640501007387 */ /* 0x0001e80000100800 */
[----:B0-----:R-:W4:Y:S01]  /*c9c0*/  LDL.LU R5, [R1+0xc] ;  /* 0x00000c0001057983 */ /* 0x001f220000300800 */
[----:B--2---:R-:W-:Y:S02]  /*c9d0*/  ISETP.NE.AND P5, PT, R7, RZ, PT ;  /* 0x000000ff0700720c */ /* 0x004fe40003fa5270 */
[----:B------:R-:W-:-:S04]  /*c9e0*/  LOP3.LUT R7, RZ, R7, RZ, 0x33, !PT ;  /* 0x00000007ff077212 */ /* 0x000fc800078e33ff */
[C---:B---3--:R-:W-:Y:S02]  /*c9f0*/  SEL R29, R7.reuse, R29, !P5 ;  /* 0x0000001d071d7207 */ /* 0x048fe40006800000 */
[----:B----4-:R-:W-:-:S03]  /*ca00*/  SEL R27, R7, R27, !P5 ;  /* 0x0000001b071b7207 */ /* 0x010fc60006800000 */
[----:B------:R0:W-:Y:S01]  /*ca10*/  STL [R1+0x114], R29 ;  /* 0x0001141d01007387 */ /* 0x0001e20000100800 */
[C---:B------:R-:W-:Y:S02]  /*ca20*/  SEL R25, R7.reuse, R25, !P5 ;  /* 0x0000001907197207 */ /* 0x040fe40006800000 */
[C---:B------:R-:W-:Y:S01]  /*ca30*/  SEL R23, R7.reuse, R23, !P5 ;  /* 0x0000001707177207 */ /* 0x040fe20006800000 */
[----:B0-----:R-:W2:Y:S01]  /*ca40*/  LDL.LU R29, [R1+0xf90] ;  /* 0x000f9000011d7983 */ /* 0x001ea20000300800 */
[----:B------:R-:W-:-:S03]  /*ca50*/  SEL R21, R7, R21, !P5 ;  /* 0x0000001507157207 */ /* 0x000fc60006800000 */
[----:B------:R0:W-:Y:S01]  /*ca60*/  STL [R1+0x110], R27 ;  /* 0x0001101b01007387 */ /* 0x0001e20000100800 */
[----:B------:R-:W-:-:S03]  /*ca70*/  SEL R8, R7, R8, !P5 ;  /* 0x0000000807087207 */ /* 0x000fc60006800000 */
[----:B0-----:R-:W3:Y:S04]  /*ca80*/  LDL.LU R27, [R1+0xf8c] ;  /* 0x000f8c00011b7983 */ /* 0x001ee80000300800 */
[----:B------:R0:W-:Y:S04]  /*ca90*/  STL [R1+0x10c], R25 ;  /* 0x00010c1901007387 */ /* 0x0001e80000100800 */
[----:B0-----:R-:W4:Y:S04]  /*caa0*/  LDL.LU R25, [R1+0xf88] ;  /* 0x000f880001197983 */ /* 0x001f280000300800 */
[----:B------:R0:W-:Y:S04]  /*cab0*/  STL [R1+0x108], R23 ;  /* 0x0001081701007387 */ /* 0x0001e80000100800 */
[----:B0-----:R-:W2:Y:S04]  /*cac0*/  LDL.LU R23, [R1+0xf84] ;  /* 0x000f840001177983 */ /* 0x001ea80000300800 */
[----:B------:R0:W-:Y:S04]  /*cad0*/  STL [R1+0x104], R21 ;  /* 0x0001041501007387 */ /* 0x0001e80000100800 */
[----:B0-----:R-:W3:Y:S04]  /*cae0*/  LDL.LU R21, [R1+0xf80] ;  /* 0x000f800001157983 */ /* 0x001ee80000300800 */
[----:B------:R0:W-:Y:S04]  /*caf0*/  STL [R1+0x100], R8 ;  /* 0x0001000801007387 */ /* 0x0001e80000100800 */
[----:B0-----:R-:W4:Y:S01]  /*cb00*/  LDL.LU R8, [R1+0xf7c] ;  /* 0x000f7c0001087983 */ /* 0x001f220000300800 */
[----:B------:R-:W-:-:S05]  /*cb10*/  SEL R5, R7, R5, !P5 ;  /* 0x0000000507057207 */ /* 0x000fca0006800000 */
[----:B------:R0:W-:Y:S02]  /*cb20*/  STL [R1+0xfc], R5 ;  /* 0x0000fc0501007387 */ /* 0x0001e40000100800 */
[C---:B0-----:R-:W-:Y:S02]  /*cb30*/  SEL R5, R7.reuse, R4, !P5 ;  /* 0x0000000407057207 */ /* 0x041fe40006800000 */
[----:B------:R-:W-:-:S03]  /*cb40*/  SEL R4, R7, R2, !P5 ;  /* 0x0000000207047207 */ /* 0x000fc60006800000 */
[----:B------:R3:W-:Y:S01]  /*cb50*/  STL [R1+0xf8], R5 ;  /* 0x0000f80501007387 */ /* 0x0007e20000100800 */
[----:B----4-:R-:W-:-:S03]  /*cb60*/  SEL R2, R7, R8, !P5 ;  /* 0x0000000807027207 */ /* 0x010fc60006800000 */
[----:B------:R-:W4:Y:S01]  /*cb70*/  LDL.LU R8, [R1+0xf78] ;  /* 0x000f780001087983 */ /* 0x000f220000300800 */
[----:B---3--:R-:W-:-:S03]  /*cb80*/  SEL R5, R7, R21, !P5 ;  /* 0x0000001507057207 */ /* 0x008fc60006800000 */
[----:B------:R2:W-:Y:S04]  /*cb90*/  STL [R1+0xf4], R4 ;  /* 0x0000f40401007387 */ /* 0x0005e80000100800 */
[----:B------:R0:W-:Y:S01]  /*cba0*/  STL [R1+0xf0], R2 ;  /* 0x0000f00201007387 */ /* 0x0001e20000100800 */
[----:B--2---:R-:W-:-:S03]  /*cbb0*/  SEL R4, R7, R23, !P5 ;  /* 0x0000001707047207 */ /* 0x004fc60006800000 */
[----:B------:R1:W-:Y:S01]  /*cbc0*/  STL [R1+0xec], R5 ;  /* 0x0000ec0501007387 */ /* 0x0003e20000100800 */
[----:B0-----:R-:W-:-:S03]  /*cbd0*/  SEL R2, R7, R25, !P5 ;  /* 0x0000001907027207 */ /* 0x001fc60006800000 */
[----:B------:R0:W-:Y:S04]  /*cbe0*/  STL [R1+0xe8], R4 ;  /* 0x0000e80401007387 */ /* 0x0001e80000100800 */
[----:B------:R2:W-:Y:S01]  /*cbf0*/  STL [R1+0xe4], R2 ;  /* 0x0000e40201007387 */ /* 0x0005e20000100800 */
[C---:B-1----:R-:W-:Y:S02]  /*cc00*/  SEL R5, R7.reuse, R27, !P5 ;  /* 0x0000001b07057207 */ /* 0x042fe40006800000 */
[----:B0-----:R-:W-:-:S03]  /*cc10*/  SEL R4, R7, R29, !P5 ;  /* 0x0000001d07047207 */ /* 0x001fc60006800000 */
[----:B------:R0:W-:Y:S01]  /*cc20*/  STL [R1+0xe0], R5 ;  /* 0x0000e00501007387 */ /* 0x0001e20000100800 */
[----:B--2---:R-:W-:-:S03]  /*cc30*/  SEL R2, R7, R31, !P5 ;  /* 0x0000001f07027207 */ /* 0x004fc60006800000 */
[----:B------:R1:W-:Y:S04]  /*cc40*/  STL [R1+0xdc], R4 ;  /* 0x0000dc0401007387 */ /* 0x0003e80000100800 */
[----:B------:R2:W-:Y:S01]  /*cc50*/  STL [R1+0xd8], R2 ;  /* 0x0000d80201007387 */ /* 0x0005e20000100800 */
[C---:B0-----:R-:W-:Y:S02]  /*cc60*/  SEL R5, R7.reuse, R33, !P5 ;  /* 0x0000002107057207 */ /* 0x041fe40006800000 */
[----:B-1----:R-:W-:-:S03]  /*cc70*/  SEL R4, R7, R35, !P5 ;  /* 0x0000002307047207 */ /* 0x002fc60006800000 */
        /* <DEDUP_REMOVED lines=30> */
[----:B------:R-:W-:Y:S01]  /*ce60*/  STL [R1+0x98], R5 ;  /* 0x0000980501007387 */ /* 0x000fe20000100800 */
[----:B--2---:R-:W-:-:S03]  /*ce70*/  SEL R2, R7, R66, !P5 ;  /* 0x0000004207027207 */ /* 0x004fc60006800000 */
[----:B------:R-:W-:Y:S04]  /*ce80*/  STL [R1+0x94], R4 ;  /* 0x0000940401007387 */ /* 0x000fe80000100800 */
[----:B------:R0:W-:Y:S02]  /*ce90*/  STL [R1+0x90], R2 ;  /* 0x0000900201007387 */ /* 0x0001e40000100800 */
[----:B0-----:R-:W-:-:S05]  /*cea0*/  SEL R2, R7, R72, !P5 ;  /* 0x0000004807027207 */ /* 0x001fca0006800000 */
[----:B------:R0:W-:Y:S02]  /*ceb0*/  STL [R1+0x8c], R2 ;  /* 0x00008c0201007387 */ /* 0x0001e40000100800 */
[----:B0-----:R-:W-:-:S05]  /*cec0*/  SEL R2, R7, R78, !P5 ;  /* 0x0000004e07027207 */ /* 0x001fca0006800000 */
[----:B------:R0:W-:Y:S02]  /*ced0*/  STL [R1+0x88], R2 ;  /* 0x0000880201007387 */ /* 0x0001e40000100800 */
[----:B0-----:R-:W-:-:S05]  /*cee0*/  SEL R2, R7, R84, !P5 ;  /* 0x0000005407027207 */ /* 0x001fca0006800000 */
[----:B------:R0:W-:Y:S02]  /*cef0*/  STL [R1+0x84], R2 ;  /* 0x0000840201007387 */ /* 0x0001e40000100800 */
[----:B0-----:R-:W-:-:S05]  /*cf00*/  SEL R2, R7, R90, !P5 ;  /* 0x0000005a07027207 */ /* 0x001fca0006800000 */
[----:B------:R0:W-:Y:S01]  /*cf10*/  STL [R1+0x80], R2 ;  /* 0x0000800201007387 */ /* 0x0001e20000100800 */
[C---:B------:R-:W-:Y:S02]  /*cf20*/  SEL R5, R7.reuse, R109, !P5 ;  /* 0x0000006d07057207 */ /* 0x040fe40006800000 */
[----:B0-----:R-:W-:-:S05]  /*cf30*/  SEL R2, R7, R96, !P5 ;  /* 0x0000006007027207 */ /* 0x001fca0006800000 */
[----:B------:R0:W-:Y:S01]  /*cf40*/  STL [R1+0x7c], R2 ;  /* 0x00007c0201007387 */ /* 0x0001e20000100800 */
[C---:B------:R-:W-:Y:S02]  /*cf50*/  SEL R4, R7.reuse, R111, !P5 ;  /* 0x0000006f07047207 */ /* 0x040fe40006800000 */
[----:B0-----:R-:W-:-:S05]  /*cf60*/  SEL R2, R7, R105, !P5 ;  /* 0x0000006907027207 */ /* 0x001fca0006800000 */
[----:B------:R0:W-:Y:S04]  /*cf70*/  STL [R1+0x78], R2 ;  /* 0x0000780201007387 */ /* 0x0001e80000100800 */
[----:B------:R1:W-:Y:S01]  /*cf80*/  STL [R1+0x74], R5 ;  /* 0x0000740501007387 */ /* 0x0003e20000100800 */
[----:B0-----:R-:W-:-:S03]  /*cf90*/  SEL R2, R7, R113, !P5 ;  /* 0x0000007107027207 */ /* 0x001fc60006800000 */
[----:B------:R0:W-:Y:S01]  /*cfa0*/  STL [R1+0x70], R4 ;  /* 0x0000700401007387 */ /* 0x0001e20000100800 */
[----:B-1----:R-:W-:-:S03]  /*cfb0*/  SEL R5, R7, R115, !P5 ;  /* 0x0000007307057207 */ /* 0x002fc60006800000 */
        /* <DEDUP_REMOVED lines=45> */
[----:B------:R-:W-:-:S03]  /*d290*/  SEL R39, R7, R104, !P5 ;  /* 0x0000006807277207 */ /* 0x000fc60006800000 */
[----:B------:R-:W2:Y:S01]  /*d2a0*/  LDL.LU R105, [R1+0x114] ;  /* 0x0001140001697983 */ /* 0x000ea20000300800 */
[----:B0-----:R-:W-:-:S03]  /*d2b0*/  SEL R2, R7, R160, !P5 ;  /* 0x000000a007027207 */ /* 0x001fc60006800000 */
[----:B------:R0:W-:Y:S01]  /*d2c0*/  STL [R1+0x18], R4 ;  /* 0x0000180401007387 */ /* 0x0001e20000100800 */
[----:B------:R-:W-:-:S03]  /*d2d0*/  SEL R41, R7, R102, !P5 ;  /* 0x0000006607297207 */ /* 0x000fc60006800000 */
[----:B------:R-:W3:Y:S01]  /*d2e0*/  LDL.LU R104, [R1+0x110] ;  /* 0x0001100001687983 */ /* 0x000ee20000300800 */
[----:B------:R-:W-:-:S03]  /*d2f0*/  SEL R42, R7, R100, !P5 ;  /* 0x00000064072a7207 */ /* 0x000fc60006800000 */
[----:B------:R4:W-:Y:S04]  /*d300*/  STL [R1+0x14], R2 ;  /* 0x0000140201007387 */ /* 0x0009e80000100800 */
[----:B------:R-:W3:Y:S04]  /*d310*/  LDL.LU R102, [R1+0x10c] ;  /* 0x00010c0001667983 */ /* 0x000ee80000300800 */
[----:B------:R-:W3:Y:S01]  /*d320*/  LDL.LU R100, [R1+0x108] ;  /* 0x0001080001647983 */ /* 0x000ee20000300800 */
[C---:B-1----:R-:W-:Y:S02]  /*d330*/  SEL R5, R7.reuse, R162, !P5 ;  /* 0x000000a207057207 */ /* 0x042fe40006800000 */
[C---:B------:R-:W-:Y:S01]  /*d340*/  SEL R62, R7.reuse, R70, !P5 ;  /* 0x00000046073e7207 */ /* 0x040fe20006800000 */
[----:B------:R-:W3:Y:S01]  /*d350*/  LDL.LU R72, [R1+0x104] ;  /* 0x0001040001487983 */ /* 0x000ee20000300800 */
[----:B0-----:R-:W-:-:S02]  /*d360*/  SEL R4, R7, R164, !P5 ;  /* 0x000000a407047207 */ /* 0x001fc40006800000 */
[C---:B------:R-:W-:Y:S01]  /*d370*/  SEL R64, R7.reuse, R68, !P5 ;  /* 0x0000004407407207 */ /* 0x040fe20006800000 */
[----:B------:R-:W3:Y:S01]  /*d380*/  LDL.LU R70, [R1+0x100] ;  /* 0x0001000001467983 */ /* 0x000ee20000300800 */
[C---:B----4-:R-:W-:Y:S02]  /*d390*/  SEL R2, R7.reuse, R166, !P5 ;  /* 0x000000a607027207 */ /* 0x050fe40006800000 */
[C---:B------:R-:W-:Y:S01]  /*d3a0*/  SEL R167, R7.reuse, R167, !P5 ;  /* 0x000000a707a77207 */ /* 0x040fe20006800000 */
[----:B------:R-:W4:Y:S01]  /*d3b0*/  LDL.LU R68, [R1+0xfc] ;  /* 0x0000fc0001447983 */ /* 0x000f220000300800 */
[----:B------:R-:W-:Y:S02]  /*d3c0*/  SEL R144, R7, R0, !P5 ;  /* 0x0000000007907207 */ /* 0x000fe40006800000 */
[----:B------:R-:W-:Y:S01]  /*d3d0*/  LEA.HI.X.SX32 R0, R3, UR9, 0x1, P6 ;  /* 0x0000000903007c11 */ /* 0x000fe2000b0f0eff */
[----:B------:R-:W4:Y:S01]  /*d3e0*/  LDL.LU R66, [R1+0xf8] ;  /* 0x0000f80001427983 */ /* 0x000f220000300800 */
[----:B------:R-:W-:Y:S01]  /*d3f0*/  IMAD R3, R8, UR5, RZ ;  /* 0x0000000508037c24 */ /* 0x000fe2000f8e02ff */
[----:B------:R-:W-:-:S02]  /*d400*/  SEL R37, R7, R107, !P5 ;  /* 0x0000006b07257207 */ /* 0x000fc40006800000 */
[C---:B------:R-:W-:Y:S01]  /*d410*/  SEL R158, R7.reuse, R151, !P5 ;  /* 0x00000097079e7207 */ /* 0x040fe20006800000 */
[----:B------:R-:W-:Y:S01]  /*d420*/  STL [R1+0xf68], R5 ;  /* 0x000f680501007387 */ /* 0x000fe20000100800 */
[C---:B------:R-:W-:Y:S02]  /*d430*/  SEL R60, R7.reuse, R74, !P5 ;  /* 0x0000004a073c7207 */ /* 0x040fe40006800000 */
[C---:B------:R-:W-:Y:S01]  /*d440*/  SEL R35, R7.reuse, R24, !P5 ;  /* 0x0000001807237207 */ /* 0x040fe20006800000 */
[----:B------:R0:W-:Y:S01]  /*d450*/  STL [R1+0xf6c], R4 ;  /* 0x000f6c0401007387 */ /* 0x0001e20000100800 */
[C---:B------:R-:W-:Y:S02]  /*d460*/  SEL R33, R7.reuse, R20, !P5 ;  /* 0x0000001407217207 */ /* 0x040fe40006800000 */
[C---:B------:R-:W-:Y:S01]  /*d470*/  SEL R31, R7.reuse, R18, !P5 ;  /* 0x00000012071f7207 */ /* 0x040fe20006800000 */
[----:B------:R-:W-:Y:S01]  /*d480*/  STL [R1+0xf70], R2 ;  /* 0x000f700201007387 */ /* 0x000fe20000100800 */
[----:B------:R-:W-:-:S02]  /*d490*/  SEL R29, R7, R16, !P5 ;  /* 0x00000010071d7207 */ /* 0x000fc40006800000 */
[C---:B------:R-:W-:Y:S01]  /*d4a0*/  SEL R27, R7.reuse, R14, !P5 ;  /* 0x0000000e071b7207 */ /* 0x040fe20006800000 */
[----:B------:R1:W-:Y:S01]  /*d4b0*/  STL [R1+0xf74], R167 ;  /* 0x000f74a701007387 */ /* 0x0003e20000100800 */
[C---:B------:R-:W-:Y:S02]  /*d4c0*/  SEL R25, R7.reuse, R12, !P5 ;  /* 0x0000000c07197207 */ /* 0x040fe40006800000 */
[C---:B------:R-:W-:Y:S01]  /*d4d0*/  SEL R23, R7.reuse, R10, !P5 ;  /* 0x0000000a07177207 */ /* 0x040fe20006800000 */
[----:B------:R-:W-:Y:S01]  /*d4e0*/  STL [R1+0xf60], R0 ;  /* 0x000f600001007387 */ /* 0x000fe20000100800 */
[C---:B------:R-:W-:Y:S02]  /*d4f0*/  SEL R21, R7.reuse, R6, !P5 ;  /* 0x0000000607157207 */ /* 0x040fe40006800000 */
[C---:B------:R-:W-:Y:S01]  /*d500*/  SEL R135, R7.reuse, R128, !P5 ;  /* 0x0000008007877207 */ /* 0x040fe20006800000 */
[----:B------:R1:W-:Y:S01]  /*d510*/  STL [R1+0xf5c], R3 ;  /* 0x000f5c0301007387 */ /* 0x0003e20000100800 */
[----:B------:R-:W-:-:S02]  /*d520*/  SEL R154, R7, R120, !P5 ;  /* 0x00000078079a7207 */ /* 0x000fc40006800000 */
[----:B------:R-:W-:Y:S01]  /*d530*/  SEL R133, R7, R112, !P5 ;  /* 0x0000007007857207 */ /* 0x000fe20006800000 */
[----:B0-----:R-:W4:Y:S01]  /*d540*/  LDL.LU R4, [R1+0xf4] ;  /* 0x0000f40001047983 */ /* 0x001f220000300800 */
[----:B--2---:R-:W-:-:S03]  /*d550*/  IMAD R160, R105, UR10, RZ ;  /* 0x0000000a69a07c24 */ /* 0x004fc6000f8e02ff */
[----:B------:R-:W2:Y:S01]  /*d560*/  LDL.LU R127, [R1+0xf0] ;  /* 0x0000f000017f7983 */ /* 0x000ea20000300800 */
[----:B---3--:R-:W-:-:S03]  /*d570*/  IMAD R156, R104, UR10, RZ ;  /* 0x0000000a689c7c24 */ /* 0x008fc6000f8e02ff */
[----:B------:R-:W3:Y:S01]  /*d580*/  LDL.LU R164, [R1+0xec] ;  /* 0x0000ec0001a47983 */ /* 0x000ee20000300800 */
[----:B------:R-:W-:-:S03]  /*d590*/  IMAD R146, R100, UR10, RZ ;  /* 0x0000000a64927c24 */ /* 0x000fc6000f8e02ff */
[----:B------:R-:W2:Y:S01]  /*d5a0*/  LDL.LU R117, [R1+0xe8] ;  /* 0x0000e80001757983 */ /* 0x000ea20000300800 */
[----:B------:R-:W-:-:S03]  /*d5b0*/  IMAD R142, R72, UR10, RZ ;  /* 0x0000000a488e7c24 */ /* 0x000fc6000f8e02ff */
[----:B------:R-:W2:Y:S01]  /*d5c0*/  LDL.LU R113, [R1+0xe4] ;  /* 0x0000e40001717983 */ /* 0x000ea20000300800 */
[----:B------:R-:W-:-:S03]  /*d5d0*/  IMAD R140, R70, UR10, RZ ;  /* 0x0000000a468c7c24 */ /* 0x000fc6000f8e02ff */
[----:B------:R-:W2:Y:S01]  /*d5e0*/  LDL.LU R5, [R1+0xe0] ;  /* 0x0000e00001057983 */ /* 0x000ea20000300800 */
[----:B----4-:R-:W-:-:S03]  /*d5f0*/  IMAD R138, R68, UR10, RZ ;  /* 0x0000000a448a7c24 */ /* 0x010fc6000f8e02ff */
[----:B------:R-:W4:Y:S01]  /*d600*/  LDL.LU R111, [R1+0xdc] ;  /* 0x0000dc00016f7983 */ /* 0x000f220000300800 */
[----:B------:R-:W-:Y:S01]  /*d610*/  IMAD R151, R102, UR10, RZ ;  /* 0x0000000a66977c24 */ /* 0x000fe2000f8e02ff */
[C---:B------:R-:W-:Y:S02]  /*d620*/  SEL R84, R7.reuse, R38, !P5 ;  /* 0x0000002607547207 */ /* 0x040fe40006800000 */
[C---:B------:R-:W-:Y:S01]  /*d630*/  SEL R54, R7.reuse, R82, !P5 ;  /* 0x0000005207367207 */ /* 0x040fe20006800000 */
[----:B------:R-:W4:Y:S01]  /*d640*/  LDL.LU R109, [R1+0xd8] ;  /* 0x0000d800016d7983 */ /* 0x000f220000300800 */
[C---:B------:R-:W-:Y:S02]  /*d650*/  SEL R121, R7.reuse, R34, !P5 ;  /* 0x0000002207797207 */ /* 0x040fe40006800000 */
[C---:B------:R-:W-:Y:S01]  /*d660*/  SEL R44, R7.reuse, R98, !P5 ;  /* 0x00000062072c7207 */ /* 0x040fe20006800000 */
[----:B------:R-:W4:Y:S01]  /*d670*/  LDL.LU R107, [R1+0xd4] ;  /* 0x0000d400016b7983 */ /* 0x000f220000300800 */
[----:B------:R-:W-:-:S02]  /*d680*/  SEL R74, R7, R9, !P5 ;  /* 0x00000009074a7207 */ /* 0x000fc40006800000 */
[C---:B------:R-:W-:Y:S01]  /*d690*/  SEL R148, R7.reuse, R26, !P5 ;  /* 0x0000001a07947207 */ /* 0x040fe20006800000 */
[----:B------:R-:W4:Y:S01]  /*d6a0*/  LDL.LU R105, [R1+0xd0] ;  /* 0x0000d00001697983 */ /* 0x000f220000300800 */
[C---:B------:R-:W-:Y:S01]  /*d6b0*/  SEL R56, R7.reuse, R80, !P5 ;  /* 0x0000005007387207 */ /* 0x040fe20006800000 */
[----:B------:R-:W-:Y:S01]  /*d6c0*/  @!P0 IMAD.MOV R15, RZ, RZ, -R15 ;  /* 0x000000ffff0f8224 */ /* 0x000fe200078e0a0f */
[C---:B------:R-:W-:Y:S01]  /*d6d0*/  SEL R152, R7.reuse, R89, !P5 ;  /* 0x0000005907987207 */ /* 0x040fe20006800000 */
[----:B------:R-:W4:Y:S01]  /*d6e0*/  LDL.LU R104, [R1+0xcc] ;  /* 0x0000cc0001687983 */ /* 0x000f220000300800 */
[C---:B------:R-:W-:Y:S01]  /*d6f0*/  SEL R96, R7.reuse, R85, !P5 ;  /* 0x0000005507607207 */ /* 0x040fe20006800000 */
[----:B------:R-:W-:Y:S01]  /*d700*/  @!P4 IMAD.MOV R73, RZ, RZ, -R73 ;  /* 0x000000ffff49c224 */ /* 0x000fe200078e0a49 */
[C---:B------:R-:W-:Y:S01]  /*d710*/  SEL R119, R7.reuse, R19, !P5 ;  /* 0x0000001307777207 */ /* 0x040fe20006800000 */
[----:B------:R-:W4:Y:S01]  /*d720*/  LDL.LU R102, [R1+0xc8] ;  /* 0x0000c80001667983 */ /* 0x000f220000300800 */
[----:B------:R-:W-:-:S02]  /*d730*/  SEL R78, R7, R17, !P5 ;  /* 0x00000011074e7207 */ /* 0x000fc40006800000 */
[C---:B------:R-:W-:Y:S01]  /*d740*/  SEL R129, R7.reuse, R81, !P5 ;  /* 0x0000005107817207 */ /* 0x040fe20006800000 */
[----:B------:R-:W4:Y:S01]  /*d750*/  LDL.LU R100, [R1+0xc4] ;  /* 0x0000c40001647983 */ /* 0x000f220000300800 */
[C---:B------:R-:W-:Y:S02]  /*d760*/  SEL R46, R7.reuse, R94, !P5 ;  /* 0x0000005e072e7207 */ /* 0x040fe40006800000 */
[C---:B------:R-:W-:Y:S01]  /*d770*/  SEL R58, R7.reuse, R76, !P5 ;  /* 0x0000004c073a7207 */ /* 0x040fe20006800000 */
[----:B------:R-:W4:Y:S01]  /*d780*/  LDL.LU R9, [R1+0xc0] ;  /* 0x0000c00001097983 */ /* 0x000f220000300800 */
[----:B------:R-:W-:Y:S01]  /*d790*/  @!P1 IMAD.MOV R198, RZ, RZ, -R198 ;  /* 0x000000ffffc69224 */ /* 0x000fe200078e0ac6 */
[C---:B------:R-:W-:Y:S01]  /*d7a0*/  SEL R48, R7.reuse, R92, !P5 ;  /* 0x0000005c07307207 */ /* 0x040fe20006800000 */
[----:B------:R-:W-:Y:S01]  /*d7b0*/  @!P2 IMAD.MOV R214, RZ, RZ, -R214 ;  /* 0x000000ffffd6a224 */ /* 0x000fe200078e0ad6 */
[----:B------:R-:W4:Y:S01]  /*d7c0*/  LDL.LU R24, [R1+0xbc] ;  /* 0x0000bc0001187983 */ /* 0x000f220000300800 */
[----:B------:R-:W-:Y:S01]  /*d7d0*/  @!P3 IMAD.MOV R246, RZ, RZ, -R246 ;  /* 0x000000fffff6b224 */ /* 0x000fe200078e0af6 */
[----:B------:R-:W-:-:S02]  /*d7e0*/  SEL R115, R7, R11, !P5 ;  /* 0x0000000b07737207 */ /* 0x000fc40006800000 */
[C---:B------:R-:W-:Y:S01]  /*d7f0*/  SEL R131, R7.reuse, R97, !P5 ;  /* 0x0000006107837207 */ /* 0x040fe20006800000 */
[----:B------:R-:W4:Y:S01]  /*d800*/  LDL.LU R20, [R1+0xb8] ;  /* 0x0000b80001147983 */ /* 0x000f220000300800 */
        /* <DEDUP_REMOVED lines=12> */
[----:B------:R-:W-:Y:S01]  /*d8d0*/  IMAD R136, R66, UR10, RZ ;  /* 0x0000000a42887c24 */ /* 0x000fe2000f8e02ff */
        /* <DEDUP_REMOVED lines=12> */
[----:B------:R-:W-:Y:S01]  /*d9a0*/  IMAD R128, R4, UR10, RZ ;  /* 0x0000000a04807c24 */ /* 0x000fe2000f8e02ff */
        /* <DEDUP_REMOVED lines=8> */
[----:B-1----:R-:W4:Y:S01]  /*da30*/  LDL.LU R167, [R1+0x8c] ;  /* 0x00008c0001a77983 */ /* 0x002f220000300800 */
[----:B------:R-:W-:-:S02]  /*da40*/  SEL R209, R7, R209, !P5 ;  /* 0x000000d107d17207 */ /* 0x000fc40006800000 */
[C---:B------:R-:W-:Y:S01]  /*da50*/  SEL R211, R7.reuse, R211, !P5 ;  /* 0x000000d307d37207 */ /* 0x040fe20006800000 */
[----:B------:R-:W4:Y:S01]  /*da60*/  LDL.LU R2, [R1+0x88] ;  /* 0x0000880001027983 */ /* 0x000f220000300800 */
[C---:B------:R-:W-:Y:S02]  /*da70*/  SEL R213, R7.reuse, R213, !P5 ;  /* 0x000000d507d57207 */ /* 0x040fe40006800000 */
[C---:B------:R-:W-:Y:S01]  /*da80*/  SEL R215, R7.reuse, R215, !P5 ;  /* 0x000000d707d77207 */ /* 0x040fe20006800000 */
[----:B------:R-:W4:Y:S01]  /*da90*/  LDL.LU R4, [R1+0x84] ;  /* 0x0000840001047983 */ /* 0x000f220000300800 */
[C---:B------:R-:W-:Y:S02]  /*daa0*/  SEL R217, R7.reuse, R217, !P5 ;  /* 0x000000d907d97207 */ /* 0x040fe40006800000 */
[C---:B------:R-:W-:Y:S02]  /*dab0*/  SEL R219, R7.reuse, R219, !P5 ;  /* 0x000000db07db7207 */ /* 0x040fe40006800000 */
[----:B------:R-:W-:-:S02]  /*dac0*/  SEL R221, R7, R221, !P5 ;  /* 0x000000dd07dd7207 */ /* 0x000fc40006800000 */
[C---:B------:R-:W-:Y:S02]  /*dad0*/  SEL R223, R7.reuse, R223, !P5 ;  /* 0x000000df07df7207 */ /* 0x040fe40006800000 */
[C---:B------:R-:W-:Y:S02]  /*dae0*/  SEL R225, R7.reuse, R225, !P5 ;  /* 0x000000e107e17207 */ /* 0x040fe40006800000 */
[C---:B------:R-:W-:Y:S02]  /*daf0*/  SEL R227, R7.reuse, R227, !P5 ;  /* 0x000000e307e37207 */ /* 0x040fe40006800000 */
        /* <DEDUP_REMOVED lines=85> */
[C---:B------:R-:W-:Y:S01]  /*e050*/  SEL R202, R7.reuse, R202, !P5 ;  /* 0x000000ca07ca7207 */ /* 0x040fe20006800000 */
[----:B---3--:R-:W-:Y:S01]  /*e060*/  IMAD R120, R164, UR10, RZ ;  /* 0x0000000aa4787c24 */ /* 0x008fe2000f8e02ff */
[C---:B------:R-:W-:Y:S01]  /*e070*/  SEL R210, R7.reuse, R210, !P5 ;  /* 0x000000d207d27207 */ /* 0x040fe20006800000 */
[----:B------:R-:W3:Y:S01]  /*e080*/  LDL.LU R164, [R1+0x80] ;  /* 0x0000800001a47983 */ /* 0x000ee20000300800 */
        /* <DEDUP_REMOVED lines=8> */
[----:B------:R-:W-:Y:S01]  /*e110*/  SEL R159, R7, R159, !P5 ;  /* 0x0000009f079f7207 */ /* 0x000fe20006800000 */
[----:B--2---:R-:W-:Y:S01]  /*e120*/  IMAD R112, R5, UR10, RZ ;  /* 0x0000000a05707c24 */ /* 0x004fe2000f8e02ff */
[C---:B------:R-:W-:Y:S01]  /*e130*/  SEL R174, R7.reuse, R174, !P5 ;  /* 0x000000ae07ae7207 */ /* 0x040fe20006800000 */
[----:B------:R-:W2:Y:S01]  /*e140*/  LDL.LU R5, [R1+0x7c] ;  /* 0x00007c0001057983 */ /* 0x000ea20000300800 */
[C---:B------:R-:W-:Y:S02]  /*e150*/  SEL R82, R7.reuse, R30, !P5 ;  /* 0x0000001e07527207 */ /* 0x040fe40006800000 */
[C---:B------:R-:W-:Y:S01]  /*e160*/  SEL R190, R7.reuse, R190, !P5 ;  /* 0x000000be07be7207 */ /* 0x040fe20006800000 */
[----:B------:R-:W2:Y:S01]  /*e170*/  LDL.LU R38, [R1+0x78] ;  /* 0x0000780001267983 */ /* 0x000ea20000300800 */
[----:B------:R-:W-:-:S02]  /*e180*/  SEL R98, R7, R93, !P5 ;  /* 0x0000005d07627207 */ /* 0x000fc40006800000 */
[C---:B------:R-:W-:Y:S01]  /*e190*/  SEL R206, R7.reuse, R206, !P5 ;  /* 0x000000ce07ce7207 */ /* 0x040fe20006800000 */
[----:B------:R-:W2:Y:S01]  /*e1a0*/  LDL.LU R34, [R1+0x74] ;  /* 0x0000740001227983 */ /* 0x000ea20000300800 */
[C---:B------:R-:W-:Y:S02]  /*e1b0*/  SEL R80, R7.reuse, R22, !P5 ;  /* 0x0000001607507207 */ /* 0x040fe40006800000 */
[C---:B------:R-:W-:Y:S01]  /*e1c0*/  SEL R222, R7.reuse, R222, !P5 ;  /* 0x000000de07de7207 */ /* 0x040fe20006800000 */
[----:B------:R-:W2:Y:S01]  /*e1d0*/  LDL.LU R30, [R1+0x70] ;  /* 0x00007000011e7983 */ /* 0x000ea20000300800 */
[C---:B------:R-:W-:Y:S02]  /*e1e0*/  SEL R238, R7.reuse, R238, !P5 ;  /* 0x000000ee07ee7207 */ /* 0x040fe40006800000 */
[C---:B------:R-:W-:Y:S01]  /*e1f0*/  SEL R150, R7.reuse, R57, !P5 ;  /* 0x0000003907967207 */ /* 0x040fe20006800000 */
[----:B------:R-:W2:Y:S01]  /*e200*/  LDL.LU R26, [R1+0x6c] ;  /* 0x00006c00011a7983 */ /* 0x000ea20000300800 */
[----:B------:R-:W-:-:S02]  /*e210*/  SEL R94, R7, R77, !P5 ;  /* 0x0000004d075e7207 */ /* 0x000fc40006800000 */
[C---:B------:R-:W-:Y:S01]  /*e220*/  SEL R182, R7.reuse, R182, !P5 ;  /* 0x000000b607b67207 */ /* 0x040fe20006800000 */
[----:B------:R-:W-:Y:S01]  /*e230*/  IMAD R64, R64, UR10, RZ ;  /* 0x0000000a40407c24 */ /* 0x000fe2000f8e02ff */
[C---:B------:R-:W-:Y:S01]  /*e240*/  SEL R162, R7.reuse, R15, !P5 ;  /* 0x0000000f07a27207 */ /* 0x040fe20006800000 */
[----:B------:R-:W-:Y:S01]  /*e250*/  IMAD R62, R62, UR10, RZ ;  /* 0x0000000a3e3e7c24 */ /* 0x000fe2000f8e02ff */
[C---:B------:R-:W-:Y:S01]  /*e260*/  SEL R76, R7.reuse, R13, !P5 ;  /* 0x0000000d074c7207 */ /* 0x040fe20006800000 */
[----:B------:R-:W-:Y:S01]  /*e270*/  IMAD R42, R42, UR10, RZ ;  /* 0x0000000a2a2a7c24 */ /* 0x000fe2000f8e02ff */
[----:B------:R-:W-:Y:S01]  /*e280*/  SEL R166, R7, R73, !P5 ;  /* 0x0000004907a67207 */ /* 0x000fe20006800000 */
[----:B------:R-:W-:Y:S01]  /*e290*/  IMAD R41, R41, UR10, RZ ;  /* 0x0000000a29297c24 */ /* 0x000fe2000f8e02ff */
[----:B------:R-:W-:Y:S01]  /*e2a0*/  ULDC.64 UR8, c[0x0][0x210] ;  /* 0x0000840000087ab9 */ /* 0x000fe20000000a00 */
[----:B----4-:R-:W-:Y:S02]  /*e2b0*/  IMAD R93, R24, UR10, RZ ;  /* 0x0000000a185d7c24 */ /* 0x010fe4000f8e02ff */
[----:B------:R-:W4:Y:S01]  /*e2c0*/  LDL.LU R24, [R1+0x68] ;  /* 0x0000680001187983 */ /* 0x000f220000300800 */
[----:B------:R-:W-:-:S03]  /*e2d0*/  IMAD R89, R20, UR10, RZ ;  /* 0x0000000a14597c24 */ /* 0x000fc6000f8e02ff */
[----:B------:R-:W4:Y:S01]  /*e2e0*/  LDL.LU R22, [R1+0x64] ;  /* 0x0000640001167983 */ /* 0x000f220000300800 */
[----:B------:R-:W-:-:S03]  /*e2f0*/  IMAD R85, R18, UR10, RZ ;  /* 0x0000000a12557c24 */ /* 0x000fc6000f8e02ff */
[----:B------:R-:W4:Y:S04]  /*e300*/  LDL.LU R20, [R1+0x60] ;  /* 0x0000600001147983 */ /* 0x000f280000300800 */
[----:B------:R-:W4:Y:S01]  /*e310*/  LDL.LU R19, [R1+0x5c] ;  /* 0x00005c0001137983 */ /* 0x000f220000300800 */
[----:B------:R-:W-:-:S03]  /*e320*/  IMAD R81, R16, UR10, RZ ;  /* 0x0000000a10517c24 */ /* 0x000fc6000f8e02ff */
[----:B------:R-:W4:Y:S01]  /*e330*/  LDL.LU R18, [R1+0x58] ;  /* 0x0000580001127983 */ /* 0x000f220000300800 */
[----:B------:R-:W-:-:S03]  /*e340*/  IMAD R77, R14, UR10, RZ ;  /* 0x0000000a0e4d7c24 */ /* 0x000fc6000f8e02ff */
[----:B------:R-:W4:Y:S01]  /*e350*/  LDL.LU R17, [R1+0x54] ;  /* 0x0000540001117983 */ /* 0x000f220000300800 */
[----:B------:R-:W-:-:S03]  /*e360*/  IMAD R73, R12, UR10, RZ ;  /* 0x0000000a0c497c24 */ /* 0x000fc6000f8e02ff */
[----:B------:R-:W4:Y:S01]  /*e370*/  LDL.LU R16, [R1+0x50] ;  /* 0x0000500001107983 */ /* 0x000f220000300800 */
[----:B------:R-:W-:-:S03]  /*e380*/  SEL R92, R7, R69, !P5 ;  /* 0x00000045075c7207 */ /* 0x000fc60006800000 */
[----:B------:R-:W4:Y:S04]  /*e390*/  LDL.LU R15, [R1+0x4c] ;  /* 0x00004c00010f7983 */ /* 0x000f280000300800 */
[----:B------:R-:W4:Y:S01]  /*e3a0*/  LDL.LU R14, [R1+0x48] ;  /* 0x00004800010e7983 */ /* 0x000f220000300800 */
[----:B------:R-:W-:-:S03]  /*e3b0*/  IMAD R69, R10, UR10, RZ ;  /* 0x0000000a0a457c24 */ /* 0x000fc6000f8e02ff */
[----:B------:R-:W4:Y:S01]  /*e3c0*/  LDL.LU R13, [R1+0x44] ;  /* 0x00004400010d7983 */ /* 0x000f220000300800 */
[----:B------:R-:W-:-:S03]  /*e3d0*/  IMAD R97, R9, UR10, RZ ;  /* 0x0000000a09617c24 */ /* 0x000fc6000f8e02ff */
[----:B------:R-:W4:Y:S01]  /*e3e0*/  LDL.LU R12, [R1+0x40] ;  /* 0x00004000010c7983 */ /* 0x000f220000300800 */
[----:B------:R-:W-:-:S03]  /*e3f0*/  SEL R86, R7, R45, !P5 ;  /* 0x0000002d07567207 */ /* 0x000fc60006800000 */
[----:B------:R-:W4:Y:S01]  /*e400*/  LDL.LU R11, [R1+0x3c] ;  /* 0x00003c00010b7983 */ /* 0x000f220000300800 */
[----:B------:R-:W-:-:S03]  /*e410*/  SEL R88, R7, R53, !P5 ;  /* 0x0000003507587207 */ /* 0x000fc60006800000 */
[----:B------:R-:W4:Y:S01]  /*e420*/  LDL.LU R10, [R1+0x38] ;  /* 0x00003800010a7983 */ /* 0x000f220000300800 */
[C---:B------:R-:W-:Y:S01]  /*e430*/  SEL R198, R7.reuse, R198, !P5 ;  /* 0x000000c607c67207 */ /* 0x040fe20006800000 */
[----:B------:R-:W-:Y:S01]  /*e440*/  IMAD R65, R6, UR10, RZ ;  /* 0x0000000a06417c24 */ /* 0x000fe2000f8e02ff */
[C---:B------:R-:W-:Y:S01]  /*e450*/  SEL R214, R7.reuse, R214, !P5 ;  /* 0x000000d607d67207 */ /* 0x040fe20006800000 */
[----:B------:R-:W4:Y:S01]  /*e460*/  LDL.LU R9, [R1+0x34] ;  /* 0x0000340001097983 */ /* 0x000f220000300800 */
[----:B------:R-:W-:-:S03]  /*e470*/  SEL R246, R7, R246, !P5 ;  /* 0x000000f607f67207 */ /* 0x000fc60006800000 */
[----:B------:R-:W4:Y:S01]  /*e480*/  LDL.LU R8, [R1+0x30] ;  /* 0x0000300001087983 */ /* 0x000f220000300800 */
[----:B------:R-:W-:-:S03]  /*e490*/  IMAD R61, R167, UR10, RZ ;  /* 0x0000000aa73d7c24 */ /* 0x000fc6000f8e02ff */
[----:B------:R-:W4:Y:S01]  /*e4a0*/  LDL.LU R7, [R1+0x2c] ;  /* 0x00002c0001077983 */ /* 0x000f220000300800 */
[----:B------:R-:W-:-:S03]  /*e4b0*/  IMAD R57, R2, UR10, RZ ;  /* 0x0000000a02397c24 */ /* 0x000fc6000f8e02ff */
[----:B------:R-:W4:Y:S01]  /*e4c0*/  LDL.LU R6, [R1+0x28] ;  /* 0x0000280001067983 */ /* 0x000f220000300800 */
[----:B------:R-:W-:Y:S02]  /*e4d0*/  IMAD R53, R4, UR10, RZ ;  /* 0x0000000a04357c24 */ /* 0x000fe4000f8e02ff */
[----:B---3--:R-:W-:Y:S02]  /*e4e0*/  IMAD R49, R164, UR10, RZ ;  /* 0x0000000aa4317c24 */ /* 0x008fe4000f8e02ff */
[----:B------:R-:W3:Y:S04]  /*e4f0*/  LDL.LU R164, [R1+0x24] ;  /* 0x0000240001a47983 */ /* 0x000ee80000300800 */
[----:B------:R-:W4:Y:S04]  /*e500*/  LDL.LU R167, [R1+0x4] ;  /* 0x0000040001a77983 */ /* 0x000f280000300800 */
[----:B------:R-:W3:Y:S04]  /*e510*/  LDL.LU R2, [R1+0x10] ;  /* 0x0000100001027983 */ /* 0x000ee80000300800 */
[----:B------:R-:W3:Y:S01]  /*e520*/  LDL.LU R4, [R1+0x1c] ;  /* 0x00001c0001047983 */ /* 0x000ee20000300800 */
[----:B--2---:R-:W-:-:S03]  /*e530*/  IMAD R45, R5, UR10, RZ ;  /* 0x0000000a052d7c24 */ /* 0x004fc6000f8e02ff */
[----:B------:R-:W2:Y:S04]  /*e540*/  LDL.LU R5, [R1+0x20] ;  /* 0x0000200001057983 */ /* 0x000ea80000300800 */
[----:B------:R-:W2:Y:S04]  /*e550*/  LDL.LU R3, [R1+0x18] ;  /* 0x0000180001037983 */ /* 0x000ea80000300800 */
[----:B------:R-:W2:Y:S01]  /*e560*/  LDL.LU R0, [R1+0x14] ;  /* 0x0000140001007983 */ /* 0x000ea20000300800 */
[----:B----4-:R-:W-:Y:S02]  /*e570*/  IMAD R167, R167, UR10, RZ ;  /* 0x0000000aa7a77c24 */ /* 0x010fe4000f8e02ff */
[----:B---3--:R-:W-:-:S03]  /*e580*/  IMAD R2, R2, UR10, RZ ;  /* 0x0000000a02027c24 */ /* 0x008fc6000f8e02ff */
[----:B------:R0:W-:Y:S01]  /*e590*/  STL [R1+0x4], R167 ;  /* 0x000004a701007387 */ /* 0x0001e20000100800 */
[----:B------:R-:W-:-:S03]  /*e5a0*/  IMAD R4, R4, UR10, RZ ;  /* 0x0000000a04047c24 */ /* 0x000fc6000f8e02ff */
[----:B0-----:R-:W3:Y:S01]  /*e5b0*/  LDL.LU R167, [R1+0xf74] ;  /* 0x000f740001a77983 */ /* 0x001ee20000300800 */
[----:B--2---:R-:W-:-:S03]  /*e5c0*/  IMAD R5, R5, UR10, RZ ;  /* 0x0000000a05057c24 */ /* 0x004fc6000f8e02ff */
[----:B------:R0:W-:Y:S04]  /*e5d0*/  STL [R1+0x10], R2 ;  /* 0x0000100201007387 */ /* 0x0001e80000100800 */
[----:B0-----:R-:W2:Y:S04]  /*e5e0*/  LDL.LU R2, [R1+0xf70] ;  /* 0x000f700001027983 */ /* 0x001ea80000300800 */
[----:B------:R0:W-:Y:S04]  /*e5f0*/  STL [R1+0x1c], R4 ;  /* 0x00001c0401007387 */ /* 0x0001e80000100800 */
[----:B0-----:R-:W4:Y:S04]  /*e600*/  LDL.LU R4, [R1+0xf6c] ;  /* 0x000f6c0001047983 */ /* 0x001f280000300800 */
[----:B------:R0:W-:Y:S04]  /*e610*/  STL [R1+0x20], R5 ;  /* 0x0000200501007387 */ /* 0x0001e80000100800 */
[----:B0-----:R-:W3:Y:S01]  /*e620*/  LDL.LU R5, [R1+0xf68] ;  /* 0x000f680001057983 */ /* 0x001ee20000300800 */
[----:B------:R-:W-:-:S05]  /*e630*/  IMAD R3, R3, UR10, RZ ;  /* 0x0000000a03037c24 */ /* 0x000fca000f8e02ff */
[----:B------:R3:W-:Y:S02]  /*e640*/  STL [R1+0x18], R3 ;  /* 0x0000180301007387 */ /* 0x0007e40000100800 */
[----:B---3--:R-:W-:Y:S02]  /*e650*/  IMAD R3, R5, UR10, RZ ;  /* 0x0000000a05037c24 */ /* 0x008fe4000f8e02ff */
[----:B------:R-:W3:Y:S01]  /*e660*/  LDL.LU R5, [R1+0xf64] ;  /* 0x000f640001057983 */ /* 0x000ee20000300800 */
[----:B------:R-:W-:-:S05]  /*e670*/  IMAD R0, R0, UR10, RZ ;  /* 0x0000000a00007c24 */ /* 0x000fca000f8e02ff */
[----:B------:R3:W-:Y:S02]  /*e680*/  STL [R1+0x14], R0 ;  /* 0x0000140001007387 */ /* 0x0007e40000100800 */
[----:B---3--:R-:W-:-:S05]  /*e690*/  LEA R0, P5, R160, R5, 0x1 ;  /* 0x00000005a0007211 */ /* 0x008fca00078a08ff */
[----:B------:R0:W-:Y:S02]  /*e6a0*/  STL [R1+0x2fc], R0 ;  /* 0x0002fc0001007387 */ /* 0x0001e40000100800 */
[----:B0-----:R-:W-:-:S05]  /*e6b0*/  LEA R0, P3, R156, R5, 0x1 ;  /* 0x000000059c007211 */ /* 0x001fca00078608ff */
        /* <DEDUP_REMOVED lines=10> */
[----:B------:R0:W-:Y:S04]  /*e760*/  STL [R1+0x32c], R0 ;  /* 0x00032c0001007387 */ /* 0x0001e80000100800 */
[----:B0-----:R-:W3:Y:S01]  /*e770*/  LDL.LU R0, [R1+0xf60] ;  /* 0x000f600001007983 */ /* 0x001ee20000300800 */
[----:B------:R-:W-:Y:S02]  /*e780*/  IMAD R127, R127, UR10, RZ ;  /* 0x0000000a7f7f7c24 */ /* 0x000fe4000f8e02ff */
[----:B------:R-:W-:Y:S02]  /*e790*/  IMAD R117, R117, UR10, RZ ;  /* 0x0000000a75757c24 */ /* 0x000fe4000f8e02ff */
[----:B------:R-:W-:Y:S02]  /*e7a0*/  IMAD R113, R113, UR10, RZ ;  /* 0x0000000a71717c24 */ /* 0x000fe4000f8e02ff */
[----:B------:R-:W-:-:S02]  /*e7b0*/  IMAD R111, R111, UR10, RZ ;  /* 0x0000000a6f6f7c24 */ /* 0x000fc4000f8e02ff */
[----:B------:R-:W-:Y:S02]  /*e7c0*/  IMAD R109, R109, UR10, RZ ;  /* 0x0000000a6d6d7c24 */ /* 0x000fe4000f8e02ff */
[----:B------:R-:W-:Y:S02]  /*e7d0*/  IMAD R107, R107, UR10, RZ ;  /* 0x0000000a6b6b7c24 */ /* 0x000fe4000f8e02ff */
        /* <DEDUP_REMOVED lines=30> */
[----:B------:R-:W-:Y:S01]  /*e9c0*/  IMAD R15, R15, UR10, RZ ;  /* 0x0000000a0f0f7c24 */ /* 0x000fe2000f8e02ff */
[-C--:B---3--:R-:W-:Y:S02]  /*e9d0*/  LEA.HI.X.SX32 R160, R160, R0.reuse, 0x1, P5 ;  /* 0x00000000a0a07211 */ /* 0x088fe400028f0eff */
[----:B------:R-:W-:-:S03]  /*e9e0*/  LEA.HI.X.SX32 R156, R156, R0, 0x1, P3 ;  /* 0x000000009c9c7211 */ /* 0x000fc600018f0eff */
[----:B------:R0:W-:Y:S01]  /*e9f0*/  STL [R1+0x2f8], R160 ;  /* 0x0002f8a001007387 */ /* 0x0001e20000100800 */
[----:B------:R-:W-:Y:S02]  /*ea00*/  LEA.HI.X.SX32 R146, R146, R0, 0x1, P1 ;  /* 0x0000000092927211 */ /* 0x000fe400008f0eff */
[----:B0-----:R-:W-:-:S05]  /*ea10*/  LEA R160, P5, R136, R5, 0x1 ;  /* 0x0000000588a07211 */ /* 0x001fca00078a08ff */
[----:B------:R0:W-:Y:S04]  /*ea20*/  STL [R1+0x334], R160 ;  /* 0x000334a001007387 */ /* 0x0001e80000100800 */
[----:B------:R1:W-:Y:S01]  /*ea30*/  STL [R1+0x300], R156 ;  /* 0x0003009c01007387 */ /* 0x0003e20000100800 */
[-C--:B0-----:R-:W-:Y:S02]  /*ea40*/  LEA R160, P3, R128, R5.reuse, 0x1 ;  /* 0x0000000580a07211 */ /* 0x081fe400078608ff */
[----:B-1----:R-:W-:Y:S02]  /*ea50*/  LEA.HI.X.SX32 R156, R151, R0, 0x1, P2 ;  /* 0x00000000979c7211 */ /* 0x002fe400010f0eff */
[-C--:B------:R-:W-:Y:S01]  /*ea60*/  LEA R151, P2, R127, R5.reuse, 0x1 ;  /* 0x000000057f977211 */ /* 0x080fe200078408ff */
[----:B------:R-:W-:Y:S04]  /*ea70*/  STL [R1+0x33c], R160 ;  /* 0x00033ca001007387 */ /* 0x000fe80000100800 */
[----:B------:R0:W-:Y:S04]  /*ea80*/  STL [R1+0x308], R156 ;  /* 0x0003089c01007387 */ /* 0x0001e80000100800 */
[----:B------:R1:W-:Y:S04]  /*ea90*/  STL [R1+0x344], R151 ;  /* 0x0003449701007387 */ /* 0x0003e80000100800 */
[----:B------:R3:W-:Y:S01]  /*eaa0*/  STL [R1+0x310], R146 ;  /* 0x0003109201007387 */ /* 0x0007e20000100800 */
[----:B0-----:R-:W-:-:S02]  /*eab0*/  LEA R156, P1, R120, R5, 0x1 ;  /* 0x00000005789c7211 */ /* 0x001fc400078208ff */
[-C--:B-1----:R-:W-:Y:S02]  /*eac0*/  LEA.HI.X.SX32 R151, R142, R0.reuse, 0x1, P0 ;  /* 0x000000008e977211 */ /* 0x082fe400000f0eff */
[-C--:B------:R-:W-:Y:S02]  /*ead0*/  LEA.HI.X.SX32 R142, R140, R0.reuse, 0x1, P4 ;  /* 0x000000008c8e7211 */ /* 0x080fe400020f0eff */
[-C--:B---3--:R-:W-:Y:S01]  /*eae0*/  LEA R146, P0, R117, R5.reuse, 0x1 ;  /* 0x0000000575927211 */ /* 0x088fe200078008ff */
[----:B------:R-:W-:Y:S01]  /*eaf0*/  STL [R1+0x34c], R156 ;  /* 0x00034c9c01007387 */ /* 0x000fe20000100800 */
[-C--:B------:R-:W-:Y:S02]  /*eb00*/  LEA R140, P4, R113, R5.reuse, 0x1 ;  /* 0x00000005718c7211 */ /* 0x080fe400078808ff */
[----:B------:R-:W-:Y:S01]  /*eb10*/  LEA.HI.X.SX32 R138, R138, R0, 0x1, P6 ;  /* 0x000000008a8a7211 */ /* 0x000fe200030f0eff */
[----:B------:R-:W-:Y:S04]  /*eb20*/  STL [R1+0x318], R151 ;  /* 0x0003189701007387 */ /* 0x000fe80000100800 */
        /* <DEDUP_REMOVED lines=197> */
[----:B-1----:R-:W-:-:S03]  /*f780*/  LEA.HI.X.SX32 R38, R34, R0, 0x1, P6 ;  /* 0x0000000022267211 */ /* 0x002fc600030f0eff */
[----:B------:R-:W-:Y:S01]  /*f790*/  STL [R1+0x4e8], R39 ;  /* 0x0004e82701007387 */ /* 0x000fe20000100800 */
[-C--:B------:R-:W-:Y:S02]  /*f7a0*/  LEA.HI.X.SX32 R34, R30, R0.reuse, 0x1, P5 ;  /* 0x000000001e227211 */ /* 0x080fe400028f0eff */
[-C--:B---3--:R-:W-:Y:S01]  /*f7b0*/  LEA R37, P6, R18, R5.reuse, 0x1 ;  /* 0x0000000512257211 */ /* 0x088fe200078c08ff */
[----:B------:R-:W-:Y:S01]  /*f7c0*/  STL [R1+0x4b4], R38 ;  /* 0x0004b42601007387 */ /* 0x000fe20000100800 */
[-C--:B------:R-:W-:Y:S02]  /*f7d0*/  LEA R30, P5, R17, R5.reuse, 0x1 ;  /* 0x00000005111e7211 */ /* 0x080fe400078a08ff */
[----:B------:R-:W-:Y:S01]  /*f7e0*/  LEA.HI.X.SX32 R26, R26, R0, 0x1, P3 ;  /* 0x000000001a1a7211 */ /* 0x000fe200018f0eff */
[----:B------:R-:W-:Y:S04]  /*f7f0*/  STL [R1+0x4f0], R37 ;  /* 0x0004f02501007387 */ /* 0x000fe80000100800 */
[----:B------:R-:W3:Y:S04]  /*f800*/  LDL.LU R140, [R1+0x4] ;  /* 0x00000400018c7983 */ /* 0x000ee80000300800 */
[----:B------:R-:W-:Y:S04]  /*f810*/  STL [R1+0x4bc], R34 ;  /* 0x0004bc2201007387 */ /* 0x000fe80000100800 */
[----:B------:R0:W-:Y:S04]  /*f820*/  STL [R1+0x4f8], R30 ;  /* 0x0004f81e01007387 */ /* 0x0001e80000100800 */
[----:B------:R-:W3:Y:S04]  /*f830*/  LDL.LU R142, [R1+0x10] ;  /* 0x00001000018e7983 */ /* 0x000ee80000300800 */
[----:B------:R1:W-:Y:S01]  /*f840*/  STL [R1+0x4c4], R26 ;  /* 0x0004c41a01007387 */ /* 0x0003e20000100800 */
[----:B0-----:R-:W-:-:S03]  /*f850*/  LEA R30, P3, R16, R5, 0x1 ;  /* 0x00000005101e7211 */ /* 0x001fc600078608ff */
[----:B------:R-:W3:Y:S01]  /*f860*/  LDL.LU R146, [R1+0x1c] ;  /* 0x00001c0001927983 */ /* 0x000ee20000300800 */
[----:B-1----:R-:W-:-:S03]  /*f870*/  LEA.HI.X.SX32 R26, R24, R0, 0x1, P2 ;  /* 0x00000000181a7211 */ /* 0x002fc600010f0eff */
[----:B------:R-:W-:Y:S01]  /*f880*/  STL [R1+0x500], R30 ;  /* 0x0005001e01007387 */ /* 0x000fe20000100800 */
[----:B------:R-:W-:-:S03]  /*f890*/  LEA R24, P2, R15, R5, 0x1 ;  /* 0x000000050f187211 */ /* 0x000fc600078408ff */
[----:B------:R-:W3:Y:S04]  /*f8a0*/  LDL.LU R151, [R1+0x20] ;  /* 0x0000200001977983 */ /* 0x000ee80000300800 */
[----:B------:R0:W-:Y:S04]  /*f8b0*/  STL [R1+0x4cc], R26 ;  /* 0x0004cc1a01007387 */ /* 0x0001e80000100800 */
[----:B------:R-:W3:Y:S04]  /*f8c0*/  LDL.LU R156, [R1+0x18] ;  /* 0x00001800019c7983 */ /* 0x000ee80000300800 */
[----:B------:R1:W-:Y:S04]  /*f8d0*/  STL [R1+0x508], R24 ;  /* 0x0005081801007387 */ /* 0x0003e80000100800 */
[----:B------:R-:W3:Y:S01]  /*f8e0*/  LDL.LU R160, [R1+0x14] ;  /* 0x0000140001a07983 */ /* 0x000ee20000300800 */
[----:B------:R-:W-:Y:S01]  /*f8f0*/  IMAD R14, R14, UR10, RZ ;  /* 0x0000000a0e0e7c24 */ /* 0x000fe2000f8e02ff */
[----:B------:R-:W-:Y:S01]  /*f900*/  LEA.HI.X.SX32 R22, R22, R0, 0x1, P1 ;  /* 0x0000000016167211 */ /* 0x000fe200008f0eff */
[----:B------:R-:W-:-:S02]  /*f910*/  IMAD R13, R13, UR10, RZ ;  /* 0x0000000a0d0d7c24 */ /* 0x000fc4000f8e02ff */
[----:B------:R-:W-:Y:S01]  /*f920*/  IMAD R12, R12, UR10, RZ ;  /* 0x0000000a0c0c7c24 */ /* 0x000fe2000f8e02ff */
[-C--:B0-----:R-:W-:Y:S01]  /*f930*/  LEA R26, P1, R14, R5.reuse, 0x1 ;  /* 0x000000050e1a7211 */ /* 0x081fe200078208ff */
[----:B------:R0:W-:Y:S01]  /*f940*/  STL [R1+0x4d4], R22 ;  /* 0x0004d41601007387 */ /* 0x0001e20000100800 */
[-C--:B-1----:R-:W-:Y:S01]  /*f950*/  LEA.HI.X.SX32 R24, R20, R0.reuse, 0x1, P0 ;  /* 0x0000000014187211 */ /* 0x082fe200000f0eff */
[----:B------:R-:W-:Y:S01]  /*f960*/  IMAD R11, R11, UR10, RZ ;  /* 0x0000000a0b0b7c24 */ /* 0x000fe2000f8e02ff */
[-C--:B------:R-:W-:Y:S01]  /*f970*/  LEA.HI.X.SX32 R20, R19, R0.reuse, 0x1, P4 ;  /* 0x0000000013147211 */ /* 0x080fe200020f0eff */
[----:B------:R-:W-:Y:S01]  /*f980*/  STL [R1+0x510], R26 ;  /* 0x0005101a01007387 */ /* 0x000fe20000100800 */
[-C--:B------:R-:W-:Y:S01]  /*f990*/  LEA R19, P4, R12, R5.reuse, 0x1 ;  /* 0x000000050c137211 */ /* 0x080fe200078808ff */
[----:B------:R-:W-:Y:S01]  /*f9a0*/  IMAD R10, R10, UR10, RZ ;  /* 0x0000000a0a0a7c24 */ /* 0x000fe2000f8e02ff */
[----:B------:R-:W-:Y:S02]  /*f9b0*/  LEA.HI.X.SX32 R18, R18, R0, 0x1, P6 ;  /* 0x0000000012127211 */ /* 0x000fe400030f0eff */
[----:B0-----:R-:W-:Y:S01]  /*f9c0*/  LEA R22, P0, R13, R5, 0x1 ;  /* 0x000000050d167211 */ /* 0x001fe200078008ff */
[----:B------:R-:W-:Y:S01]  /*f9d0*/  STL [R1+0x4dc], R24 ;  /* 0x0004dc1801007387 */ /* 0x000fe20000100800 */
[----:B------:R-:W-:-:S03]  /*f9e0*/  IMAD R9, R9, UR10, RZ ;  /* 0x0000000a09097c24 */ /* 0x000fc6000f8e02ff */
[----:B------:R-:W-:Y:S04]  /*f9f0*/  STL [R1+0x518], R22 ;  /* 0x0005181601007387 */ /* 0x000fe80000100800 */
[----:B------:R0:W-:Y:S04]  /*fa00*/  STL [R1+0x4e4], R20 ;  /* 0x0004e41401007387 */ /* 0x0001e80000100800 */
[----:B------:R1:W-:Y:S01]  /*fa10*/  STL [R1+0x520], R19 ;  /* 0x0005201301007387 */ /* 0x0003e20000100800 */
[----:B------:R-:W-:-:S03]  /*fa20*/  IMAD R8, R8, UR10, RZ ;  /* 0x0000000a08087c24 */ /* 0x000fc6000f8e02ff */
[----:B------:R2:W-:Y:S01]  /*fa30*/  STL [R1+0x4ec], R18 ;  /* 0x0004ec1201007387 */ /* 0x0005e20000100800 */
[-C--:B0-----:R-:W-:Y:S02]  /*fa40*/  LEA R20, P6, R11, R5.reuse, 0x1 ;  /* 0x000000050b147211 */ /* 0x081fe400078c08ff */
[-C--:B-1----:R-:W-:Y:S02]  /*fa50*/  LEA.HI.X.SX32 R19, R17, R0.reuse, 0x1, P5 ;  /* 0x0000000011137211 */ /* 0x082fe400028f0eff */
[-C--:B------:R-:W-:Y:S02]  /*fa60*/  LEA.HI.X.SX32 R17, R16, R0.reuse, 0x1, P3 ;  /* 0x0000000010117211 */ /* 0x080fe400018f0eff */
[-C--:B--2---:R-:W-:Y:S01]  /*fa70*/  LEA R18, P5, R10, R5.reuse, 0x1 ;  /* 0x000000050a127211 */ /* 0x084fe200078a08ff */
[----:B------:R-:W-:Y:S01]  /*fa80*/  STL [R1+0x528], R20 ;  /* 0x0005281401007387 */ /* 0x000fe20000100800 */
[----:B------:R-:W-:Y:S01]  /*fa90*/  LEA R16, P3, R9, R5, 0x1 ;  /* 0x0000000509107211 */ /* 0x000fe200078608ff */
[----:B------:R-:W-:Y:S01]  /*faa0*/  IMAD R7, R7, UR10, RZ ;  /* 0x0000000a07077c24 */ /* 0x000fe2000f8e02ff */
[----:B------:R-:W-:Y:S01]  /*fab0*/  LEA.HI.X.SX32 R15, R15, R0, 0x1, P2 ;  /* 0x000000000f0f7211 */ /* 0x000fe200010f0eff */
        /* <DEDUP_REMOVED lines=21> */
[-C--:B------:R-:W-:Y:S01]  /*fc10*/  LEA.HI.X.SX32 R11, R10, R0.reuse, 0x1, P5 ;  /* 0x000000000a0b7211 */ /* 0x080fe200028f0eff */
[----:B------:R-:W-:Y:S01]  /*fc20*/  STL [R1+0x558], R14 ;  /* 0x0005580e01007387 */ /* 0x000fe20000100800 */
[----:B------:R-:W-:-:S03]  /*fc30*/  LEA.HI.X.SX32 R9, R9, R0, 0x1, P3 ;  /* 0x0000000009097211 */ /* 0x000fc600018f0eff */
[----:B------:R-:W-:Y:S01]  /*fc40*/  STL [R1+0x524], R13 ;  /* 0x0005240d01007387 */ /* 0x000fe20000100800 */
[----:B------:R-:W-:Y:S01]  /*fc50*/  LEA.HI.X.SX32 R6, R6, R0, 0x1, P0 ;  /* 0x0000000006067211 */ /* 0x000fe200000f0eff */
[----:B----4-:R-:W-:Y:S02]  /*fc60*/  IMAD R4, R4, UR10, RZ ;  /* 0x0000000a04047c24 */ /* 0x010fe4000f8e02ff */
        /* <DEDUP_REMOVED lines=19> */
[----:B---3--:R-:W-:-:S05]  /*fda0*/  LEA R12, P6, R140, R5, 0x1 ;  /* 0x000000058c0c7211 */ /* 0x008fca00078c08ff */
[----:B------:R-:W-:Y:S01]  /*fdb0*/  STL [R1+0x560], R12 ;  /* 0x0005600c01007387 */ /* 0x000fe20000100800 */
[----:B------:R-:W-:-:S03]  /*fdc0*/  LEA R10, P5, R142, R5, 0x1 ;  /* 0x000000058e0a7211 */ /* 0x000fc600078a08ff */
[----:B------:R0:W-:Y:S04]  /*fdd0*/  STL [R1+0x52c], R11 ;  /* 0x00052c0b01007387 */ /* 0x0001e80000100800 */
[----:B------:R1:W-:Y:S04]  /*fde0*/  STL [R1+0x568], R10 ;  /* 0x0005680a01007387 */ /* 0x0003e80000100800 */
[----:B------:R2:W-:Y:S01]  /*fdf0*/  STL [R1+0x534], R9 ;  /* 0x0005340901007387 */ /* 0x0005e20000100800 */
[----:B0-----:R-:W-:Y:S02]  /*fe00*/  LEA R11, P3, R146, R5, 0x1 ;  /* 0x00000005920b7211 */ /* 0x001fe400078608ff */
[----:B-1----:R-:W-:-:S02]  /*fe10*/  LEA.HI.X.SX32 R10, R8, R0, 0x1, P2 ;  /* 0x00000000080a7211 */ /* 0x002fc400010f0eff */
[----:B------:R-:W-:Y:S02]  /*fe20*/  LEA.HI.X.SX32 R8, R7, R0, 0x1, P1 ;  /* 0x0000000007087211 */ /* 0x000fe400008f0eff */
[-C--:B--2---:R-:W-:Y:S01]  /*fe30*/  LEA R9, P2, R151, R5.reuse, 0x1 ;  /* 0x0000000597097211 */ /* 0x084fe200078408ff */
[----:B------:R-:W-:Y:S04]  /*fe40*/  STL [R1+0x570], R11 ;  /* 0x0005700b01007387 */ /* 0x000fe80000100800 */
[----:B------:R-:W-:Y:S01]  /*fe50*/  STL [R1+0x53c], R10 ;  /* 0x00053c0a01007387 */ /* 0x000fe20000100800 */
[----:B------:R-:W-:-:S03]  /*fe60*/  LEA R7, P1, R156, R5, 0x1 ;  /* 0x000000059c077211 */ /* 0x000fc600078208ff */
[----:B------:R-:W-:Y:S04]  /*fe70*/  STL [R1+0x578], R9 ;  /* 0x0005780901007387 */ /* 0x000fe80000100800 */
[----:B------:R0:W-:Y:S04]  /*fe80*/  STL [R1+0x544], R8 ;  /* 0x0005440801007387 */ /* 0x0001e80000100800 */
[----:B------:R1:W-:Y:S04]  /*fe90*/  STL [R1+0x580], R7 ;  /* 0x0005800701007387 */ /* 0x0003e80000100800 */
[----:B------:R2:W-:Y:S01]  /*fea0*/  STL [R1+0x54c], R6 ;  /* 0x00054c0601007387 */ /* 0x0005e20000100800 */
[----:B0-----:R-:W-:-:S02]  /*feb0*/  LEA R8, P0, R160, R5, 0x1 ;  /* 0x00000005a0087211 */ /* 0x001fc400078008ff */
[----:B-1----:R-:W-:-:S03]  /*fec0*/  LEA.HI.X.SX32 R7, R164, R0, 0x1, P4 ;  /* 0x00000000a4077211 */ /* 0x002fc600020f0eff */
[----:B------:R0:W-:Y:S01]  /*fed0*/  STL [R1+0x588], R8 ;  /* 0x0005880801007387 */ /* 0x0001e20000100800 */
[----:B--2---:R-:W-:-:S03]  /*fee0*/  LEA R6, P4, R3, R5, 0x1 ;  /* 0x0000000503067211 */ /* 0x004fc600078808ff */
[----:B------:R1:W-:Y:S04]  /*fef0*/  STL [R1+0x554], R7 ;  /* 0x0005540701007387 */ /* 0x0003e80000100800 */
[----:B------:R2:W-:Y:S01]  /*ff00*/  STL [R1+0x590], R6 ;  /* 0x0005900601007387 */ /* 0x0005e20000100800 */
[----:B0-----:R-:W-:Y:S02]  /*ff10*/  LEA.HI.X.SX32 R8, R140, R0, 0x1, P6 ;  /* 0x000000008c087211 */ /* 0x001fe400030f0eff */
[----:B-1----:R-:W-:-:S03]  /*ff20*/  LEA R7, P6, R4, R5, 0x1 ;  /* 0x0000000504077211 */ /* 0x002fc600078c08ff */
[----:B------:R0:W-:Y:S01]  /*ff30*/  STL [R1+0x55c], R8 ;  /* 0x00055c0801007387 */ /* 0x0001e20000100800 */
[----:B--2---:R-:W-:-:S03]  /*ff40*/  LEA.HI.X.SX32 R6, R142, R0, 0x1, P5 ;  /* 0x000000008e067211 */ /* 0x004fc600028f0eff */
[----:B------:R1:W-:Y:S04]  /*ff50*/  STL [R1+0x598], R7 ;  /* 0x0005980701007387 */ /* 0x0003e80000100800 */
[----:B------:R2:W-:Y:S01]  /*ff60*/  STL [R1+0x564], R6 ;  /* 0x0005640601007387 */ /* 0x0005e20000100800 */
[----:B0-----:R-:W-:Y:S02]  /*ff70*/  LEA R8, P5, R2, R5, 0x1 ;  /* 0x0000000502087211 */ /* 0x001fe400078a08ff */
        /* <DEDUP_REMOVED lines=15> */
[----:B------:R1:W-:Y:S01]  /*10070*/  STL [R1+0x584], R7 ;  /* 0x0005840701007387 */ /* 0x0003e20000100800 */
[----:B0-----:R-:W-:-:S03]  /*10080*/  LEA.HI.X.SX32 R8, R3, R0, 0x1, P4 ;  /* 0x0000000003087211 */ /* 0x001fc600020f0eff */
[----:B------:R-:W2:Y:S04]  /*10090*/  LDL.LU R3, [R1+0xf5c] ;  /* 0x000f5c0001037983 */ /* 0x000ea80000300800 */
[----:B------:R0:W-:Y:S01]  /*100a0*/  STL [R1+0x5c0], R6 ;  /* 0x0005c00601007387 */ /* 0x0001e20000100800 */
[----:B-1----:R-:W-:-:S03]  /*100b0*/  LEA.HI.X.SX32 R7, R4, R0, 0x1, P6 ;  /* 0x0000000004077211 */ /* 0x002fc600030f0eff */
[----:B------:R1:W-:Y:S04]  /*100c0*/  STL [R1+0x58c], R8 ;  /* 0x00058c0801007387 */ /* 0x0003e80000100800 */
[----:B------:R3:W5:Y:S01]  /*100d0*/  LDL.LU R4, [R1+0xf58] ;  /* 0x000f580001047983 */ /* 0x0007620000300800 */
[----:B0-----:R-:W-:-:S05]  /*100e0*/  LEA R6, P4, R175, R5, 0x1 ;  /* 0x00000005af067211 */ /* 0x001fca00078808ff */
[----:B------:R0:W-:Y:S01]  /*100f0*/  STL [R1+0x5c8], R6 ;  /* 0x0005c80601007387 */ /* 0x0001e20000100800 */
[----:B-1----:R-:W-:-:S03]  /*10100*/  LEA.HI.X.SX32 R8, R2, R0, 0x1, P5 ;  /* 0x0000000002087211 */ /* 0x002fc600028f0eff */
[----:B------:R1:W-:Y:S04]  /*10110*/  STL [R1+0x594], R7 ;  /* 0x0005940701007387 */ /* 0x0003e80000100800 */
[----:B------:R-:W4:Y:S01]  /*10120*/  LDL.LU R2, [R1+0xf54] ;  /* 0x000f540001027983 */ /* 0x000f220000300800 */
[-C--:B0-----:R-:W-:Y:S02]  /*10130*/  LEA R6, P6, R177, R5.reuse, 0x1 ;  /* 0x00000005b1067211 */ /* 0x081fe400078c08ff */
[----:B-1----:R-:W-:-:S03]  /*10140*/  LEA R7, P5, R179, R5, 0x1 ;  /* 0x00000005b3077211 */ /* 0x002fc600078a08ff */
[----:B------:R0:W-:Y:S04]  /*10150*/  STL [R1+0x5d0], R6 ;  /* 0x0005d00601007387 */ /* 0x0001e80000100800 */
[----:B------:R1:W-:Y:S01]  /*10160*/  STL [R1+0x59c], R8 ;  /* 0x00059c0801007387 */ /* 0x0003e20000100800 */
[----:B0-----:R-:W-:-:S03]  /*10170*/  LEA.HI.X.SX32 R6, R167, R0, 0x1, P3 ;  /* 0x00000000a7067211 */ /* 0x001fc600018f0eff */
[----:B------:R0:W-:Y:S01]  /*10180*/  STL [R1+0x5d8], R7 ;  /* 0x0005d80701007387 */ /* 0x0001e20000100800 */
[----:B-1----:R-:W-:-:S03]  /*10190*/  LEA R8, P3, R181, R5, 0x1 ;  /* 0x00000005b5087211 */ /* 0x002fc600078608ff */
[----:B------:R1:W-:Y:S01]  /*101a0*/  STL [R1+0x5a4], R6 ;  /* 0x0005a40601007387 */ /* 0x0003e20000100800 */
[----:B0-----:R-:W-:-:S03]  /*101b0*/  LEA.HI.X.SX32 R7, R169, R0, 0x1, P2 ;  /* 0x00000000a9077211 */ /* 0x001fc600010f0eff */
[----:B------:R0:W-:Y:S01]  /*101c0*/  STL [R1+0x5e0], R8 ;  /* 0x0005e00801007387 */ /* 0x0001e20000100800 */
[----:B-1----:R-:W-:-:S03]  /*101d0*/  LEA R6, P2, R183, R5, 0x1 ;  /* 0x00000005b7067211 */ /* 0x002fc600078408ff */
[----:B------:R1:W-:Y:S04]  /*101e0*/  STL [R1+0x5ac], R7 ;  /* 0x0005ac0701007387 */ /* 0x0003e80000100800 */
[----:B------:R3:W-:Y:S01]  /*101f0*/  STL [R1+0x5e8], R6 ;  /* 0x0005e80601007387 */ /* 0x0007e20000100800 */
[----:B0-----:R-:W-:Y:S02]  /*10200*/  LEA.HI.X.SX32 R8, R171, R0, 0x1, P1 ;  /* 0x00000000ab087211 */ /* 0x001fe400008f0eff */
[----:B-1----:R-:W-:-:S03]  /*10210*/  LEA R7, P1, R185, R5, 0x1 ;  /* 0x00000005b9077211 */ /* 0x002fc600078208ff */
[----:B------:R0:W-:Y:S01]  /*10220*/  STL [R1+0x5b4], R8 ;  /* 0x0005b40801007387 */ /* 0x0001e20000100800 */
[----:B---3--:R-:W-:-:S03]  /*10230*/  LEA.HI.X.SX32 R6, R173, R0, 0x1, P0 ;  /* 0x00000000ad067211 */ /* 0x008fc600000f0eff */
[----:B------:R1:W-:Y:S04]  /*10240*/  STL [R1+0x5f0], R7 ;  /* 0x0005f00701007387 */ /* 0x0003e80000100800 */
[----:B------:R3:W-:Y:S01]  /*10250*/  STL [R1+0x5bc], R6 ;  /* 0x0005bc0601007387 */ /* 0x0007e20000100800 */
[----:B0-----:R-:W-:Y:S02]  /*10260*/  LEA R8, P0, R187, R5, 0x1 ;  /* 0x00000005bb087211 */ /* 0x001fe400078008ff */
[----:B-1----:R-:W-:-:S03]  /*10270*/  LEA.HI.X.SX32 R7, R175, R0, 0x1, P4 ;  /* 0x00000000af077211 */ /* 0x002fc600020f0eff */
[----:B------:R0:W-:Y:S01]  /*10280*/  STL [R1+0x5f8], R8 ;  /* 0x0005f80801007387 */ /* 0x0001e20000100800 */
[----:B---3--:R-:W-:-:S03]  /*10290*/  LEA R6, P4, R189, R5, 0x1 ;  /* 0x00000005bd067211 */ /* 0x008fc600078808ff */
        /* <DEDUP_REMOVED lines=18> */
[----:B------:R1:W-:Y:S01]  /*103c0*/  STL [R1+0x620], R7 ;  /* 0x0006200701007387 */ /* 0x0003e20000100800 */
[----:B------:R-:W-:-:S03]  /*103d0*/  IMAD R203, R203, UR10, RZ ;  /* 0x0000000acbcb7c24 */ /* 0x000fc6000f8e02ff */
[----:B------:R3:W-:Y:S01]  /*103e0*/  STL [R1+0x5ec], R6 ;  /* 0x0005ec0601007387 */ /* 0x0007e20000100800 */
[----:B0-----:R-:W-:Y:S02]  /*103f0*/  LEA R8, P1, R199, R5, 0x1 ;  /* 0x00000005c7087211 */ /* 0x001fe400078208ff */
[----:B-1----:R-:W-:-:S03]  /*10400*/  LEA.HI.X.SX32 R7, R187, R0, 0x1, P0 ;  /* 0x00000000bb077211 */ /* 0x002fc600000f0eff */
[----:B------:R0:W-:Y:S01]  /*10410*/  STL [R1+0x628], R8 ;  /* 0x0006280801007387 */ /* 0x0001e20000100800 */
[----:B---3--:R-:W-:-:S03]  /*10420*/  LEA R6, P0, R201, R5, 0x1 ;  /* 0x00000005c9067211 */ /* 0x008fc600078008ff */
[----:B------:R1:W-:Y:S01]  /*10430*/  STL [R1+0x5f4], R7 ;  /* 0x0005f40701007387 */ /* 0x0003e20000100800 */
[----:B------:R-:W-:-:S03]  /*10440*/  IMAD R205, R205, UR10, RZ ;  /* 0x0000000acdcd7c24 */ /* 0x000fc6000f8e02ff */
[----:B------:R3:W-:Y:S01]  /*10450*/  STL [R1+0x630], R6 ;  /* 0x0006300601007387 */ /* 0x0007e20000100800 */
[----:B0-----:R-:W-:Y:S01]  /*10460*/  LEA.HI.X.SX32 R8, R189, R0, 0x1, P4 ;  /* 0x00000000bd087211 */ /* 0x001fe200020f0eff */
[----:B------:R-:W-:Y:S01]  /*10470*/  IMAD R207, R207, UR10, RZ ;  /* 0x0000000acfcf7c24 */ /* 0x000fe2000f8e02ff */
        /* <DEDUP_REMOVED lines=753> */
[----:B------:R1:W-:Y:S04]  /*13390*/  STL [R1+0xee8], R7 ;  /* 0x000ee80701007387 */ /* 0x0003e80000100800 */
[----:B------:R3:W-:Y:S01]  /*133a0*/  STL [R1+0xecc], R6 ;  /* 0x000ecc0601007387 */ /* 0x0007e20000100800 */
[----:B0-----:R-:W-:Y:S02]  /*133b0*/  LEA R8, P2, R162, R5, 0x1 ;  /* 0x00000005a2087211 */ /* 0x001fe400078408ff */
[----:B-1----:R-:W-:-:S03]  /*133c0*/  LEA.HI.X.SX32 R7, R154, R0, 0x1, P1 ;  /* 0x000000009a077211 */ /* 0x002fc600008f0eff */
[----:B------:R-:W-:Y:S01]  /*133d0*/  STL [R1+0xeec], R8 ;  /* 0x000eec0801007387 */ /* 0x000fe20000100800 */
[----:B---3--:R-:W-:Y:S02]  /*133e0*/  LEA R6, P1, R166, R5, 0x1 ;  /* 0x00000005a6067211 */ /* 0x008fe400078208ff */
[-C--:B------:R-:W-:Y:S01]  /*133f0*/  LEA.HI.X.SX32 R5, R158, R0.reuse, 0x1, P0 ;  /* 0x000000009e057211 */ /* 0x080fe200000f0eff */
[----:B------:R-:W-:Y:S04]  /*13400*/  STL [R1+0xed4], R7 ;  /* 0x000ed40701007387 */ /* 0x000fe80000100800 */
[----:B------:R0:W-:Y:S04]  /*13410*/  STL [R1+0xae8], R6 ;  /* 0x000ae80601007387 */ /* 0x0001e80000100800 */
[----:B------:R1:W-:Y:S01]  /*13420*/  STL [R1+0xad4], R5 ;  /* 0x000ad40501007387 */ /* 0x0003e20000100800 */
[----:B0-----:R-:W-:-:S02]  /*13430*/  LEA.HI.X.SX32 R6, R182, R0, 0x1, P4 ;  /* 0x00000000b6067211 */ /* 0x001fc400020f0eff */
[----:B-1----:R-:W-:-:S03]  /*13440*/  LEA.HI.X.SX32 R5, R198, R0, 0x1, P6 ;  /* 0x00000000c6057211 */ /* 0x002fc600030f0eff */
[----:B------:R0:W-:Y:S01]  /*13450*/  STL [R1+0xad8], R6 ;  /* 0x000ad80601007387 */ /* 0x0001e20000100800 */
[----:B------:R-:W-:-:S03]  /*13460*/  LEA.HI.X.SX32 R7, R246, R0, 0x1, P5 ;  /* 0x00000000f6077211 */ /* 0x000fc600028f0eff */
[----:B------:R1:W-:Y:S01]  /*13470*/  STL [R1+0xadc], R5 ;  /* 0x000adc0501007387 */ /* 0x0003e20000100800 */
[C---:B--2---:R-:W-:Y:S02]  /*13480*/  LEA R16, P0, R3.reuse, UR8, 0x1 ;  /* 0x0000000803107c11 */ /* 0x044fe4000f8008ff */
[-C--:B0-----:R-:W-:Y:S01]  /*13490*/  LEA.HI.X.SX32 R6, R214, R0.reuse, 0x1, P3 ;  /* 0x00000000d6067211 */ /* 0x081fe200018f0eff */
[----:B------:R-:W-:Y:S01]  /*134a0*/  STL [R1+0xaec], R7 ;  /* 0x000aec0701007387 */ /* 0x000fe20000100800 */
[-C--:B-1----:R-:W-:Y:S02]  /*134b0*/  LEA.HI.X.SX32 R5, R162, R0.reuse, 0x1, P2 ;  /* 0x00000000a2057211 */ /* 0x082fe400010f0eff */
[----:B------:R-:W-:Y:S01]  /*134c0*/  LEA.HI.X.SX32 R0, R166, R0, 0x1, P1 ;  /* 0x00000000a6007211 */ /* 0x000fe200008f0eff */
[----:B------:R-:W-:Y:S01]  /*134d0*/  STL [R1+0xae0], R6 ;  /* 0x000ae00601007387 */ /* 0x000fe20000100800 */
[----:B------:R-:W-:-:S03]  /*134e0*/  LEA.HI.X.SX32 R15, R3, UR9, 0x1, P0 ;  /* 0x00000009030f7c11 */ /* 0x000fc600080f0eff */
[----:B------:R0:W-:Y:S04]  /*134f0*/  STL [R1+0xae4], R5 ;  /* 0x000ae40501007387 */ /* 0x0001e80000100800 */
[----:B------:R1:W-:Y:S04]  /*13500*/  STL [R1+0x6d8], R0 ;  /* 0x0006d80001007387 */ /* 0x0003e80000100800 */
[----:B------:R-:W2:Y:S01]  /*13510*/  LDL.LU R3, [R1+0xf50] ;  /* 0x000f500001037983 */ /* 0x000ea20000300800 */
[----:B0-----:R-:W0:Y:S03]  /*13520*/  LDC R5, c[0x0][0x238] ;  /* 0x00008e00ff057b82 */ /* 0x001e260000000800 */
[----:B------:R-:W-:Y:S04]  /*13530*/  STL [R1+0x2f4], RZ ;  /* 0x0002f4ff01007387 */ /* 0x000fe80000100800 */
[----:B------:R-:W-:Y:S04]  /*13540*/  STL [R1], RZ ;  /* 0x000000ff01007387 */ /* 0x000fe80000100800 */
[----:B------:R-:W-:Y:S04]  /*13550*/  STL [R1+0x4], RZ ;  /* 0x000004ff01007387 */ /* 0x000fe80000100800 */
        /* <DEDUP_REMOVED lines=125> */
[----:B------:R-:W-:Y:S01]  /*13d30*/  STL [R1+0x1fc], RZ ;  /* 0x0001fcff01007387 */ /* 0x000fe20000100800 */
[----:B------:R-:W-:Y:S01]  /*13d40*/  UIADD3 UR5, UR4, 0x10000, URZ ;  /* 0x0001000004057890 */ /* 0x000fe2000fffe03f */
        /* <DEDUP_REMOVED lines=41> */
[----:B------:R-:W-:Y:S01]  /*13fe0*/  USHF.R.U32.HI UR38, URZ, 0x4, UR4 ;  /* 0x000000043f267899 */ /* 0x000fe20008011604 */
[----:B------:R-:W-:Y:S01]  /*13ff0*/  UMOV UR8, URZ ;  /* 0x0000003f00087c82 */ /* 0x000fe20008000000 */
[----:B------:R-:W-:Y:S01]  /*14000*/  UMOV UR9, URZ ;  /* 0x0000003f00097c82 */ /* 0x000fe20008000000 */
[----:B------:R-:W-:-:S02]  /*14010*/  USHF.L.U32 UR60, UR60, 0x7, URZ ;  /* 0x000000073c3c7899 */ /* 0x000fc4000800063f */
[----:B------:R-:W-:Y:S01]  /*14020*/  USHF.R.U32.HI UR5, URZ, 0x4, UR5 ;  /* 0x000000043f057899 */ /* 0x000fe20008011605 */
[----:B-1----:R-:W1:Y:S01]  /*14030*/  LDC R0, c[0x0][0x230] ;  /* 0x00008c00ff007b82 */ /* 0x002e620000000800 */
[C---:B0-----:R-:W-:Y:S01]  /*14040*/  IMAD R151, R5.reuse, 0xfe, RZ ;  /* 0x000000fe05977824 */ /* 0x041fe200078e02ff */
[----:B------:R-:W-:Y:S01]  /*14050*/  USGXT.U32 UR38, UR38, 0xe ;  /* 0x0000000e2626789a */ /* 0x000fe20008000000 */
[C---:B------:R-:W-:Y:S01]  /*14060*/  IMAD R152, R5.reuse, 0xfa, RZ ;  /* 0x000000fa05987824 */ /* 0x040fe200078e02ff */
[----:B------:R-:W-:Y:S01]  /*14070*/  USGXT.U32 UR36, UR5, 0xe ;  /* 0x0000000e0524789a */ /* 0x000fe20008000000 */
[C---:B------:R-:W-:Y:S01]  /*14080*/  IMAD R153, R5.reuse, 0xf6, RZ ;  /* 0x000000f605997824 */ /* 0x040fe200078e02ff */
[----:B------:R-:W-:Y:S01]  /*14090*/  UIADD3 UR13, UP0, UR38, 0x2, URZ ;  /* 0x00000002260d7890 */ /* 0x000fe2000ff1e03f */
[C---:B------:R-:W-:Y:S01]  /*140a0*/  IMAD R154, R5.reuse, 0xf2, RZ ;  /* 0x000000f2059a7824 */ /* 0x040fe200078e02ff */
[----:B------:R-:W-:Y:S01]  /*140b0*/  USHF.R.S32.HI UR10, URZ, 0x1f, UR60 ;  /* 0x0000001f3f0a7899 */ /* 0x000fe2000801143c */
[C---:B------:R-:W-:Y:S01]  /*140c0*/  IMAD R155, R5.reuse, 0xee, RZ ;  /* 0x000000ee059b7824 */ /* 0x040fe200078e02ff */
[----:B------:R-:W-:Y:S01]  /*140d0*/  UIADD3.X UR11, UR9, 0x40000040, URZ, UP0, !UPT ;  /* 0x40000040090b7890 */ /* 0x000fe200087fe43f */
[C---:B------:R-:W-:Y:S01]  /*140e0*/  IMAD R156, R5.reuse, 0xea, RZ ;  /* 0x000000ea059c7824 */ /* 0x040fe200078e02ff */
[----:B------:R-:W-:Y:S01]  /*140f0*/  UIADD3 UR12, UP0, UR36, 0x80, URZ ;  /* 0x00000080240c7890 */ /* 0x000fe2000ff1e03f */
[C---:B------:R-:W-:Y:S01]  /*14100*/  IMAD R157, R5.reuse, 0xe6, RZ ;  /* 0x000000e6059d7824 */ /* 0x040fe200078e02ff */
[----:B------:R-:W-:Y:S01]  /*14110*/  USHF.L.U32 UR5, UR60, 0x1, URZ ;  /* 0x000000013c057899 */ /* 0x000fe2000800063f */
[C---:B------:R-:W-:Y:S01]  /*14120*/  IMAD R158, R5.reuse, 0x7f, RZ ;  /* 0x0000007f059e7824 */ /* 0x040fe200078e02ff */
[----:B------:R-:W-:Y:S01]  /*14130*/  UIADD3.X UR9, UR8, 0x40000040, URZ, UP0, !UPT ;  /* 0x4000004008097890 */ /* 0x000fe200087fe43f */
[C---:B------:R-:W-:Y:S01]  /*14140*/  IMAD R159, R5.reuse, 0xe2, RZ ;  /* 0x000000e2059f7824 */ /* 0x040fe200078e02ff */
[----:B------:R-:W-:Y:S01]  /*14150*/  USHF.L.U64.HI UR60, UR60, 0x1, UR10 ;  /* 0x000000013c3c7899 */ /* 0x000fe2000801020a */
[C---:B------:R-:W-:Y:S01]  /*14160*/  IMAD R160, R5.reuse, 0x7d, RZ ;  /* 0x0000007d05a07824 */ /* 0x040fe200078e02ff */
[----:B------:R-:W-:Y:S01]  /*14170*/  UMOV UR8, UR12 ;  /* 0x0000000c00087c82 */ /* 0x000fe20008000000 */
[C---:B------:R-:W-:Y:S01]  /*14180*/  IMAD R161, R5.reuse, 0xde, RZ ;  /* 0x000000de05a17824 */ /* 0x040fe200078e02ff */
[----:B------:R-:W-:Y:S01]  /*14190*/  UMOV UR10, UR13 ;  /* 0x0000000d000a7c82 */ /* 0x000fe20008000000 */
[C---:B------:R-:W-:Y:S01]  /*141a0*/  IMAD R162, R5.reuse, 0x7b, RZ ;  /* 0x0000007b05a27824 */ /* 0x040fe200078e02ff */
[----:B------:R-:W-:Y:S01]  /*141b0*/  UIADD3.64 UR42, UR8, 0x380, URZ ;  /* 0x00000380082a7897 */ /* 0x000fe2000fffe03f */
[----:B-1----:R-:W-:Y:S01]  /*141c0*/  VIADD R0, R0, 0x7f ;  /* 0x0000007f00007836 */ /* 0x002fe20000000000 */
[----:B------:R-:W-:Y:S01]  /*141d0*/  UIADD3.64 UR40, UR8, 0x400, URZ ;  /* 0x0000040008287897 */ /* 0x000fe2000fffe03f */
[C---:B------:R-:W-:Y:S01]  /*141e0*/  IMAD R163, R5.reuse, 0xda, RZ ;  /* 0x000000da05a37824 */ /* 0x040fe200078e02ff */
[----:B------:R-:W-:Y:S01]  /*141f0*/  UIADD3.64 UR14, UR10, 0x2, URZ ;  /* 0x000000020a0e7897 */ /* 0x000fe2000fffe03f */
[C---:B------:R-:W-:Y:S01]  /*14200*/  IMAD R164, R5.reuse, 0x79, RZ ;  /* 0x0000007905a47824 */ /* 0x040fe200078e02ff */
[----:B------:R-:W-:Y:S01]  /*14210*/  SHF.R.S32.HI R7, RZ, 0x1f, R0 ;  /* 0x0000001fff077819 */ /* 0x000fe20000011400 */
[C---:B------:R-:W-:Y:S01]  /*14220*/  IMAD R165, R5.reuse, 0xd6, RZ ;  /* 0x000000d605a57824 */ /* 0x040fe200078e02ff */
[----:B------:R-:W-:Y:S01]  /*14230*/  UIADD3.64 UR18, UR10, 0x4, URZ ;  /* 0x000000040a127897 */ /* 0x000fe2000fffe03f */
[----:B------:R-:W-:Y:S01]  /*14240*/  IMAD R166, R5, 0x77, RZ ;  /* 0x0000007705a67824 */ /* 0x000fe200078e02ff */
[----:B------:R-:W-:Y:S01]  /*14250*/  LEA.HI R7, R7, R0, RZ, 0x7 ;  /* 0x0000000007077211 */ /* 0x000fe200078f38ff */
[C---:B------:R-:W-:Y:S01]  /*14260*/  IMAD R167, R5.reuse, 0xd2, RZ ;  /* 0x000000d205a77824 */ /* 0x040fe200078e02ff */
[----:B------:R-:W-:Y:S01]  /*14270*/  UIADD3.64 UR22, UR10, 0x7fe, URZ ;  /* 0x000007fe0a167897 */ /* 0x000fe2000fffe03f */
[C---:B------:R-:W-:Y:S01]  /*14280*/  IMAD R168, R5.reuse, 0x75, RZ ;  /* 0x0000007505a87824 */ /* 0x040fe200078e02ff */
[----:B------:R-:W-:Y:S01]  /*14290*/  SHF.R.S32.HI R6, RZ, 0x7, R7 ;  /* 0x00000007ff067819 */ /* 0x000fe20000011407 */
[----:B------:R-:W-:Y:S01]  /*142a0*/  IMAD R169, R5, 0xce, RZ ;  /* 0x000000ce05a97824 */ /* 0x000fe200078e02ff */
[-C--:B------:R-:W-:Y:S01]  /*142b0*/  IADD3 R6, P2, R151, R16.reuse, RZ ;  /* 0x0000001097067210 */ /* 0x080fe20007f5e0ff */
[C---:B------:R-:W-:Y:S01]  /*142c0*/  IMAD R170, R5.reuse, 0x73, RZ ;  /* 0x0000007305aa7824 */ /* 0x040fe200078e02ff */
[-C--:B------:R-:W-:Y:S01]  /*142d0*/  IADD3 R7, P4, R152, R16.reuse, RZ ;  /* 0x0000001098077210 */ /* 0x080fe20007f9e0ff */
[----:B------:R-:W-:Y:S01]  /*142e0*/  IMAD R171, R5, 0xca, RZ ;  /* 0x000000ca05ab7824 */ /* 0x000fe200078e02ff */
[-C--:B------:R-:W-:Y:S01]  /*142f0*/  IADD3 R151, P5, R153, R16.reuse, RZ ;  /* 0x0000001099977210 */ /* 0x080fe20007fbe0ff */
[----:B------:R0:W-:Y:S01]  /*14300*/  STL [R1+0x6e0], R6 ;  /* 0x0006e00601007387 */ /* 0x0001e20000100800 */
[C---:B------:R-:W-:Y:S01]  /*14310*/  IMAD R172, R5.reuse, 0x71, RZ ;  /* 0x0000007105ac7824 */ /* 0x040fe200078e02ff */
[----:B------:R-:W-:Y:S01]  /*14320*/  UIADD3.64 UR26, UR10, 0x800, URZ ;  /* 0x000008000a1a7897 */ /* 0x000fe2000fffe03f */
[C---:B------:R-:W-:Y:S01]  /*14330*/  IMAD R173, R5.reuse, 0xc6, RZ ;  /* 0x000000c605ad7824 */ /* 0x040fe200078e02ff */
[----:B------:R1:W-:Y:S01]  /*14340*/  STL [R1+0x6f0], R7 ;  /* 0x0006f00701007387 */ /* 0x0003e20000100800 */
[C---:B------:R-:W-:Y:S01]  /*14350*/  IMAD R174, R5.reuse, 0x6f, RZ ;  /* 0x0000006f05ae7824 */ /* 0x040fe200078e02ff */
[----:B------:R-:W-:Y:S01]  /*14360*/  UIADD3.64 UR30, UR10, 0x802, URZ ;  /* 0x000008020a1e7897 */ /* 0x000fe2000fffe03f */
[C---:B------:R-:W-:Y:S01]  /*14370*/  IMAD R175, R5.reuse, 0xc2, RZ ;  /* 0x000000c205af7824 */ /* 0x040fe200078e02ff */
[----:B------:R3:W-:Y:S01]  /*14380*/  STL [R1+0x700], R151 ;  /* 0x0007009701007387 */ /* 0x0007e20000100800 */
[C---:B------:R-:W-:Y:S01]  /*14390*/  IMAD R176, R5.reuse, 0x6d, RZ ;  /* 0x0000006d05b07824 */ /* 0x040fe200078e02ff */
[-C--:B0-----:R-:W-:Y:S01]  /*143a0*/  IADD3 R6, P6, R154, R16.reuse, RZ ;  /* 0x000000109a067210 */ /* 0x081fe20007fde0ff */
[C---:B------:R-:W-:Y:S01]  /*143b0*/  IMAD R177, R5.reuse, 0xbe, RZ ;  /* 0x000000be05b17824 */ /* 0x040fe200078e02ff */
[----:B------:R-:W-:Y:S01]  /*143c0*/  UIADD3.64 UR34, UR10, 0x804, URZ ;  /* 0x000008040a227897 */ /* 0x000fe2000fffe03f */
[----:B------:R-:W-:Y:S01]  /*143d0*/  IMAD R178, R5, 0x6b, RZ ;  /* 0x0000006b05b27824 */ /* 0x000fe200078e02ff */
[-C--:B-1----:R-:W-:Y:S01]  /*143e0*/  IADD3 R7, P0, R155, R16.reuse, RZ ;  /* 0x000000109b077210 */ /* 0x082fe20007f1e0ff */
[----:B------:R0:W-:Y:S01]  /*143f0*/  STL [R1+0x710], R6 ;  /* 0x0007100601007387 */ /* 0x0001e20000100800 */
[C---:B------:R-:W-:Y:S01]  /*14400*/  IMAD R179, R5.reuse, 0xba, RZ ;  /* 0x000000ba05b37824 */ /* 0x040fe200078e02ff */
[----:B------:R-:W-:Y:S01]  /*14410*/  UIADD3.64 UR12, UR8, 0x80, URZ ;  /* 0x00000080080c7897 */ /* 0x000fe2000fffe03f */
[-C--:B---3--:R-:W-:Y:S01]  /*14420*/  IADD3 R151, P3, R156, R16.reuse, RZ ;  /* 0x000000109c977210 */ /* 0x088fe20007f7e0ff */
[----:B------:R1:W-:Y:S01]  /*14430*/  STL [R1+0x720], R7 ;  /* 0x0007200701007387 */ /* 0x0003e20000100800 */
[C---:B------:R-:W-:Y:S01]  /*14440*/  IMAD R180, R5.reuse, 0x69, RZ ;  /* 0x0000006905b47824 */ /* 0x040fe200078e02ff */
[----:B------:R-:W-:Y:S01]  /*14450*/  UIADD3.64 UR16, UR8, 0x100, URZ ;  /* 0x0000010008107897 */ /* 0x000fe2000fffe03f */
[C---:B------:R-:W-:Y:S01]  /*14460*/  IMAD R181, R5.reuse, 0xb6, RZ ;  /* 0x000000b605b57824 */ /* 0x040fe200078e02ff */
[----:B------:R3:W-:Y:S01]  /*14470*/  STL [R1+0x730], R151 ;  /* 0x0007309701007387 */ /* 0x0007e20000100800 */
[----:B------:R-:W-:Y:S01]  /*14480*/  IMAD R182, R5, 0x67, RZ ;  /* 0x0000006705b67824 */ /* 0x000fe200078e02ff */
[-C--:B0-----:R-:W-:Y:S01]  /*14490*/  IADD3 R6, P1, R157, R16.reuse, RZ ;  /* 0x000000109d067210 */ /* 0x081fe20007f3e0ff */
[C---:B------:R-:W-:Y:S01]  /*144a0*/  IMAD R183, R5.reuse, 0xb2, RZ ;  /* 0x000000b205b77824 */ /* 0x040fe200078e02ff */
[----:B------:R-:W-:Y:S01]  /*144b0*/  UIADD3.64 UR20, UR8, 0x180, URZ ;  /* 0x0000018008147897 */ /* 0x000fe2000fffe03f */
[C---:B------:R-:W-:Y:S01]  /*144c0*/  IMAD R184, R5.reuse, 0x65, RZ ;  /* 0x0000006505b87824 */ /* 0x040fe200078e02ff */
[-C--:B-1----:R-:W-:Y:S01]  /*144d0*/  LEA.HI.X.SX32 R7, R158, R15.reuse, 0x1, P2 ;  /* 0x0000000f9e077211 */ /* 0x082fe200010f0eff */
[----:B------:R0:W-:Y:S01]  /*144e0*/  STL [R1+0x740], R6 ;  /* 0x0007400601007387 */ /* 0x0001e20000100800 */
[----:B------:R-:W-:Y:S01]  /*144f0*/  IMAD R185, R5, 0xae, RZ ;  /* 0x000000ae05b97824 */ /* 0x000fe200078e02ff */
[----:B------:R-:W-:Y:S01]  /*14500*/  UIADD3.64 UR24, UR8, 0x200, URZ ;  /* 0x0000020008187897 */ /* 0x000fe2000fffe03f */
[-C--:B---3--:R-:W-:Y:S01]  /*14510*/  IADD3 R151, P2, R159, R16.reuse, RZ ;  /* 0x000000109f977210 */ /* 0x088fe20007f5e0ff */
[----:B------:R1:W-:Y:S01]  /*14520*/  STL [R1+0x6dc], R7 ;  /* 0x0006dc0701007387 */ /* 0x0003e20000100800 */
[C---:B------:R-:W-:Y:S01]  /*14530*/  IMAD R186, R5.reuse, 0x63, RZ ;  /* 0x0000006305ba7824 */ /* 0x040fe200078e02ff */
[----:B------:R-:W-:Y:S01]  /*14540*/  UIADD3.64 UR28, UR8, 0x280, URZ ;  /* 0x00000280081c7897 */ /* 0x000fe2000fffe03f */
[C---:B------:R-:W-:Y:S01]  /*14550*/  IMAD R187, R5.reuse, 0xaa, RZ ;  /* 0x000000aa05bb7824 */ /* 0x040fe200078e02ff */
[----:B------:R3:W-:Y:S01]  /*14560*/  STL [R1+0x750], R151 ;  /* 0x0007509701007387 */ /* 0x0007e20000100800 */
[C---:B------:R-:W-:Y:S01]  /*14570*/  IMAD R188, R5.reuse, 0x61, RZ ;  /* 0x0000006105bc7824 */ /* 0x040fe200078e02ff */
[-C--:B0-----:R-:W-:Y:S01]  /*14580*/  LEA.HI.X.SX32 R6, R160, R15.reuse, 0x1, P4 ;  /* 0x0000000fa0067211 */ /* 0x081fe200020f0eff */
[C---:B------:R-:W-:Y:S01]  /*14590*/  IMAD R189, R5.reuse, 0xa6, RZ ;  /* 0x000000a605bd7824 */ /* 0x040fe200078e02ff */
[----:B------:R-:W-:Y:S01]  /*145a0*/  UIADD3.64 UR32, UR8, 0x300, URZ ;  /* 0x0000030008207897 */ /* 0x000fe2000fffe03f */
[----:B------:R-:W-:Y:S01]  /*145b0*/  IMAD R190, R5, 0x5f, RZ ;  /* 0x0000005f05be7824 */ /* 0x000fe200078e02ff */
[-C--:B-1----:R-:W-:Y:S01]  /*145c0*/  IADD3 R7, P4, R161, R16.reuse, RZ ;  /* 0x00000010a1077210 */ /* 0x082fe20007f9e0ff */
[----:B------:R0:W-:Y:S01]  /*145d0*/  STL [R1+0x6ec], R6 ;  /* 0x0006ec0601007387 */ /* 0x0001e20000100800 */
[C---:B------:R-:W-:Y:S01]  /*145e0*/  IMAD R191, R5.reuse, 0xa2, RZ ;  /* 0x000000a205bf7824 */ /* 0x040fe200078e02ff */
[----:B------:R-:W-:Y:S01]  /*145f0*/  UIADD3.64 UR42, UR8, 0x480, URZ ;  /* 0x00000480082a7897 */ /* 0x000fe2000fffe03f */
[-C--:B---3--:R-:W-:Y:S01]  /*14600*/  LEA.HI.X.SX32 R151, R162, R15.reuse, 0x1, P5 ;  /* 0x0000000fa2977211 */ /* 0x088fe200028f0eff */
        /* <DEDUP_REMOVED lines=25> */
[----:B-1----:R-:W-:Y:S01]  /*147a0*/  IADD3 R7, P0, R167, R16, RZ ;  /* 0x00000010a7077210 */ /* 0x002fe20007f1e0ff */
[----:B------:R0:W-:Y:S01]  /*147b0*/  STL [R1+0x71c], R6 ;  /* 0x00071c0601007387 */ /* 0x0001e20000100800 */
[C---:B------:R-:W-:Y:S01]  /*147c0*/  IMAD R203, R5.reuse, 0x8a, RZ ;  /* 0x0000008a05cb7824 */ /* 0x040fe200078e02ff */
[----:B------:R-:W-:Y:S01]  /*147d0*/  UMOV UR39, 0x40000040 ;  /* 0x4000004000277882 */ /* 0x000fe20000000000 */
[----:B---3--:R-:W-:Y:S01]  /*147e0*/  LEA.HI.X.SX32 R151, R168, R15, 0x1, P3 ;  /* 0x0000000fa8977211 */ /* 0x008fe200018f0eff */
[----:B------:R1:W-:Y:S01]  /*147f0*/  STL [R1+0x790], R7 ;  /* 0x0007900701007387 */ /* 0x0003e20000100800 */
[----:B------:R-:W-:-:S02]  /*14800*/  IMAD R204, R5, 0x51, RZ ;  /* 0x0000005105cc7824 */ /* 0x000fc400078e02ff */
[C---:B------:R-:W-:Y:S01]  /*14810*/  IMAD R205, R5.reuse, 0x86, RZ ;  /* 0x0000008605cd7824 */ /* 0x040fe200078e02ff */
[----:B------:R3:W-:Y:S01]  /*14820*/  STL [R1+0x72c], R151 ;  /* 0x00072c9701007387 */ /* 0x0007e20000100800 */
[----:B------:R-:W-:Y:S01]  /*14830*/  IMAD R206, R5, 0x4f, RZ ;  /* 0x0000004f05ce7824 */ /* 0x000fe200078e02ff */
[-C--:B0-----:R-:W-:Y:S01]  /*14840*/  IADD3 R6, P3, R169, R16.reuse, RZ ;  /* 0x00000010a9067210 */ /* 0x081fe20007f7e0ff */
[C---:B------:R-:W-:Y:S02]  /*14850*/  IMAD R207, R5.reuse, 0x82, RZ ;  /* 0x0000008205cf7824 */ /* 0x040fe400078e02ff */
[C---:B------:R-:W-:Y:S01]  /*14860*/  IMAD R208, R5.reuse, 0x4d, RZ ;  /* 0x0000004d05d07824 */ /* 0x040fe200078e02ff */
[----:B-1----:R-:W-:Y:S01]  /*14870*/  LEA.HI.X.SX32 R7, R170, R15, 0x1, P1 ;  /* 0x0000000faa077211 */ /* 0x002fe200008f0eff */
[----:B------:R0:W-:Y:S01]  /*14880*/  STL [R1+0x7a0], R6 ;  /* 0x0007a00601007387 */ /* 0x0001e20000100800 */
[----:B------:R-:W-:Y:S01]  /*14890*/  IMAD R209, R5, 0xfc, RZ ;  /* 0x000000fc05d17824 */ /* 0x000fe200078e02ff */
[----:B---3--:R-:W-:-:S02]  /*148a0*/  IADD3 R151, P1, R171, R16, RZ ;  /* 0x00000010ab977210 */ /* 0x008fc40007f3e0ff */
[----:B------:R1:W-:Y:S01]  /*148b0*/  STL [R1+0x73c], R7 ;  /* 0x00073c0701007387 */ /* 0x0003e20000100800 */
[C---:B------:R-:W-:Y:S02]  /*148c0*/  IMAD R210, R5.reuse, 0x4b, RZ ;  /* 0x0000004b05d27824 */ /* 0x040fe400078e02ff */
[C---:B------:R-:W-:Y:S01]  /*148d0*/  IMAD R211, R5.reuse, 0xf4, RZ ;  /* 0x000000f405d37824 */ /* 0x040fe200078e02ff */
[----:B------:R3:W-:Y:S01]  /*148e0*/  STL [R1+0x7b0], R151 ;  /* 0x0007b09701007387 */ /* 0x0007e20000100800 */
[C---:B------:R-:W-:Y:S01]  /*148f0*/  IMAD R212, R5.reuse, 0x49, RZ ;  /* 0x0000004905d47824 */ /* 0x040fe200078e02ff */
[-C--:B0-----:R-:W-:Y:S01]  /*14900*/  LEA.HI.X.SX32 R6, R172, R15.reuse, 0x1, P2 ;  /* 0x0000000fac067211 */ /* 0x081fe200010f0eff */
[C---:B------:R-:W-:Y:S02]  /*14910*/  IMAD R213, R5.reuse, 0xec, RZ ;  /* 0x000000ec05d57824 */ /* 0x040fe400078e02ff */
[----:B------:R-:W-:Y:S01]  /*14920*/  IMAD R214, R5, 0x47, RZ ;  /* 0x0000004705d67824 */ /* 0x000fe200078e02ff */
[----:B-1----:R-:W-:Y:S01]  /*14930*/  IADD3 R7, P2, R173, R16, RZ ;  /* 0x00000010ad077210 */ /* 0x002fe20007f5e0ff */
[----:B------:R0:W-:Y:S01]  /*14940*/  STL [R1+0x74c], R6 ;  /* 0x00074c0601007387 */ /* 0x0001e20000100800 */
[----:B------:R-:W-:Y:S01]  /*14950*/  IMAD R215, R5, 0xe4, RZ ;  /* 0x000000e405d77824 */ /* 0x000fe200078e02ff */
[----:B---3--:R-:W-:-:S02]  /*14960*/  LEA.HI.X.SX32 R151, R174, R15, 0x1, P4 ;  /* 0x0000000fae977211 */ /* 0x008fc400020f0eff */
[----:B------:R1:W-:Y:S01]  /*14970*/  STL [R1+0x7c0], R7 ;  /* 0x0007c00701007387 */ /* 0x0003e20000100800 */
[C---:B------:R-:W-:Y:S02]  /*14980*/  IMAD R216, R5.reuse, 0x45, RZ ;  /* 0x0000004505d87824 */ /* 0x040fe400078e02ff */
        /* <DEDUP_REMOVED lines=179> */
[-C--:B------:R-:W-:Y:S01]  /*154c0*/  LEA.HI.X.SX32 R9, R9, R15.reuse, 0x1, P0 ;  /* 0x0000000f09097211 */ /* 0x080fe200000f0eff */
[C---:B------:R-:W-:Y:S02]  /*154d0*/  IMAD R146, R5.reuse, 0x30, RZ ;  /* 0x0000003005927824 */ /* 0x040fe400078e02ff */
[----:B------:R3:W-:Y:S01]  /*154e0*/  STL [R1+0x8e0], R151 ;  /* 0x0008e09701007387 */ /* 0x0007e20000100800 */
[----:B------:R-:W-:Y:S01]  /*154f0*/  IMAD R147, R5, 0x18, RZ ;  /* 0x0000001805937824 */ /* 0x000fe200078e02ff */
[----:B0-----:R-:W-:Y:S01]  /*15500*/  LEA.HI.X.SX32 R6, R219, R15, 0x1, P6 ;  /* 0x0000000fdb067211 */ /* 0x001fe200030f0eff */
[C---:B------:R-:W-:Y:S02]  /*15510*/  IMAD R148, R5.reuse, 0xc, RZ ;  /* 0x0000000c05947824 */ /* 0x040fe400078e02ff */
[C---:B------:R-:W-:Y:S01]  /*15520*/  IMAD R149, R5.reuse, 0x6, RZ ;  /* 0x0000000605957824 */ /* 0x040fe200078e02ff */
[----:B-1----:R-:W-:Y:S01]  /*15530*/  IADD3 R7, P6, R220, R16, RZ ;  /* 0x00000010dc077210 */ /* 0x002fe20007fde0ff */
[----:B------:R0:W-:Y:S01]  /*15540*/  STL [R1+0x8cc], R6 ;  /* 0x0008cc0601007387 */ /* 0x0001e20000100800 */
[----:B------:R-:W-:-:S02]  /*15550*/  IMAD.SHL.U32 R150, R5, 0x2, RZ ;  /* 0x0000000205967824 */ /* 0x000fc400078e00ff */
[C---:B------:R-:W-:Y:S01]  /*15560*/  IMAD.SHL.U32 R152, R5.reuse, 0x20, RZ ;  /* 0x0000002005987824 */ /* 0x040fe200078e00ff */
[----:B------:R1:W-:Y:S01]  /*15570*/  STL [R1+0x788], R7 ;  /* 0x0007880701007387 */ /* 0x0003e20000100800 */
[C---:B---3--:R-:W-:Y:S02]  /*15580*/  IMAD.SHL.U32 R151, R5.reuse, 0x10, RZ ;  /* 0x0000001005977824 */ /* 0x048fe400078e00ff */
[----:B------:R-:W-:Y:S01]  /*15590*/  IMAD.SHL.U32 R8, R5, 0x80, RZ ;  /* 0x0000008005087824 */ /* 0x000fe200078e00ff */
[----:B------:R3:W-:Y:S01]  /*155a0*/  STL [R1+0x6e4], R9 ;  /* 0x0006e40901007387 */ /* 0x0007e20000100800 */
[----:B0-----:R-:W-:-:S03]  /*155b0*/  IADD3 R6, P0, R10, R16, RZ ;  /* 0x000000100a067210 */ /* 0x001fc60007f1e0ff */
[----:B------:R-:W-:Y:S02]  /*155c0*/  SHF.R.S32.HI R0, RZ, 0x1f, R8 ;  /* 0x0000001fff007819 */ /* 0x000fe40000011408 */
[-C--:B-1----:R-:W-:Y:S01]  /*155d0*/  LEA.HI.X.SX32 R7, R221, R15.reuse, 0x1, P5 ;  /* 0x0000000fdd077211 */ /* 0x082fe200028f0eff */
[----:B------:R0:W-:Y:S01]  /*155e0*/  STL [R1+0x8f0], R6 ;  /* 0x0008f00601007387 */ /* 0x0001e20000100800 */
[C---:B------:R-:W-:Y:S01]  /*155f0*/  SHF.L.U64.HI R0, R8.reuse, 0x1, R0 ;  /* 0x0000000108007819 */ /* 0x040fe20000010200 */
[----:B------:R-:W-:Y:S01]  /*15600*/  IMAD.SHL.U32 R8, R8, 0x2, RZ ;  /* 0x0000000208087824 */ /* 0x000fe200078e00ff */
[----:B---3--:R-:W-:Y:S01]  /*15610*/  IADD3 R9, P5, R222, R16, RZ ;  /* 0x00000010de097210 */ /* 0x008fe20007fbe0ff */
[----:B------:R1:W-:Y:S04]  /*15620*/  STL [R1+0x8dc], R7 ;  /* 0x0008dc0701007387 */ /* 0x0003e80000100800 */
[----:B------:R3:W-:Y:S01]  /*15630*/  STL [R1+0x7a8], R9 ;  /* 0x0007a80901007387 */ /* 0x0007e20000100800 */
[----:B0-----:R-:W-:-:S02]  /*15640*/  LEA.HI.X.SX32 R6, R10, R15, 0x1, P3 ;  /* 0x0000000f0a067211 */ /* 0x001fc400018f0eff */
[----:B-1----:R-:W-:-:S03]  /*15650*/  IADD3 R7, P3, R11, R16, RZ ;  /* 0x000000100b077210 */ /* 0x002fc60007f7e0ff */
[----:B------:R0:W-:Y:S01]  /*15660*/  STL [R1+0x704], R6 ;  /* 0x0007040601007387 */ /* 0x0001e20000100800 */
[----:B---3--:R-:W-:-:S03]  /*15670*/  LEA.HI.X.SX32 R9, R223, R15, 0x1, P0 ;  /* 0x0000000fdf097211 */ /* 0x008fc600000f0eff */
[----:B------:R1:W-:Y:S04]  /*15680*/  STL [R1+0x900], R7 ;  /* 0x0009000701007387 */ /* 0x0003e80000100800 */
[----:B------:R3:W-:Y:S01]  /*15690*/  STL [R1+0x8ec], R9 ;  /* 0x0008ec0901007387 */ /* 0x0007e20000100800 */
[----:B0-----:R-:W-:Y:S02]  /*156a0*/  IADD3 R6, P0, R224, R16, RZ ;  /* 0x00000010e0067210 */ /* 0x001fe40007f1e0ff */
[----:B-1----:R-:W-:-:S03]  /*156b0*/  LEA.HI.X.SX32 R7, R11, R15, 0x1, P1 ;  /* 0x0000000f0b077211 */ /* 0x002fc600008f0eff */
[----:B------:R0:W-:Y:S01]  /*156c0*/  STL [R1+0x7c8], R6 ;  /* 0x0007c80601007387 */ /* 0x0001e20000100800 */
[----:B---3--:R-:W-:-:S03]  /*156d0*/  IADD3 R9, P1, R12, R16, RZ ;  /* 0x000000100c097210 */ /* 0x008fc60007f3e0ff */
[----:B------:R1:W-:Y:S04]  /*156e0*/  STL [R1+0x724], R7 ;  /* 0x0007240701007387 */ /* 0x0003e80000100800 */
[----:B------:R3:W-:Y:S01]  /*156f0*/  STL [R1+0x910], R9 ;  /* 0x0009100901007387 */ /* 0x0007e20000100800 */
[----:B0-----:R-:W-:Y:S02]  /*15700*/  LEA.HI.X.SX32 R6, R225, R15, 0x1, P3 ;  /* 0x0000000fe1067211 */ /* 0x001fe400018f0eff */
        /* <DEDUP_REMOVED lines=92> */
[----:B------:R-:W-:Y:S02]  /*15cd0*/  CS2R R106, SRZ ;  /* 0x00000000006a7805 */ /* 0x000fe4000001ff00 */
[-C--:B---3--:R-:W-:Y:S01]  /*15ce0*/  IADD3 R9, P0, R108, R16.reuse, RZ ;  /* 0x000000106c097210 */ /* 0x088fe20007f1e0ff */
        /* <DEDUP_REMOVED lines=13> */
[----:B------:R-:W-:Y:S01]  /*15dc0*/  STL [R1+0x9e0], R9 ;  /* 0x0009e00901007387 */ /* 0x000fe20000100800 */
[-C--:B0-----:R-:W-:Y:S02]  /*15dd0*/  LEA.HI.X.SX32 R6, R109, R15.reuse, 0x1, P1 ;  /* 0x0000000f6d067211 */ /* 0x081fe400008f0eff */
[----:B------:R-:W-:Y:S02]  /*15de0*/  CS2R R108, SRZ ;  /* 0x00000000006c7805 */ /* 0x000fe4000001ff00 */
[----:B------:R-:W-:Y:S01]  /*15df0*/  IADD3 R10, P1, R252, R16, RZ ;  /* 0x00000010fc0a7210 */ /* 0x000fe20007f3e0ff */
[----:B-1----:R-:W-:Y:S01]  /*15e00*/  IMAD R7, R5, 0x1f, RZ ;  /* 0x0000001f05077824 */ /* 0x002fe200078e02ff */
[----:B------:R0:W-:Y:S04]  /*15e10*/  STL [R1+0x6f4], R6 ;  /* 0x0006f40601007387 */ /* 0x0001e80000100800 */
[----:B------:R1:W-:Y:S01]  /*15e20*/  STL [R1+0x838], R10 ;  /* 0x0008380a01007387 */ /* 0x0003e20000100800 */
[----:B------:R-:W-:-:S02]  /*15e30*/  LEA.HI.X.SX32 R7, R7, R15, 0x1, P0 ;  /* 0x0000000f07077211 */ /* 0x000fc400000f0eff */
[----:B0-----:R-:W-:Y:S02]  /*15e40*/  LEA.HI.X.SX32 R6, R110, R15, 0x1, P3 ;  /* 0x0000000f6e067211 */ /* 0x001fe400018f0eff */
[-C--:B------:R-:W-:Y:S02]  /*15e50*/  IADD3 R9, P3, R111, R16.reuse, RZ ;  /* 0x000000106f097210 */ /* 0x080fe40007f7e0ff */
[----:B-1----:R-:W-:Y:S01]  /*15e60*/  IADD3 R10, P0, R112, R16, RZ ;  /* 0x00000010700a7210 */ /* 0x002fe20007f1e0ff */
[----:B------:R0:W-:Y:S04]  /*15e70*/  STL [R1+0x8e4], R6 ;  /* 0x0008e40601007387 */ /* 0x0001e80000100800 */
[----:B------:R1:W-:Y:S04]  /*15e80*/  STL [R1+0x908], R9 ;  /* 0x0009080901007387 */ /* 0x0003e80000100800 */
[----:B------:R3:W-:Y:S01]  /*15e90*/  STL [R1+0x9dc], R7 ;  /* 0x0009dc0701007387 */ /* 0x0007e20000100800 */
[----:B0-----:R-:W-:-:S03]  /*15ea0*/  IMAD R6, R5, 0x98, RZ ;  /* 0x0000009805067824 */ /* 0x001fc600078e02ff */
[----:B------:R0:W-:Y:S01]  /*15eb0*/  STL [R1+0x9f0], R10 ;  /* 0x0009f00a01007387 */ /* 0x0001e20000100800 */
[-C--:B-1----:R-:W-:Y:S02]  /*15ec0*/  LEA.HI.X.SX32 R9, R111, R15.reuse, 0x1, P2 ;  /* 0x0000000f6f097211 */ /* 0x082fe400010f0eff */
[----:B------:R-:W-:Y:S01]  /*15ed0*/  CS2R R110, SRZ ;  /* 0x00000000006e7805 */ /* 0x000fe2000001ff00 */
[----:B---3--:R-:W-:Y:S02]  /*15ee0*/  IMAD R7, R5, 0x1d, RZ ;  /* 0x0000001d05077824 */ /* 0x008fe400078e02ff */
[----:B------:R1:W-:Y:S01]  /*15ef0*/  STL [R1+0x734], R9 ;  /* 0x0007340901007387 */ /* 0x0003e20000100800 */
[-C--:B0-----:R-:W-:Y:S02]  /*15f00*/  IADD3 R10, P2, R6, R16.reuse, RZ ;  /* 0x00000010060a7210 */ /* 0x081fe40007f5e0ff */
[-C--:B------:R-:W-:Y:S02]  /*15f10*/  LEA.HI.X.SX32 R6, R112, R15.reuse, 0x1, P3 ;  /* 0x0000000f70067211 */ /* 0x080fe400018f0eff */
[----:B------:R-:W-:Y:S01]  /*15f20*/  LEA.HI.X.SX32 R7, R7, R15, 0x1, P0 ;  /* 0x0000000f07077211 */ /* 0x000fe200000f0eff */
[----:B------:R0:W-:Y:S01]  /*15f30*/  STL [R1+0x878], R10 ;  /* 0x0008780a01007387 */ /* 0x0001e20000100800 */
[----:B-1----:R-:W-:-:S03]  /*15f40*/  IADD3 R9, P3, R113, R16, RZ ;  /* 0x0000001071097210 */ /* 0x002fc60007f7e0ff */
[----:B------:R1:W-:Y:S04]  /*15f50*/  STL [R1+0x904], R6 ;  /* 0x0009040601007387 */ /* 0x0003e80000100800 */
[----:B------:R3:W-:Y:S01]  /*15f60*/  STL [R1+0x928], R9 ;  /* 0x0009280901007387 */ /* 0x0007e20000100800 */
[----:B0-----:R-:W-:-:S03]  /*15f70*/  IADD3 R10, P0, R114, R16, RZ ;  /* 0x00000010720a7210 */ /* 0x001fc60007f1e0ff */
[----:B------:R0:W-:Y:S01]  /*15f80*/  STL [R1+0x9ec], R7 ;  /* 0x0009ec0701007387 */ /* 0x0001e20000100800 */
[----:B-1----:R-:W-:-:S03]  /*15f90*/  IMAD R6, R5, 0x88, RZ ;  /* 0x0000008805067824 */ /* 0x002fc600078e02ff */
[----:B------:R1:W-:Y:S01]  /*15fa0*/  STL [R1+0xa00], R10 ;  /* 0x000a000a01007387 */ /* 0x0003e20000100800 */
[-C--:B---3--:R-:W-:Y:S02]  /*15fb0*/  LEA.HI.X.SX32 R9, R113, R15.reuse, 0x1, P4 ;  /* 0x0000000f71097211 */ /* 0x088fe400020f0eff */
[----:B------:R-:W-:Y:S01]  /*15fc0*/  CS2R R112, SRZ ;  /* 0x0000000000707805 */ /* 0x000fe2000001ff00 */
[----:B0-----:R-:W-:Y:S02]  /*15fd0*/  IMAD R7, R5, 0x1b, RZ ;  /* 0x0000001b05077824 */ /* 0x001fe400078e02ff */
[----:B------:R0:W-:Y:S01]  /*15fe0*/  STL [R1+0x774], R9 ;  /* 0x0007740901007387 */ /* 0x0001e20000100800 */
[-C--:B-1----:R-:W-:Y:S02]  /*15ff0*/  IADD3 R10, P4, R6, R16.reuse, RZ ;  /* 0x00000010060a7210 */ /* 0x082fe40007f9e0ff */
[-C--:B------:R-:W-:Y:S02]  /*16000*/  LEA.HI.X.SX32 R6, R114, R15.reuse, 0x1, P3 ;  /* 0x0000000f72067211 */ /* 0x080fe400018f0eff */
[----:B------:R-:W-:Y:S01]  /*16010*/  LEA.HI.X.SX32 R7, R7, R15, 0x1, P0 ;  /* 0x0000000f07077211 */ /* 0x000fe200000f0eff */
[----:B------:R1:W-:Y:S01]  /*16020*/  STL [R1+0x8b8], R10 ;  /* 0x0008b80a01007387 */ /* 0x0003e20000100800 */
[----:B0-----:R-:W-:-:S03]  /*16030*/  IADD3 R9, P3, R115, R16, RZ ;  /* 0x0000001073097210 */ /* 0x001fc60007f7e0ff */
[----:B------:R0:W-:Y:S04]  /*16040*/  STL [R1+0x924], R6 ;  /* 0x0009240601007387 */ /* 0x0001e80000100800 */
[----:B------:R3:W-:Y:S01]  /*16050*/  STL [R1+0x948], R9 ;  /* 0x0009480901007387 */ /* 0x0007e20000100800 */
[----:B-1----:R-:W-:-:S03]  /*16060*/  IADD3 R10, P0, R116, R16, RZ ;  /* 0x00000010740a7210 */ /* 0x002fc60007f1e0ff */
[----:B------:R1:W-:Y:S01]  /*16070*/  STL [R1+0x9fc], R7 ;  /* 0x0009fc0701007387 */ /* 0x0003e20000100800 */
[----:B0-----:R-:W-:-:S03]  /*16080*/  IMAD R6, R5, 0xf0, RZ ;  /* 0x000000f005067824 */ /* 0x001fc600078e02ff */
[----:B------:R0:W-:Y:S01]  /*16090*/  STL [R1+0xa10], R10 ;  /* 0x000a100a01007387 */ /* 0x0001e20000100800 */
[-C--:B---3--:R-:W-:Y:S02]  /*160a0*/  LEA.HI.X.SX32 R9, R115, R15.reuse, 0x1, P6 ;  /* 0x0000000f73097211 */ /* 0x088fe400030f0eff */
[----:B------:R-:W-:Y:S01]  /*160b0*/  CS2R R114, SRZ ;  /* 0x0000000000727805 */ /* 0x000fe2000001ff00 */
[----:B-1----:R-:W-:Y:S02]  /*160c0*/  IMAD R7, R5, 0x19, RZ ;  /* 0x0000001905077824 */ /* 0x002fe400078e02ff */
        /* <DEDUP_REMOVED lines=56> */
[----:B------:R-:W-:Y:S01]  /*16450*/  STL [R1+0xa50], R10 ;  /* 0x000a500a01007387 */ /* 0x000fe20000100800 */
[-C--:B---3--:R-:W-:Y:S02]  /*16460*/  LEA.HI.X.SX32 R9, R123, R15.reuse, 0x1, P4 ;  /* 0x0000000f7b097211 */ /* 0x088fe400020f0eff */
[----:B------:R-:W-:Y:S02]  /*16470*/  CS2R R122, SRZ ;  /* 0x00000000007a7805 */ /* 0x000fe4000001ff00 */
[----:B------:R-:W-:Y:S01]  /*16480*/  IADD3 R6, P4, R6, R16, RZ ;  /* 0x0000001006067210 */ /* 0x000fe20007f9e0ff */
[----:B-1----:R-:W-:Y:S01]  /*16490*/  IMAD R7, R5, 0x11, RZ ;  /* 0x0000001105077824 */ /* 0x002fe200078e02ff */
[----:B------:R0:W-:Y:S04]  /*164a0*/  STL [R1+0x8b4], R9 ;  /* 0x0008b40901007387 */ /* 0x0001e80000100800 */
[----:B------:R1:W-:Y:S01]  /*164b0*/  STL [R1+0x758], R6 ;  /* 0x0007580601007387 */ /* 0x0003e20000100800 */
[----:B0-----:R-:W-:-:S02]  /*164c0*/  LEA.HI.X.SX32 R9, R124, R15, 0x1, P3 ;  /* 0x0000000f7c097211 */ /* 0x001fc400018f0eff */
[-C--:B------:R-:W-:Y:S02]  /*164d0*/  IADD3 R10, P3, R125, R16.reuse, RZ ;  /* 0x000000107d0a7210 */ /* 0x080fe40007f7e0ff */
[-C--:B-1----:R-:W-:Y:S01]  /*164e0*/  LEA.HI.X.SX32 R6, R7, R15.reuse, 0x1, P0 ;  /* 0x0000000f07067211 */ /* 0x082fe200000f0eff */
[----:B------:R0:W-:Y:S01]  /*164f0*/  STL [R1+0x9c4], R9 ;  /* 0x0009c40901007387 */ /* 0x0001e20000100800 */
[----:B------:R-:W-:Y:S02]  /*16500*/  LEA.HI.X.SX32 R7, R125, R15, 0x1, P6 ;  /* 0x0000000f7d077211 */ /* 0x000fe400030f0eff */
[----:B------:R-:W-:Y:S01]  /*16510*/  CS2R R124, SRZ ;  /* 0x00000000007c7805 */ /* 0x000fe2000001ff00 */
[----:B------:R1:W-:Y:S04]  /*16520*/  STL [R1+0x8f8], R10 ;  /* 0x0008f80a01007387 */ /* 0x0003e80000100800 */
[----:B------:R3:W-:Y:S01]  /*16530*/  STL [R1+0xa4c], R6 ;  /* 0x000a4c0601007387 */ /* 0x0007e20000100800 */
[----:B0-----:R-:W-:-:S02]  /*16540*/  IADD3 R9, P0, R126, R16, RZ ;  /* 0x000000107e097210 */ /* 0x001fc40007f1e0ff */
[----:B-1----:R-:W-:-:S03]  /*16550*/  IADD3 R10, P6, R127, R16, RZ ;  /* 0x000000107f0a7210 */ /* 0x002fc60007fde0ff */
[----:B------:R0:W-:Y:S01]  /*16560*/  STL [R1+0x9e8], R9 ;  /* 0x0009e80901007387 */ /* 0x0001e20000100800 */
[----:B---3--:R-:W-:-:S03]  /*16570*/  IMAD R6, R5, 0xa0, RZ ;  /* 0x000000a005067824 */ /* 0x008fc600078e02ff */
[----:B------:R1:W-:Y:S04]  /*16580*/  STL [R1+0x714], R7 ;  /* 0x0007140701007387 */ /* 0x0003e80000100800 */
[----:B------:R-:W-:Y:S01]  /*16590*/  STL [R1+0xa60], R10 ;  /* 0x000a600a01007387 */ /* 0x000fe20000100800 */
[-C--:B0-----:R-:W-:Y:S02]  /*165a0*/  LEA.HI.X.SX32 R9, R126, R15.reuse, 0x1, P3 ;  /* 0x0000000f7e097211 */ /* 0x081fe400018f0eff */
[----:B------:R-:W-:Y:S01]  /*165b0*/  IADD3 R6, P3, R6, R16, RZ ;  /* 0x0000001006067210 */ /* 0x000fe20007f7e0ff */
[----:B-1----:R-:W-:Y:S02]  /*165c0*/  IMAD R7, R5, 0xf, RZ ;  /* 0x0000000f05077824 */ /* 0x002fe400078e02ff */
[----:B------:R0:W-:Y:S04]  /*165d0*/  STL [R1+0x8f4], R9 ;  /* 0x0008f40901007387 */ /* 0x0001e80000100800 */
[----:B------:R1:W-:Y:S01]  /*165e0*/  STL [R1+0x858], R6 ;  /* 0x0008580601007387 */ /* 0x0003e20000100800 */
[----:B0-----:R-:W-:-:S02]  /*165f0*/  LEA.HI.X.SX32 R9, R127, R15, 0x1, P0 ;  /* 0x0000000f7f097211 */ /* 0x001fc400000f0eff */
[----:B------:R-:W-:Y:S02]  /*16600*/  CS2R R126, SRZ ;  /* 0x00000000007e7805 */ /* 0x000fe4000001ff00 */
[C---:B------:R-:W-:Y:S02]  /*16610*/  IADD3 R10, P0, R128.reuse, R16, RZ ;  /* 0x00000010800a7210 */ /* 0x040fe40007f1e0ff */
[-C--:B-1----:R-:W-:Y:S01]  /*16620*/  LEA.HI.X.SX32 R6, R7, R15.reuse, 0x1, P6 ;  /* 0x0000000f07067211 */ /* 0x082fe200030f0eff */
[----:B------:R0:W-:Y:S01]  /*16630*/  STL [R1+0x9e4], R9 ;  /* 0x0009e40901007387 */ /* 0x0001e20000100800 */
[----:B------:R-:W-:-:S03]  /*16640*/  LEA.HI.X.SX32 R7, R128, R15, 0x1, P5 ;  /* 0x0000000f80077211 */ /* 0x000fc600028f0eff */
[----:B------:R1:W-:Y:S04]  /*16650*/  STL [R1+0x938], R10 ;  /* 0x0009380a01007387 */ /* 0x0003e80000100800 */
[----:B------:R3:W-:Y:S01]  /*16660*/  STL [R1+0xa5c], R6 ;  /* 0x000a5c0601007387 */ /* 0x0007e20000100800 */
[C---:B0-----:R-:W-:Y:S02]  /*16670*/  IADD3 R9, P6, R129.reuse, R16, RZ ;  /* 0x0000001081097210 */ /* 0x041fe40007fde0ff */
[----:B-1----:R-:W-:-:S03]  /*16680*/  LEA.HI.X.SX32 R10, R129, R15, 0x1, P0 ;  /* 0x0000000f810a7211 */ /* 0x002fc600000f0eff */
[----:B------:R0:W-:Y:S01]  /*16690*/  STL [R1+0xa08], R9 ;  /* 0x000a080901007387 */ /* 0x0001e20000100800 */
[----:B------:R-:W-:Y:S01]  /*166a0*/  CS2R R128, SRZ ;  /* 0x0000000000807805 */ /* 0x000fe2000001ff00 */
[C---:B---3--:R-:W-:Y:S02]  /*166b0*/  IMAD R6, R5.reuse, 0xc0, RZ ;  /* 0x000000c005067824 */ /* 0x048fe400078e02ff */
[----:B------:R1:W-:Y:S01]  /*166c0*/  STL [R1+0x794], R7 ;  /* 0x0007940701007387 */ /* 0x0003e20000100800 */
[----:B0-----:R-:W-:Y:S01]  /*166d0*/  IADD3 R9, P5, R130, R16, RZ ;  /* 0x0000001082097210 */ /* 0x001fe20007fbe0ff */
[----:B-1----:R-:W-:-:S04]  /*166e0*/  IMAD R7, R5, 0xd, RZ ;  /* 0x0000000d05077824 */ /* 0x002fc800078e02ff */
[----:B------:R0:W-:Y:S04]  /*166f0*/  STL [R1+0xa70], R9 ;  /* 0x000a700901007387 */ /* 0x0001e80000100800 */
[----:B------:R1:W-:Y:S01]  /*16700*/  STL [R1+0x934], R10 ;  /* 0x0009340a01007387 */ /* 0x0003e20000100800 */
[-C--:B0-----:R-:W-:Y:S02]  /*16710*/  IADD3 R9, P0, R6, R16.reuse, RZ ;  /* 0x0000001006097210 */ /* 0x081fe40007f1e0ff */
[-C--:B------:R-:W-:Y:S02]  /*16720*/  LEA.HI.X.SX32 R6, R130, R15.reuse, 0x1, P6 ;  /* 0x0000000f82067211 */ /* 0x080fe400030f0eff */
[----:B-1----:R-:W-:Y:S01]  /*16730*/  IADD3 R10, P6, R131, R16, RZ ;  /* 0x00000010830a7210 */ /* 0x002fe20007fde0ff */
[----:B------:R0:W-:Y:S04]  /*16740*/  STL [R1+0x7d8], R9 ;  /* 0x0007d80901007387 */ /* 0x0001e80000100800 */
[----:B------:R1:W-:Y:S04]  /*16750*/  STL [R1+0xa04], R6 ;  /* 0x000a040601007387 */ /* 0x0003e80000100800 */
[----:B------:R-:W-:Y:S01]  /*16760*/  STL [R1+0x978], R10 ;  /* 0x0009780a01007387 */ /* 0x000fe20000100800 */
[----:B0-----:R-:W-:-:S02]  /*16770*/  LEA.HI.X.SX32 R9, R7, R15, 0x1, P5 ;  /* 0x0000000f07097211 */ /* 0x001fc400028f0eff */
[----:B------:R-:W-:Y:S02]  /*16780*/  LEA.HI.X.SX32 R7, R131, R15, 0x1, P1 ;  /* 0x0000000f83077211 */ /* 0x000fe400008f0eff */
[----:B------:R-:W-:Y:S02]  /*16790*/  CS2R R130, SRZ ;  /* 0x0000000000827805 */ /* 0x000fe4000001ff00 */
[-C--:B-1----:R-:W-:Y:S01]  /*167a0*/  IADD3 R6, P5, R132, R16.reuse, RZ ;  /* 0x0000001084067210 */ /* 0x082fe20007fbe0ff */
[----:B------:R0:W-:Y:S04]  /*167b0*/  STL [R1+0xa6c], R9 ;  /* 0x000a6c0901007387 */ /* 0x0001e80000100800 */
[----:B------:R1:W-:Y:S04]  /*167c0*/  STL [R1+0xa28], R6 ;  /* 0x000a280601007387 */ /* 0x0003e80000100800 */
[----:B------:R3:W-:Y:S01]  /*167d0*/  STL [R1+0x814], R7 ;  /* 0x0008140701007387 */ /* 0x0007e20000100800 */
[----:B0-----:R-:W-:-:S02]  /*167e0*/  IADD3 R9, P1, R133, R16, RZ ;  /* 0x0000001085097210 */ /* 0x001fc40007f3e0ff */
[----:B-1----:R-:W-:-:S03]  /*167f0*/  LEA.HI.X.SX32 R6, R132, R15, 0x1, P6 ;  /* 0x0000000f84067211 */ /* 0x002fc600030f0eff */
[----:B------:R0:W-:Y:S01]  /*16800*/  STL [R1+0xa80], R9 ;  /* 0x000a800901007387 */ /* 0x0001e20000100800 */
[----:B---3--:R-:W-:-:S03]  /*16810*/  IMAD R7, R5, 0xb, RZ ;  /* 0x0000000b05077824 */ /* 0x008fc600078e02ff */
[----:B------:R1:W-:Y:S01]  /*16820*/  STL [R1+0x974], R6 ;  /* 0x0009740601007387 */ /* 0x0003e20000100800 */
[----:B0-----:R-:W-:Y:S02]  /*16830*/  IADD3 R9, P6, R134, R16, RZ ;  /* 0x0000001086097210 */ /* 0x001fe40007fde0ff */
[----:B-1----:R-:W-:-:S03]  /*16840*/  LEA.HI.X.SX32 R6, R133, R15, 0x1, P5 ;  /* 0x0000000f85067211 */ /* 0x002fc600028f0eff */
[----:B------:R0:W-:Y:S01]  /*16850*/  STL [R1+0x9b8], R9 ;  /* 0x0009b80901007387 */ /* 0x0001e20000100800 */
[----:B------:R-:W-:Y:S02]  /*16860*/  IADD3 R10, P5, R135, R16, RZ ;  /* 0x00000010870a7210 */ /* 0x000fe40007fbe0ff */
[----:B------:R-:W-:Y:S01]  /*16870*/  CS2R R132, SRZ ;  /* 0x0000000000847805 */ /* 0x000fe2000001ff00 */
[----:B------:R1:W-:Y:S04]  /*16880*/  STL [R1+0xa24], R6 ;  /* 0x000a240601007387 */ /* 0x0003e80000100800 */
[----:B------:R3:W-:Y:S01]  /*16890*/  STL [R1+0xa48], R10 ;  /* 0x000a480a01007387 */ /* 0x0007e20000100800 */
[-C--:B0-----:R-:W-:Y:S02]  /*168a0*/  LEA.HI.X.SX32 R9, R7, R15.reuse, 0x1, P1 ;  /* 0x0000000f07097211 */ /* 0x081fe400008f0eff */
[----:B------:R-:W-:-:S02]  /*168b0*/  LEA.HI.X.SX32 R7, R134, R15, 0x1, P2 ;  /* 0x0000000f86077211 */ /* 0x000fc400010f0eff */
[C---:B-1----:R-:W-:Y:S01]  /*168c0*/  IADD3 R6, P1, R136.reuse, R16, RZ ;  /* 0x0000001088067210 */ /* 0x042fe20007f3e0ff */
[----:B------:R0:W-:Y:S01]  /*168d0*/  STL [R1+0xa7c], R9 ;  /* 0x000a7c0901007387 */ /* 0x0001e20000100800 */
[----:B---3--:R-:W-:-:S03]  /*168e0*/  LEA.HI.X.SX32 R10, R136, R15, 0x1, P5 ;  /* 0x0000000f880a7211 */ /* 0x008fc600028f0eff */
[----:B------:R1:W-:Y:S04]  /*168f0*/  STL [R1+0xa90], R6 ;  /* 0x000a900601007387 */ /* 0x0003e80000100800 */
[----:B------:R3:W-:Y:S01]  /*16900*/  STL [R1+0x894], R7 ;  /* 0x0008940701007387 */ /* 0x0007e20000100800 */
[----:B0-----:R-:W-:Y:S02]  /*16910*/  IADD3 R9, P2, R137, R16, RZ ;  /* 0x0000001089097210 */ /* 0x001fe40007f5e0ff */
[----:B-1----:R-:W-:-:S03]  /*16920*/  LEA.HI.X.SX32 R6, R135, R15, 0x1, P6 ;  /* 0x0000000f87067211 */ /* 0x002fc600030f0eff */
[----:B------:R0:W-:Y:S01]  /*16930*/  STL [R1+0x918], R9 ;  /* 0x0009180901007387 */ /* 0x0001e20000100800 */
[----:B------:R-:W-:Y:S01]  /*16940*/  CS2R R134, SRZ ;  /* 0x0000000000867805 */ /* 0x000fe2000001ff00 */
[----:B---3--:R-:W-:Y:S02]  /*16950*/  IMAD R7, R5, 0x9, RZ ;  /* 0x0000000905077824 */ /* 0x008fe400078e02ff */
[----:B------:R1:W-:Y:S01]  /*16960*/  STL [R1+0x9b4], R6 ;  /* 0x0009b40601007387 */ /* 0x0003e20000100800 */
[-C--:B0-----:R-:W-:Y:S02]  /*16970*/  IADD3 R9, P6, R138, R16.reuse, RZ ;  /* 0x000000108a097210 */ /* 0x081fe40007fde0ff */
[----:B-1----:R-:W-:-:S03]  /*16980*/  IADD3 R6, P5, R139, R16, RZ ;  /* 0x000000108b067210 */ /* 0x002fc60007fbe0ff */
[----:B------:R0:W-:Y:S04]  /*16990*/  STL [R1+0x9f8], R9 ;  /* 0x0009f80901007387 */ /* 0x0001e80000100800 */
[----:B------:R1:W-:Y:S04]  /*169a0*/  STL [R1+0xa44], R10 ;  /* 0x000a440a01007387 */ /* 0x0003e80000100800 */
[----:B------:R3:W-:Y:S01]  /*169b0*/  STL [R1+0xa68], R6 ;  /* 0x000a680601007387 */ /* 0x0007e20000100800 */
[----:B0-----:R-:W-:Y:S02]  /*169c0*/  LEA.HI.X.SX32 R9, R7, R15, 0x1, P1 ;  /* 0x0000000f07097211 */ /* 0x001fe400008f0eff */
[----:B------:R-:W-:-:S02]  /*169d0*/  IADD3 R7, P1, R140, R16, RZ ;  /* 0x000000108c077210 */ /* 0x000fc40007f3e0ff */
[-C--:B-1----:R-:W-:Y:S01]  /*169e0*/  LEA.HI.X.SX32 R10, R140, R15.reuse, 0x1, P5 ;  /* 0x0000000f8c0a7211 */ /* 0x082fe200028f0eff */
[----:B------:R0:W-:Y:S01]  /*169f0*/  STL [R1+0xa8c], R9 ;  /* 0x000a8c0901007387 */ /* 0x0001e20000100800 */
[----:B---3--:R-:W-:-:S03]  /*16a00*/  LEA.HI.X.SX32 R6, R137, R15, 0x1, P4 ;  /* 0x0000000f89067211 */ /* 0x008fc600020f0eff */
[----:B------:R1:W-:Y:S01]  /*16a10*/  STL [R1+0xaa0], R7 ;  /* 0x000aa00701007387 */ /* 0x0003e20000100800 */
[----:B------:R-:W-:-:S03]  /*16a20*/  CS2R R136, SRZ ;  /* 0x0000000000887805 */ /* 0x000fc6000001ff00 */
        /* <DEDUP_REMOVED lines=8> */
[----:B------:R-:W-:Y:S01]  /*16ab0*/  CS2R R138, SRZ ;  /* 0x00000000008a7805 */ /* 0x000fe2000001ff00 */
[----:B-1----:R-:W-:Y:S02]  /*16ac0*/  IMAD R7, R5, 0x7, RZ ;  /* 0x0000000705077824 */ /* 0x002fe400078e02ff */
[----:B------:R0:W-:Y:S01]  /*16ad0*/  STL [R1+0x9f4], R9 ;  /* 0x0009f40901007387 */ /* 0x0001e20000100800 */
[----:B---3--:R-:W-:-:S05]  /*16ae0*/  IADD3 R6, P6, R143, R16, RZ ;  /* 0x000000108f067210 */ /* 0x008fca0007fde0ff */
[----:B------:R1:W-:Y:S01]  /*16af0*/  STL [R1+0xa88], R6 ;  /* 0x000a880601007387 */ /* 0x0003e20000100800 */
[----:B0-----:R-:W-:-:S03]  /*16b00*/  IADD3 R9, P5, R144, R16, RZ ;  /* 0x0000001090097210 */ /* 0x001fc60007fbe0ff */
[----:B------:R-:W-:Y:S04]  /*16b10*/  STL [R1+0xa64], R10 ;  /* 0x000a640a01007387 */ /* 0x000fe80000100800 */
[----:B------:R0:W-:Y:S01]  /*16b20*/  STL [R1+0xab0], R9 ;  /* 0x000ab00901007387 */ /* 0x0001e20000100800 */
[----:B-1----:R-:W-:Y:S02]  /*16b30*/  LEA.HI.X.SX32 R6, R7, R15, 0x1, P1 ;  /* 0x0000000f07067211 */ /* 0x002fe400008f0eff */
[----:B------:R-:W-:-:S03]  /*16b40*/  IADD3 R7, P1, R145, R16, RZ ;  /* 0x0000001091077210 */ /* 0x000fc60007f3e0ff */
[----:B------:R1:W-:Y:S01]  /*16b50*/  STL [R1+0xa9c], R6 ;  /* 0x000a9c0601007387 */ /* 0x0003e20000100800 */
[----:B0-----:R-:W-:-:S03]  /*16b60*/  LEA.HI.X.SX32 R9, R141, R15, 0x1, P3 ;  /* 0x0000000f8d097211 */ /* 0x001fc600018f0eff */
[----:B------:R0:W-:Y:S01]  /*16b70*/  STL [R1+0x958], R7 ;  /* 0x0009580701007387 */ /* 0x0001e20000100800 */
[----:B------:R-:W-:-:S03]  /*16b80*/  CS2R R140, SRZ ;  /* 0x00000000008c7805 */ /* 0x000fc6000001ff00 */
[----:B------:R3:W-:Y:S01]  /*16b90*/  STL [R1+0x854], R9 ;  /* 0x0008540901007387 */ /* 0x0007e20000100800 */
[----:B-1----:R-:W-:Y:S02]  /*16ba0*/  IADD3 R6, P3, R146, R16, RZ ;  /* 0x0000001092067210 */ /* 0x002fe40007f7e0ff */
[----:B0-----:R-:W-:-:S03]  /*16bb0*/  LEA.HI.X.SX32 R7, R142, R15, 0x1, P4 ;  /* 0x0000000f8e077211 */ /* 0x001fc600020f0eff */
        /* <DEDUP_REMOVED lines=9> */
[-C--:B------:R-:W-:Y:S01]  /*16c50*/  LEA.HI.X.SX32 R7, R7, R15.reuse, 0x1, P5 ;  /* 0x0000000f07077211 */ /* 0x080fe200028f0eff */
[----:B------:R-:W-:Y:S01]  /*16c60*/  STL [R1+0xaa8], R10 ;  /* 0x000aa80a01007387 */ /* 0x000fe20000100800 */
[----:B0-----:R-:W-:-:S02]  /*16c70*/  LEA.HI.X.SX32 R6, R144, R15, 0x1, P6 ;  /* 0x0000000f90067211 */ /* 0x001fc400030f0eff */
[----:B------:R-:W-:-:S03]  /*16c80*/  IADD3 R9, P6, R149, R16, RZ ;  /* 0x0000001095097210 */ /* 0x000fc60007fde0ff */
[----:B------:R0:W-:Y:S04]  /*16c90*/  STL [R1+0xa84], R6 ;  /* 0x000a840601007387 */ /* 0x0001e80000100800 */
[----:B------:R1:W-:Y:S04]  /*16ca0*/  STL [R1+0xac0], R9 ;  /* 0x000ac00901007387 */ /* 0x0003e80000100800 */
[----:B------:R3:W-:Y:S01]  /*16cb0*/  STL [R1+0xaac], R7 ;  /* 0x000aac0701007387 */ /* 0x0007e20000100800 */
[----:B0-----:R-:W-:Y:S02]  /*16cc0*/  LEA R6, P5, R5, R16, 0x7 ;  /* 0x0000001005067211 */ /* 0x001fe400078a38ff */
[----:B-1----:R-:W-:-:S03]  /*16cd0*/  LEA.HI.X.SX32 R9, R145, R15, 0x1, P0 ;  /* 0x0000000f91097211 */ /* 0x002fc600000f0eff */
[----:B------:R0:W-:Y:S01]  /*16ce0*/  STL [R1+0x8d8], R6 ;  /* 0x0008d80601007387 */ /* 0x0001e20000100800 */
[----:B------:R-:W-:Y:S02]  /*16cf0*/  CS2R R144, SRZ ;  /* 0x0000000000907805 */ /* 0x000fe4000001ff00 */
[CC--:B---3--:R-:W-:Y:S01]  /*16d00*/  LEA R7, P0, R5.reuse, R16.reuse, 0x6 ;  /* 0x0000001005077211 */ /* 0x0c8fe200078030ff */
[----:B------:R1:W-:Y:S04]  /*16d10*/  STL [R1+0x7d4], R9 ;  /* 0x0007d40901007387 */ /* 0x0003e80000100800 */
[----:B------:R3:W-:Y:S01]  /*16d20*/  STL [R1+0x9d8], R7 ;  /* 0x0009d80701007387 */ /* 0x0007e20000100800 */
[----:B0-----:R-:W-:Y:S02]  /*16d30*/  LEA.HI.X.SX32 R6, R146, R15, 0x1, P1 ;  /* 0x0000000f92067211 */ /* 0x001fe400008f0eff */
[----:B-1----:R-:W-:-:S03]  /*16d40*/  LEA R9, P1, R5, R16, 0x5 ;  /* 0x0000001005097211 */ /* 0x002fc600078228ff */
[----:B------:R0:W-:Y:S01]  /*16d50*/  STL [R1+0x954], R6 ;  /* 0x0009540601007387 */ /* 0x0001e20000100800 */
[----:B---3--:R-:W-:-:S03]  /*16d60*/  LEA.HI.X.SX32 R7, R147, R15, 0x1, P3 ;  /* 0x0000000f93077211 */ /* 0x008fc600018f0eff */
[----:B------:R1:W-:Y:S01]  /*16d70*/  STL [R1+0xa58], R9 ;  /* 0x000a580901007387 */ /* 0x0003e20000100800 */
[----:B------:R-:W-:-:S03]  /*16d80*/  CS2R R146, SRZ ;  /* 0x0000000000927805 */ /* 0x000fc6000001ff00 */
[----:B------:R3:W-:Y:S01]  /*16d90*/  STL [R1+0xa14], R7 ;  /* 0x000a140701007387 */ /* 0x0007e20000100800 */
[----:B0-----:R-:W-:Y:S02]  /*16da0*/  LEA R6, P3, R5, R16, 0x4 ;  /* 0x0000001005067211 */ /* 0x001fe400078620ff */
[----:B-1----:R-:W-:-:S03]  /*16db0*/  LEA.HI.X.SX32 R9, R148, R15, 0x1, P4 ;  /* 0x0000000f94097211 */ /* 0x002fc600020f0eff */
[----:B------:R0:W-:Y:S01]  /*16dc0*/  STL [R1+0xa98], R6 ;  /* 0x000a980601007387 */ /* 0x0001e20000100800 */
[----:B---3--:R-:W-:-:S03]  /*16dd0*/  LEA R7, P4, R5, R16, 0x3 ;  /* 0x0000001005077211 */ /* 0x008fc600078818ff */
[----:B------:R1:W-:Y:S04]  /*16de0*/  STL [R1+0xa74], R9 ;  /* 0x000a740901007387 */ /* 0x0003e80000100800 */
[----:B------:R3:W-:Y:S01]  /*16df0*/  STL [R1+0xab8], R7 ;  /* 0x000ab80701007387 */ /* 0x0007e20000100800 */
[----:B0-----:R-:W-:Y:S01]  /*16e00*/  IMAD R6, R5, 0x3, RZ ;  /* 0x0000000305067824 */ /* 0x001fe200078e02ff */
[-C--:B-1----:R-:W-:Y:S02]  /*16e10*/  LEA.HI.X.SX32 R9, R149, R15.reuse, 0x1, P2 ;  /* 0x0000000f95097211 */ /* 0x082fe400010f0eff */
[----:B------:R-:W-:Y:S02]  /*16e20*/  CS2R R148, SRZ ;  /* 0x0000000000947805 */ /* 0x000fe4000001ff00 */
[----:B------:R-:W-:Y:S01]  /*16e30*/  IADD3 R11, P2, R150, R16, RZ ;  /* 0x00000010960b7210 */ /* 0x000fe20007f5e0ff */
[----:B---3--:R-:W-:Y:S01]  /*16e40*/  IMAD.SHL.U32 R7, R5, 0x40, RZ ;  /* 0x0000004005077824 */ /* 0x008fe200078e00ff */
[----:B------:R0:W-:Y:S01]  /*16e50*/  STL [R1+0xaa4], R9 ;  /* 0x000aa40901007387 */ /* 0x0001e20000100800 */
[----:B------:R-:W-:-:S03]  /*16e60*/  LEA.HI.X.SX32 R10, R6, R15, 0x1, P6 ;  /* 0x0000000f060a7211 */ /* 0x000fc600030f0eff */
[----:B------:R-:W-:Y:S01]  /*16e70*/  LEA.HI.X.SX32 R6, R7, R15, 0x1, P5 ;  /* 0x0000000f07067211 */ /* 0x000fe200028f0eff */
[----:B------:R1:W-:Y:S01]  /*16e80*/  STL [R1+0xad0], R11 ;  /* 0x000ad00b01007387 */ /* 0x0003e20000100800 */
[----:B------:R-:W-:-:S03]  /*16e90*/  IMAD.SHL.U32 R7, R5, 0x4, RZ ;  /* 0x0000000405077824 */ /* 0x000fc600078e00ff */
[----:B------:R3:W-:Y:S01]  /*16ea0*/  STL [R1+0xabc], R10 ;  /* 0x000abc0a01007387 */ /* 0x0007e20000100800 */
[----:B0-----:R-:W-:Y:S02]  /*16eb0*/  LEA R9, P6, R5, R16, 0x2 ;  /* 0x0000001005097211 */ /* 0x001fe400078c10ff */
[----:B------:R-:W-:-:S03]  /*16ec0*/  LEA.HI.X.SX32 R7, R7, R15, 0x1, P4 ;  /* 0x0000000f07077211 */ /* 0x000fc600020f0eff */
[----:B------:R-:W-:Y:S01]  /*16ed0*/  STL [R1+0xac8], R9 ;  /* 0x000ac80901007387 */ /* 0x000fe20000100800 */
[----:B-1----:R-:W-:-:S03]  /*16ee0*/  LEA.HI.X.SX32 R11, R152, R15, 0x1, P0 ;  /* 0x0000000f980b7211 */ /* 0x002fc600000f0eff */
[----:B------:R0:W-:Y:S01]  /*16ef0*/  STL [R1+0x8d4], R6 ;  /* 0x0008d40601007387 */ /* 0x0001e20000100800 */
[----:B---3--:R-:W-:-:S03]  /*16f00*/  LEA.HI.X.SX32 R10, R151, R15, 0x1, P1 ;  /* 0x0000000f970a7211 */ /* 0x008fc600008f0eff */
[----:B------:R-:W-:Y:S04]  /*16f10*/  STL [R1+0x9d4], R11 ;  /* 0x0009d40b01007387 */ /* 0x000fe80000100800 */
[----:B------:R-:W-:Y:S01]  /*16f20*/  STL [R1+0xa54], R10 ;  /* 0x000a540a01007387 */ /* 0x000fe20000100800 */
[----:B0-----:R-:W-:-:S05]  /*16f30*/  IMAD.SHL.U32 R6, R5, 0x8, RZ ;  /* 0x0000000805067824 */ /* 0x001fca00078e00ff */
[-C--:B------:R-:W-:Y:S02]  /*16f40*/  LEA.HI.X.SX32 R9, R6, R15.reuse, 0x1, P3 ;  /* 0x0000000f06097211 */ /* 0x080fe400018f0eff */
[-C--:B------:R-:W-:Y:S02]  /*16f50*/  LEA.HI.X.SX32 R6, R5, R15.reuse, 0x1, P2 ;  /* 0x0000000f05067211 */ /* 0x080fe400010f0eff */
[----:B------:R-:W-:Y:S01]  /*16f60*/  LEA.HI.X.SX32 R5, R150, R15, 0x1, P6 ;  /* 0x0000000f96057211 */ /* 0x000fe200030f0eff */
[----:B------:R-:W-:Y:S01]  /*16f70*/  STL [R1+0xa94], R9 ;  /* 0x000a940901007387 */ /* 0x000fe20000100800 */
[----:B------:R-:W-:-:S03]  /*16f80*/  CS2R R150, SRZ ;  /* 0x0000000000967805 */ /* 0x000fc6000001ff00 */
[----:B------:R2:W-:Y:S04]  /*16f90*/  STL [R1+0xab4], R7 ;  /* 0x000ab40701007387 */ /* 0x0005e80000100800 */
[----:B------:R0:W-:Y:S04]  /*16fa0*/  STL [R1+0xacc], R6 ;  /* 0x000acc0601007387 */ /* 0x0001e80000100800 */
[----:B------:R1:W-:Y:S01]  /*16fb0*/  STL [R1+0xac4], R5 ;  /* 0x000ac40501007387 */ /* 0x0003e20000100800 */
[C---:B--2---:R-:W-:Y:S02]  /*16fc0*/  LOP3.LUT R7, R3.reuse, 0x30, RZ, 0x3c, !PT ;  /* 0x0000003003077812 */ /* 0x044fe400078e3cff */
[----:B------:R-:W-:-:S02]  /*16fd0*/  LOP3.LUT R7, R3, 0x60, RZ, 0x3c, !PT ;  /* 0x0000006003077812 */ /* 0x000fc400078e3cff */
[C---:B0-----:R-:W-:Y:S02]  /*16fe0*/  LOP3.LUT R6, R3.reuse, 0x10, RZ, 0x3c, !PT ;  /* 0x0000001003067812 */ /* 0x041fe400078e3cff */
[C---:B------:R-:W-:Y:S02]  /*16ff0*/  LOP3.LUT R6, R3.reuse, 0x40, RZ, 0x3c, !PT ;  /* 0x0000004003067812 */ /* 0x040fe400078e3cff */
[C---:B-1----:R-:W-:Y:S02]  /*17000*/  LOP3.LUT R5, R3.reuse, 0x20, RZ, 0x3c, !PT ;  /* 0x0000002003057812 */ /* 0x042fe400078e3cff */
[C---:B------:R-:W-:Y:S02]  /*17010*/  LOP3.LUT R5, R3.reuse, 0x50, RZ, 0x3c, !PT ;  /* 0x0000005003057812 */ /* 0x040fe400078e3cff */
[----:B------:R-:W-:Y:S02]  /*17020*/  LOP3.LUT R6, R3, 0x70, RZ, 0x3c, !PT ;  /* 0x0000007003067812 */ /* 0x000fe400078e3cff */
[----:B----4-:R-:W-:-:S02]  /*17030*/  LOP3.LUT R5, R2, 0x10, RZ, 0x3c, !PT ;  /* 0x0000001002057812 */ /* 0x010fc400078e3cff */
[C---:B------:R-:W-:Y:S02]  /*17040*/  LOP3.LUT R7, R2.reuse, 0x20, RZ, 0x3c, !PT ;  /* 0x0000002002077812 */ /* 0x040fe400078e3cff */
[C---:B------:R-:W-:Y:S02]  /*17050*/  LOP3.LUT R6, R2.reuse, 0x30, RZ, 0x3c, !PT ;  /* 0x0000003002067812 */ /* 0x040fe400078e3cff */
[C---:B------:R-:W-:Y:S02]  /*17060*/  LOP3.LUT R5, R2.reuse, 0x40, RZ, 0x3c, !PT ;  /* 0x0000004002057812 */ /* 0x040fe400078e3cff */
[C---:B------:R-:W-:Y:S02]  /*17070*/  LOP3.LUT R7, R2.reuse, 0x50, RZ, 0x3c, !PT ;  /* 0x0000005002077812 */ /* 0x040fe400078e3cff */
[C---:B------:R-:W-:Y:S02]  /*17080*/  LOP3.LUT R6, R2.reuse, 0x60, RZ, 0x3c, !PT ;  /* 0x0000006002067812 */ /* 0x040fe400078e3cff */
[----:B------:R-:W-:-:S07]  /*17090*/  LOP3.LUT R5, R2, 0x70, RZ, 0x3c, !PT ;  /* 0x0000007002057812 */ /* 0x000fce00078e3cff */
.L_x_1:
[----:B-----5:R-:W-:Y:S04]  /*170a0*/  STL [R1+0x140c], R2 ;  /* 0x00140c0201007387 */ /* 0x020fe80000100800 */
[----:B------:R-:W-:Y:S04]  /*170b0*/  STL [R1+0x1408], R130 ;  /* 0x0014088201007387 */ /* 0x000fe80000100800 */
        /* <DEDUP_REMOVED lines=142> */
[----:B------:R-:W2:Y:S01]  /*179a0*/  LDL.LU R8, [R1+0x2f4] ;  /* 0x0002f40001087983 */ /* 0x000ea20000300800 */
[----:B------:R-:W-:-:S02]  /*179b0*/  MOV R5, UR49 ;  /* 0x0000003100057c02 */ /* 0x000fc40008000f00 */
[----:B------:R-:W-:Y:S01]  /*179c0*/  MOV R7, UR53 ;  /* 0x0000003500077c02 */ /* 0x000fe20008000f00 */
[----:B------:R0:W-:Y:S01]  /*179d0*/  STL [R1+0xfe0], R0 ;  /* 0x000fe00001007387 */ /* 0x0001e20000100800 */
[----:B------:R-:W-:-:S03]  /*179e0*/  MOV R6, UR52 ;  /* 0x0000003400067c02 */ /* 0x000fc60008000f00 */
[----:B0-----:R-:W3:Y:S01]  /*179f0*/  LDL.LU R0, [R1+0xab8] ;  /* 0x000ab80001007983 */ /* 0x001ee20000300800 */
[----:B------:R-:W-:Y:S02]  /*17a00*/  PRMT R14, RZ, 0x7610, R14 ;  /* 0x00007610ff0e7816 */ /* 0x000fe4000000000e */
[----:B------:R-:W-:Y:S01]  /*17a10*/  PRMT R61, RZ, 0x7610, R61 ;  /* 0x00007610ff3d7816 */ /* 0x000fe2000000003d */
[----:B-----5:R-:W-:Y:S01]  /*17a20*/  STL [R1+0xf50], R4 ;  /* 0x000f500401007387 */ /* 0x020fe20000100800 */
[----:B------:R-:W-:Y:S02]  /*17a30*/  PRMT R130, RZ, 0x7610, R130 ;  /* 0x00007610ff827816 */ /* 0x000fe40000000082 */
[----:B------:R-:W-:Y:S01]  /*17a40*/  PRMT R121, RZ, 0x7610, R121 ;  /* 0x00007610ff797816 */ /* 0x000fe20000000079 */
[----:B------:R0:W-:Y:S01]  /*17a50*/  STL [R1+0xf08], R5 ;  /* 0x000f080501007387 */ /* 0x0001e20000100800 */
[----:B------:R-:W-:Y:S02]  /*17a60*/  PRMT R111, RZ, 0x7610, R111 ;  /* 0x00007610ff6f7816 */ /* 0x000fe4000000006f */
[----:B------:R-:W-:Y:S01]  /*17a70*/  PRMT R101, RZ, 0x7610, R101 ;  /* 0x00007610ff657816 */ /* 0x000fe20000000065 */
[----:B------:R-:W-:Y:S01]  /*17a80*/  STL [R1+0xf00], R7 ;  /* 0x000f000701007387 */ /* 0x000fe20000100800 */
[----:B------:R-:W-:-:S02]  /*17a90*/  PRMT R88, RZ, 0x7610, R88 ;  /* 0x00007610ff587816 */ /* 0x000fc40000000058 */
[----:B------:R-:W-:Y:S01]  /*17aa0*/  PRMT R78, RZ, 0x7610, R78 ;  /* 0x00007610ff4e7816 */ /* 0x000fe2000000004e */
[----:B------:R-:W4:Y:S01]  /*17ab0*/  LDL R146, [R1+0xad0] ;  /* 0x000ad00001927983 */ /* 0x000f220000100800 */
[----:B------:R-:W-:Y:S02]  /*17ac0*/  PRMT R13, RZ, 0x7610, R13 ;  /* 0x00007610ff0d7816 */ /* 0x000fe4000000000d */
[----:B0-----:R-:W-:Y:S01]  /*17ad0*/  MOV R5, UR57 ;  /* 0x0000003900057c02 */ /* 0x001fe20008000f00 */
[----:B------:R-:W-:Y:S01]  /*17ae0*/  STL [R1+0xefc], R6 ;  /* 0x000efc0601007387 */ /* 0x000fe20000100800 */
[----:B------:R-:W-:Y:S02]  /*17af0*/  PRMT R60, RZ, 0x7610, R60 ;  /* 0x00007610ff3c7816 */ /* 0x000fe4000000003c */
[----:B------:R-:W-:Y:S01]  /*17b00*/  PRMT R131, RZ, 0x7610, R131 ;  /* 0x00007610ff837816 */ /* 0x000fe20000000083 */
[----:B------:R-:W3:Y:S01]  /*17b10*/  LDL R135, [R1+0xac8] ;  /* 0x000ac80001877983 */ /* 0x000ee20000100800 */
[----:B------:R-:W-:-:S02]  /*17b20*/  PRMT R118, RZ, 0x7610, R118 ;  /* 0x00007610ff767816 */ /* 0x000fc40000000076 */
[----:B------:R-:W-:Y:S01]  /*17b30*/  PRMT R108, RZ, 0x7610, R108 ;  /* 0x00007610ff6c7816 */ /* 0x000fe2000000006c */
[----:B------:R0:W-:Y:S01]  /*17b40*/  STL [R1+0xef8], R5 ;  /* 0x000ef80501007387 */ /* 0x0001e20000100800 */
[----:B------:R-:W-:Y:S02]  /*17b50*/  PRMT R98, RZ, 0x7610, R98 ;  /* 0x00007610ff627816 */ /* 0x000fe40000000062 */
[----:B------:R-:W-:Y:S01]  /*17b60*/  PRMT R89, RZ, 0x7610, R89 ;  /* 0x00007610ff597816 */ /* 0x000fe20000000059 */
[----:B------:R-:W3:Y:S01]  /*17b70*/  LDL R148, [R1+0xacc] ;  /* 0x000acc0001947983 */ /* 0x000ee20000100800 */
[----:B------:R-:W-:Y:S02]  /*17b80*/  PRMT R79, RZ, 0x7610, R79 ;  /* 0x00007610ff4f7816 */ /* 0x000fe4000000004f */
[----:B------:R-:W-:Y:S01]  /*17b90*/  PRMT R12, RZ, 0x7610, R12 ;  /* 0x00007610ff0c7816 */ /* 0x000fe2000000000c */
[----:B------:R-:W3:Y:S01]  /*17ba0*/  LDL R141, [R1+0xac4] ;  /* 0x000ac400018d7983 */ /* 0x000ee20000100800 */
[----:B------:R-:W-:-:S02]  /*17bb0*/  PRMT R63, RZ, 0x7610, R63 ;  /* 0x00007610ff3f7816 */ /* 0x000fc4000000003f */
[----:B0-----:R-:W-:Y:S02]  /*17bc0*/  MOV R5, UR56 ;  /* 0x0000003800057c02 */ /* 0x001fe40008000f00 */
[----:B------:R-:W-:Y:S02]  /*17bd0*/  PRMT R128, RZ, 0x7610, R128 ;  /* 0x00007610ff807816 */ /* 0x000fe40000000080 */
[----:B------:R-:W-:Y:S01]  /*17be0*/  PRMT R119, RZ, 0x7610, R119 ;  /* 0x00007610ff777816 */ /* 0x000fe20000000077 */
[----:B------:R0:W-:Y:S01]  /*17bf0*/  STL [R1+0xef4], R5 ;  /* 0x000ef40501007387 */ /* 0x0001e20000100800 */
[----:B------:R-:W-:Y:S02]  /*17c00*/  PRMT R109, RZ, 0x7610, R109 ;  /* 0x00007610ff6d7816 */ /* 0x000fe4000000006d */
[----:B------:R-:W-:Y:S01]  /*17c10*/  PRMT R99, RZ, 0x7610, R99 ;  /* 0x00007610ff637816 */ /* 0x000fe20000000063 */
[----:B------:R-:W3:Y:S01]  /*17c20*/  LDL R133, [R1+0xabc] ;  /* 0x000abc0001857983 */ /* 0x000ee20000100800 */
[----:B------:R-:W-:-:S02]  /*17c30*/  PRMT R86, RZ, 0x7610, R86 ;  /* 0x00007610ff567816 */ /* 0x000fc40000000056 */
[----:B------:R-:W-:Y:S02]  /*17c40*/  PRMT R76, RZ, 0x7610, R76 ;  /* 0x00007610ff4c7816 */ /* 0x000fe4000000004c */
[----:B------:R-:W-:Y:S01]  /*17c50*/  PRMT R11, RZ, 0x7610, R11 ;  /* 0x00007610ff0b7816 */ /* 0x000fe2000000000b */
[----:B0-----:R-:W2:Y:S01]  /*17c60*/  LDC R5, c[0x0][0x230] ;  /* 0x00008c00ff057b82 */ /* 0x001ea20000000800 */
[----:B------:R-:W-:Y:S02]  /*17c70*/  PRMT R62, RZ, 0x7610, R62 ;  /* 0x00007610ff3e7816 */ /* 0x000fe4000000003e */
[----:B------:R-:W-:Y:S02]  /*17c80*/  PRMT R129, RZ, 0x7610, R129 ;  /* 0x00007610ff817816 */ /* 0x000fe40000000081 */
[----:B------:R-:W-:Y:S02]  /*17c90*/  PRMT R116, RZ, 0x7610, R116 ;  /* 0x00007610ff747816 */ /* 0x000fe40000000074 */
[----:B------:R-:W-:-:S02]  /*17ca0*/  PRMT R106, RZ, 0x7610, R106 ;  /* 0x00007610ff6a7816 */ /* 0x000fc4000000006a */
[----:B------:R-:W-:Y:S02]  /*17cb0*/  PRMT R96, RZ, 0x7610, R96 ;  /* 0x00007610ff607816 */ /* 0x000fe40000000060 */
[----:B------:R-:W-:Y:S02]  /*17cc0*/  PRMT R87, RZ, 0x7610, R87 ;  /* 0x00007610ff577816 */ /* 0x000fe40000000057 */
        /* <DEDUP_REMOVED lines=109> */
[----:B------:R-:W-:Y:S01]  /*183a0*/  PRMT R195, RZ, 0x7610, R195 ;  /* 0x00007610ffc37816 */ /* 0x000fe200000000c3 */
[----:B--2---:R-:W-:Y:S01]  /*183b0*/  IMAD R5, R8, -0x80, R5 ;  /* 0xffffff8008057824 */ /* 0x004fe200078e0205 */
[----:B------:R-:W-:Y:S02]  /*183c0*/  PRMT R194, RZ, 0x7610, R194 ;  /* 0x00007610ffc27816 */ /* 0x000fe400000000c2 */
[----:B------:R-:W-:-:S02]  /*183d0*/  PRMT R193, RZ, 0x7610, R193 ;  /* 0x00007610ffc17816 */ /* 0x000fc400000000c1 */
[----:B------:R-:W-:Y:S01]  /*183e0*/  ISETP.GT.AND P0, PT, R5, RZ, PT ;  /* 0x000000ff0500720c */ /* 0x000fe20003f04270 */
[----:B------:R-:W-:Y:S01]  /*183f0*/  STL [R1+0x1238], R8 ;  /* 0x0012380801007387 */ /* 0x000fe20000100800 */
[----:B------:R-:W-:Y:S02]  /*18400*/  PRMT R192, RZ, 0x7610, R192 ;  /* 0x00007610ffc07816 */ /* 0x000fe400000000c0 */
[----:B------:R-:W-:Y:S01]  /*18410*/  PRMT R191, RZ, 0x7610, R191 ;  /* 0x00007610ffbf7816 */ /* 0x000fe200000000bf */
[----:B------:R-:W-:Y:S01]  /*18420*/  STL [R1+0x123c], R16 ;  /* 0x00123c1001007387 */ /* 0x000fe20000100800 */
[----:B------:R-:W-:Y:S02]  /*18430*/  PRMT R190, RZ, 0x7610, R190 ;  /* 0x00007610ffbe7816 */ /* 0x000fe400000000be */
[----:B------:R-:W-:Y:S01]  /*18440*/  PRMT R189, RZ, 0x7610, R189 ;  /* 0x00007610ffbd7816 */ /* 0x000fe200000000bd */
[----:B------:R0:W-:Y:S01]  /*18450*/  STL [R1+0xfe4], R15 ;  /* 0x000fe40f01007387 */ /* 0x0001e20000100800 */
[----:B------:R-:W-:-:S02]  /*18460*/  PRMT R188, RZ, 0x7610, R188 ;  /* 0x00007610ffbc7816 */ /* 0x000fc400000000bc */
[----:B------:R-:W-:Y:S01]  /*18470*/  PRMT R187, RZ, 0x7610, R187 ;  /* 0x00007610ffbb7816 */ /* 0x000fe200000000bb */
[----:B------:R-:W-:Y:S01]  /*18480*/  @P0 IMAD.MOV.U32 R7, RZ, RZ, R15 ;  /* 0x000000ffff070224 */ /* 0x000fe200078e000f */
[----:B------:R-:W-:Y:S02]  /*18490*/  PRMT R186, RZ, 0x7610, R186 ;  /* 0x00007610ffba7816 */ /* 0x000fe400000000ba */
[----:B------:R-:W-:Y:S02]  /*184a0*/  PRMT R185, RZ, 0x7610, R185 ;  /* 0x00007610ffb97816 */ /* 0x000fe400000000b9 */
[----:B------:R-:W-:Y:S01]  /*184b0*/  PRMT R184, RZ, 0x7610, R184 ;  /* 0x00007610ffb87816 */ /* 0x000fe200000000b8 */
[----:B0-----:R-:W2:Y:S01]  /*184c0*/  LDL.LU R15, [R1+0xac0] ;  /* 0x000ac000010f7983 */ /* 0x001ea20000300800 */
[C---:B------:R-:W-:Y:S01]  /*184d0*/  ISETP.GT.AND P1, PT, R5.reuse, 0x1, PT ;  /* 0x000000010500780c */ /* 0x040fe20003f24270 */
[----:B------:R-:W-:Y:S01]  /*184e0*/  @P0 IMAD.MOV.U32 R6, RZ, RZ, R16 ;  /* 0x000000ffff060224 */ /* 0x000fe200078e0010 */
[----:B------:R-:W-:-:S02]  /*184f0*/  ISETP.GT.AND P2, PT, R5, 0x2, PT ;  /* 0x000000020500780c */ /* 0x000fc40003f44270 */
[----:B------:R-:W-:Y:S02]  /*18500*/  ISETP.GT.AND P3, PT, R5, 0x3, PT ;  /* 0x000000030500780c */ /* 0x000fe40003f64270 */
[----:B------:R4:W2:Y:S01]  /*18510*/  @P0 LDG.E.U16 R14, desc[UR6][R6.64] ;  /* 0x00000006060e0981 */ /* 0x0008a2000c1e1500 */
[----:B------:R-:W-:Y:S02]  /*18520*/  PRMT R183, RZ, 0x7610, R183 ;  /* 0x00007610ffb77816 */ /* 0x000fe400000000b7 */
[----:B------:R-:W-:Y:S02]  /*18530*/  PRMT R182, RZ, 0x7610, R182 ;  /* 0x00007610ffb67816 */ /* 0x000fe400000000b6 */
[----:B------:R-:W-:Y:S02]  /*18540*/  PRMT R181, RZ, 0x7610, R181 ;  /* 0x00007610ffb57816 */ /* 0x000fe400000000b5 */
[----:B------:R-:W-:Y:S02]  /*18550*/  PRMT R180, RZ, 0x7610, R180 ;  /* 0x00007610ffb47816 */ /* 0x000fe400000000b4 */
[----:B------:R-:W-:Y:S01]  /*18560*/  PRMT R179, RZ, 0x7610, R179 ;  /* 0x00007610ffb37816 */ /* 0x000fe200000000b3 */
[----:B----4-:R-:W-:Y:S01]  /*18570*/  @P1 IMAD.MOV.U32 R6, RZ, RZ, R146 ;  /* 0x000000ffff061224 */ /* 0x010fe200078e0092 */
[----:B------:R-:W-:Y:S01]  /*18580*/  PRMT R178, RZ, 0x7610, R178 ;  /* 0x00007610ffb27816 */ /* 0x000fe200000000b2 */
[----:B------:R-:W4:Y:S01]  /*18590*/  LDL R146, [R1+0xab0] ;  /* 0x000ab00001927983 */ /* 0x000f220000100800 */
[----:B------:R-:W-:Y:S01]  /*185a0*/  PRMT R177, RZ, 0x7610, R177 ;  /* 0x00007610ffb17816 */ /* 0x000fe200000000b1 */
[----:B---3--:R-:W-:Y:S01]  /*185b0*/  @P1 IMAD.MOV.U32 R7, RZ, RZ, R148 ;  /* 0x000000ffff071224 */ /* 0x008fe200078e0094 */
[----:B------:R-:W-:Y:S01]  /*185c0*/  PRMT R176, RZ, 0x7610, R176 ;  /* 0x00007610ffb07816 */ /* 0x000fe200000000b0 */
[----:B------:R-:W3:Y:S01]  /*185d0*/  LDL R148, [R1+0xaac] ;  /* 0x000aac0001947983 */ /* 0x000ee20000100800 */
[----:B------:R-:W-:-:S02]  /*185e0*/  PRMT R175, RZ, 0x7610, R175 ;  /* 0x00007610ffaf7816 */ /* 0x000fc400000000af */
[----:B------:R-:W-:Y:S01]  /*185f0*/  PRMT R174, RZ, 0x7610, R174 ;  /* 0x00007610ffae7816 */ /* 0x000fe200000000ae */
[----:B------:R0:W3:Y:S01]  /*18600*/  @P1 LDG.E.U16 R61, desc[UR6][R6.64] ;  /* 0x00000006063d1981 */ /* 0x0000e2000c1e1500 */
[----:B------:R-:W-:Y:S02]  /*18610*/  PRMT R173, RZ, 0x7610, R173 ;  /* 0x00007610ffad7816 */ /* 0x000fe400000000ad */
[----:B------:R-:W-:Y:S02]  /*18620*/  PRMT R172, RZ, 0x7610, R172 ;  /* 0x00007610ffac7816 */ /* 0x000fe400000000ac */
[----:B------:R-:W-:Y:S02]  /*18630*/  PRMT R171, RZ, 0x7610, R171 ;  /* 0x00007610ffab7816 */ /* 0x000fe400000000ab */
[----:B------:R-:W-:Y:S02]  /*18640*/  PRMT R170, RZ, 0x7610, R170 ;  /* 0x00007610ffaa7816 */ /* 0x000fe400000000aa */
[----:B------:R-:W-:Y:S01]  /*18650*/  PRMT R169, RZ, 0x7610, R169 ;  /* 0x00007610ffa97816 */ /* 0x000fe200000000a9 */
[----:B0-----:R-:W-:Y:S01]  /*18660*/  @P2 IMAD.MOV.U32 R6, RZ, RZ, R135 ;  /* 0x000000ffff062224 */ /* 0x001fe200078e0087 */
[----:B------:R-:W-:Y:S01]  /*18670*/  PRMT R168, RZ, 0x7610, R168 ;  /* 0x00007610ffa87816 */ /* 0x000fe200000000a8 */
[----:B------:R-:W-:Y:S01]  /*18680*/  @P2 IMAD.MOV.U32 R7, RZ, RZ, R141 ;  /* 0x000000ffff072224 */ /* 0x000fe200078e008d */
[----:B------:R-:W3:Y:S01]  /*18690*/  LDL R135, [R1+0xa9c] ;  /* 0x000a9c0001877983 */ /* 0x000ee20000100800 */
[----:B------:R-:W-:-:S02]  /*186a0*/  PRMT R167, RZ, 0x7610, R167 ;  /* 0x00007610ffa77816 */ /* 0x000fc400000000a7 */
[----:B------:R-:W-:Y:S01]  /*186b0*/  PRMT R166, RZ, 0x7610, R166 ;  /* 0x00007610ffa67816 */ /* 0x000fe200000000a6 */
[----:B------:R0:W3:Y:S01]  /*186c0*/  @P2 LDG.E.U16 R130, desc[UR6][R6.64] ;  /* 0x0000000606822981 */ /* 0x0000e2000c1e1500 */
[----:B------:R-:W-:Y:S02]  /*186d0*/  PRMT R165, RZ, 0x7610, R165 ;  /* 0x00007610ffa57816 */ /* 0x000fe400000000a5 */
[----:B------:R-:W-:Y:S01]  /*186e0*/  PRMT R164, RZ, 0x7610, R164 ;  /* 0x00007610ffa47816 */ /* 0x000fe200000000a4 */
[----:B------:R-:W3:Y:S01]  /*186f0*/  LDL R141, [R1+0xaa8] ;  /* 0x000aa800018d7983 */ /* 0x000ee20000100800 */
[----:B------:R-:W-:Y:S02]  /*18700*/  PRMT R163, RZ, 0x7610, R163 ;  /* 0x00007610ffa37816 */ /* 0x000fe400000000a3 */
[----:B------:R-:W-:Y:S02]  /*18710*/  PRMT R162, RZ, 0x7610, R162 ;  /* 0x00007610ffa27816 */ /* 0x000fe400000000a2 */
[----:B------:R-:W-:Y:S01]  /*18720*/  PRMT R161, RZ, 0x7610, R161 ;  /* 0x00007610ffa17816 */ /* 0x000fe200000000a1 */
[----:B0-----:R-:W-:Y:S01]  /*18730*/  @P3 IMAD.MOV.U32 R7, RZ, RZ, R133 ;  /* 0x000000ffff073224 */ /* 0x001fe200078e0085 */
[----:B------:R-:W-:Y:S01]  /*18740*/  PRMT R160, RZ, 0x7610, R160 ;  /* 0x00007610ffa07816 */ /* 0x000fe200000000a0 */
[----:B------:R-:W3:Y:S01]  /*18750*/  LDL R133, [R1+0xaa0] ;  /* 0x000aa00001857983 */ /* 0x000ee20000100800 */
        /* <DEDUP_REMOVED lines=61> */
[----:B------:R-:W-:Y:S01]  /*18b30*/  MOV R151, UR48 ;  /* 0x0000003000977c02 */ /* 0x000fe20008000f00 */
[----:B--2---:R-:W-:Y:S01]  /*18b40*/  @P3 IMAD.MOV.U32 R6, RZ, RZ, R15 ;  /* 0x000000ffff063224 */ /* 0x004fe200078e000f */
[----:B------:R-:W-:Y:S04]  /*18b50*/  STL [R1+0x1240], R15 ;  /* 0x0012400f01007387 */ /* 0x000fe80000100800 */
[----:B------:R0:W2:Y:S04]  /*18b60*/  @P3 LDG.E.U16 R121, desc[UR6][R6.64] ;  /* 0x0000000606793981 */ /* 0x0000a8000c1e1500 */
[----:B------:R-:W4:Y:S01]  /*18b70*/  LDL R7, [R1+0xab4] ;  /* 0x000ab40001077983 */ /* 0x000f220000100800 */
[----:B------:R-:W-:-:S02]  /*18b80*/  ISETP.GT.AND P0, PT, R5, 0x4, PT ;  /* 0x000000040500780c */ /* 0x000fc40003f04270 */
[----:B------:R-:W-:-:S11]  /*18b90*/  ISETP.GT.AND P1, PT, R5, 0x5, PT ;  /* 0x000000050500780c */ /* 0x000fd60003f24270 */
[----:B0-----:R-:W-:Y:S01]  /*18ba0*/  @P0 IMAD.MOV.U32 R6, RZ, RZ, R0 ;  /* 0x000000ffff060224 */ /* 0x001fe200078e0000 */
[----:B------:R-:W-:Y:S04]  /*18bb0*/  STL [R1+0x1244], R0 ;  /* 0x0012440001007387 */ /* 0x000fe80000100800 */
[----:B----4-:R0:W4:Y:S02]  /*18bc0*/  @P0 LDG.E.U16 R111, desc[UR6][R6.64] ;  /* 0x00000006066f0981 */ /* 0x010124000c1e1500 */
[----:B0-----:R-:W-:Y:S02]  /*18bd0*/  @P1 IMAD.MOV.U32 R6, RZ, RZ, R146 ;  /* 0x000000ffff061224 */ /* 0x001fe400078e0092 */
[----:B---3--:R-:W-:Y:S01]  /*18be0*/  @P1 IMAD.MOV.U32 R7, RZ, RZ, R148 ;  /* 0x000000ffff071224 */ /* 0x008fe200078e0094 */
[C---:B------:R-:W-:Y:S01]  /*18bf0*/  ISETP.GT.AND P2, PT, R5.reuse, 0x6, PT ;  /* 0x000000060500780c */ /* 0x040fe20003f44270 */
[----:B------:R-:W3:Y:S04]  /*18c00*/  LDL R148, [R1+0xa8c] ;  /* 0x000a8c0001947983 */ /* 0x000ee80000100800 */
[----:B------:R0:W4:Y:S01]  /*18c10*/  @P1 LDG.E.U16 R101, desc[UR6][R6.64] ;  /* 0x0000000606651981 */ /* 0x000122000c1e1500 */
[----:B------:R-:W-:-:S03]  /*18c20*/  ISETP.GT.AND P3, PT, R5, 0x7, PT ;  /* 0x000000070500780c */ /* 0x000fc60003f64270 */
[----:B------:R-:W2:Y:S04]  /*18c30*/  LDL R146, [R1+0xa90] ;  /* 0x000a900001927983 */ /* 0x000ea80000100800 */
[----:B------:R-:W3:Y:S01]  /*18c40*/  LDL R7, [R1+0xaa4] ;  /* 0x000aa40001077983 */ /* 0x000ee20000100800 */
[----:B0-----:R-:W-:Y:S01]  /*18c50*/  @P2 IMAD.MOV.U32 R6, RZ, RZ, R141 ;  /* 0x000000ffff062224 */ /* 0x001fe200078e008d */
[C---:B------:R-:W-:Y:S02]  /*18c60*/  ISETP.GT.AND P0, PT, R5.reuse, 0x8, PT ;  /* 0x000000080500780c */ /* 0x040fe40003f04270 */
[----:B------:R-:W-:Y:S01]  /*18c70*/  ISETP.GT.AND P1, PT, R5, 0x9, PT ;  /* 0x000000090500780c */ /* 0x000fe20003f24270 */
[----:B------:R-:W4:Y:S04]  /*18c80*/  LDL R141, [R1+0xa88] ;  /* 0x000a8800018d7983 */ /* 0x000f280000100800 */
[----:B---3--:R0:W3:Y:S02]  /*18c90*/  @P2 LDG.E.U16 R88, desc[UR6][R6.64] ;  /* 0x0000000606582981 */ /* 0x0080e4000c1e1500 */
[----:B0-----:R-:W-:-:S02]  /*18ca0*/  @P3 IMAD.MOV.U32 R6, RZ, RZ, R133 ;  /* 0x000000ffff063224 */ /* 0x001fc400078e0085 */
[----:B------:R-:W-:Y:S01]  /*18cb0*/  @P3 IMAD.MOV.U32 R7, RZ, RZ, R135 ;  /* 0x000000ffff073224 */ /* 0x000fe200078e0087 */
[----:B------:R-:W3:Y:S04]  /*18cc0*/  LDL R133, [R1+0xa80] ;  /* 0x000a800001857983 */ /* 0x000ee80000100800 */
[----:B------:R0:W3:Y:S04]  /*18cd0*/  @P3 LDG.E.U16 R78, desc[UR6][R6.64] ;  /* 0x00000006064e3981 */ /* 0x0000e8000c1e1500 */
[----:B------:R-:W3:Y:S04]  /*18ce0*/  LDL R135, [R1+0xa7c] ;  /* 0x000a7c0001877983 */ /* 0x000ee80000100800 */
[----:B------:R-:W0:Y:S04]  /*18cf0*/  LDL R6, [R1+0xa94] ;  /* 0x000a940001067983 */ /* 0x000e280000100800 */
[----:B------:R-:W0:Y:S02]  /*18d00*/  LDL R7, [R1+0xa98] ;  /* 0x000a980001077983 */ /* 0x000e240000100800 */
[----:B0-----:R-:W-:-:S04]  /*18d10*/  @P0 LOP3.LUT R7, R7, R6, RZ, 0x3c, !PT ;  /* 0x0000000607070212 */ /* 0x001fc800078e3cff */
[----:B------:R-:W-:-:S04]  /*18d20*/  @P0 LOP3.LUT R6, R7, R6, RZ, 0x3c, !PT ;  /* 0x0000000607060212 */ /* 0x000fc800078e3cff */
[----:B------:R-:W-:-:S05]  /*18d30*/  @P0 LOP3.LUT R7, R7, R6, RZ, 0x3c, !PT ;  /* 0x0000000607070212 */ /* 0x000fca00078e3cff */
[----:B------:R2:W3:Y:S02]  /*18d40*/  @P0 LDG.E.U16 R13, desc[UR6][R6.64] ;  /* 0x00000006060d0981 */ /* 0x0004e4000c1e1500 */
[----:B--2---:R-:W-:Y:S02]  /*18d50*/  @P1 IMAD.MOV.U32 R6, RZ, RZ, R146 ;  /* 0x000000ffff061224 */ /* 0x004fe400078e0092 */
[----:B------:R-:W-:Y:S01]  /*18d60*/  @P1 IMAD.MOV.U32 R7, RZ, RZ, R148 ;  /* 0x000000ffff071224 */ /* 0x000fe200078e0094 */
[C---:B------:R-:W-:Y:S01]  /*18d70*/  ISETP.GT.AND P2, PT, R5.reuse, 0xa, PT ;  /* 0x0000000a0500780c */ /* 0x040fe20003f44270 */
[----:B------:R-:W2:Y:S04]  /*18d80*/  LDL R148, [R1+0xa6c] ;  /* 0x000a6c0001947983 */ /* 0x000ea80000100800 */
[----:B------:R4:W2:Y:S01]  /*18d90*/  @P1 LDG.E.U16 R60, desc[UR6][R6.64] ;  /* 0x00000006063c1981 */ /* 0x0008a2000c1e1500 */
[----:B------:R-:W-:-:S03]  /*18da0*/  ISETP.GT.AND P3, PT, R5, 0xb, PT ;  /* 0x0000000b0500780c */ /* 0x000fc60003f64270 */
[----:B------:R-:W2:Y:S04]  /*18db0*/  LDL R146, [R1+0xa70] ;  /* 0x000a700001927983 */ /* 0x000ea80000100800 */
[----:B------:R-:W3:Y:S01]  /*18dc0*/  LDL R7, [R1+0xa84] ;  /* 0x000a840001077983 */ /* 0x000ee20000100800 */
[----:B----4-:R-:W-:Y:S01]  /*18dd0*/  @P2 IMAD.MOV.U32 R6, RZ, RZ, R141 ;  /* 0x000000ffff062224 */ /* 0x010fe200078e008d */
        /* <DEDUP_REMOVED lines=404> */
[----:B------:R-:W-:-:S02]  /*1a720*/  ISETP.GT.AND P3, PT, R5, 0x4f, PT ;  /* 0x0000004f0500780c */ /* 0x000fc40003f64270 */
[----:B------:R-:W-:Y:S01]  /*1a730*/  PRMT R4, RZ, 0x7610, R4 ;  /* 0x00007610ff047816 */ /* 0x000fe20000000004 */
        /* <DEDUP_REMOVED lines=201> */
[----:B------:R-:W-:Y:S01]  /*1b3d0*/  ISETP.GT.AND P4, PT, R5, 0x72, PT ;  /* 0x000000720500780c */ /* 0x000fe20003f84270 */
        /* <DEDUP_REMOVED lines=11> */
[----:B------:R-:W2:Y:S04]  /*1b490*/  LDL R146, [R1+0x730] ;  /* 0x0007300001927983 */ /* 0x000ea80000100800 */
[----:B------:R0:W2:Y:S04]  /*1b4a0*/  @P1 LDG.E.U16 R223, desc[UR6][R6.64] ;  /* 0x0000000606df1981 */ /* 0x0000a8000c1e1500 */
[----:B------:R-:W2:Y:S04]  /*1b4b0*/  LDL R148, [R1+0x72c] ;  /* 0x00072c0001947983 */ /* 0x000ea80000100800 */
[----:B------:R-:W0:Y:S04]  /*1b4c0*/  LDL R6, [R1+0x744] ;  /* 0x0007440001067983 */ /* 0x000e280000100800 */
[----:B------:R-:W0:Y:S01]  /*1b4d0*/  LDL R7, [R1+0x748] ;  /* 0x0007480001077983 */ /* 0x000e220000100800 */
[----:B------:R-:W-:-:S02]  /*1b4e0*/  ISETP.GT.AND P0, PT, R5, 0x73, PT ;  /* 0x000000730500780c */ /* 0x000fc40003f04270 */
[----:B0-----:R-:W-:-:S04]  /*1b4f0*/  @P4 LOP3.LUT R7, R7, R6, RZ, 0x3c, !PT ;  /* 0x0000000607074212 */ /* 0x001fc800078e3cff */
[----:B------:R-:W-:-:S04]  /*1b500*/  @P4 LOP3.LUT R6, R7, R6, RZ, 0x3c, !PT ;  /* 0x0000000607064212 */ /* 0x000fc800078e3cff */
[----:B------:R-:W-:-:S05]  /*1b510*/  @P4 LOP3.LUT R7, R7, R6, RZ, 0x3c, !PT ;  /* 0x0000000607074212 */ /* 0x000fca00078e3cff */
[----:B------:R4:W2:Y:S04]  /*1b520*/  @P4 LDG.E.U16 R222, desc[UR6][R6.64] ;  /* 0x0000000606de4981 */ /* 0x0008a8000c1e1500 */
[----:B------:R-:W3:Y:S01]  /*1b530*/  LDL R7, [R1+0x73c] ;  /* 0x00073c0001077983 */ /* 0x000ee20000100800 */
[C---:B------:R-:W-:Y:S01]  /*1b540*/  ISETP.GT.AND P1, PT, R5.reuse, 0x74, PT ;  /* 0x000000740500780c */ /* 0x040fe20003f24270 */
[----:B----4-:R-:W-:Y:S02]  /*1b550*/  @P0 IMAD.MOV.U32 R6, RZ, RZ, R141 ;  /* 0x000000ffff060224 */ /* 0x010fe400078e008d */
[----:B------:R-:W4:Y:S04]  /*1b560*/  LDL R141, [R1+0x720] ;  /* 0x00072000018d7983 */ /* 0x000f280000100800 */
[----:B---3--:R0:W3:Y:S01]  /*1b570*/  @P0 LDG.E.U16 R221, desc[UR6][R6.64] ;  /* 0x0000000606dd0981 */ /* 0x0080e2000c1e1500 */
[----:B------:R-:W-:-:S05]  /*1b580*/  ISETP.GT.AND P0, PT, R5, 0x75, PT ;  /* 0x000000750500780c */ /* 0x000fca0003f04270 */
[----:B0-----:R-:W-:Y:S02]  /*1b590*/  @P1 IMAD.MOV.U32 R6, RZ, RZ, R133 ;  /* 0x000000ffff061224 */ /* 0x001fe400078e0085 */
[----:B------:R-:W-:Y:S01]  /*1b5a0*/  @P1 IMAD.MOV.U32 R7, RZ, RZ, R135 ;  /* 0x000000ffff071224 */ /* 0x000fe200078e0087 */
[----:B------:R-:W3:Y:S04]  /*1b5b0*/  LDL R133, [R1+0x718] ;  /* 0x0007180001857983 */ /* 0x000ee80000100800 */
[----:B------:R2:W3:Y:S04]  /*1b5c0*/  @P1 LDG.E.U16 R220, desc[UR6][R6.64] ;  /* 0x0000000606dc1981 */ /* 0x0004e8000c1e1500 */
[----:B------:R-:W3:Y:S01]  /*1b5d0*/  LDL R135, [R1+0x714] ;  /* 0x0007140001877983 */ /* 0x000ee20000100800 */
[----:B--2---:R-:W-:-:S02]  /*1b5e0*/  @P0 IMAD.MOV.U32 R6, RZ, RZ, R146 ;  /* 0x000000ffff060224 */ /* 0x004fc400078e0092 */
[----:B------:R-:W-:Y:S01]  /*1b5f0*/  @P0 IMAD.MOV.U32 R7, RZ, RZ, R148 ;  /* 0x000000ffff070224 */ /* 0x000fe200078e0094 */
[C---:B------:R-:W-:Y:S01]  /*1b600*/  ISETP.GT.AND P1, PT, R5.reuse, 0x76, PT ;  /* 0x000000760500780c */ /* 0x040fe20003f24270 */
        /* <DEDUP_REMOVED lines=41> */
[----:B------:R-:W-:Y:S02]  /*1b8a0*/  @P1 IMAD.MOV.U32 R7, RZ, RZ, R135 ;  /* 0x000000ffff071224 */ /* 0x000fe400078e0087 */
[----:B------:R-:W4:Y:S04]  /*1b8b0*/  LDL R135, [R1+0xef0] ;  /* 0x000ef00001877983 */ /* 0x000f280000100800 */
[----:B------:R2:W3:Y:S02]  /*1b8c0*/  @P1 LDG.E.U16 R212, desc[UR6][R6.64] ;  /* 0x0000000606d41981 */ /* 0x0004e4000c1e1500 */
[----:B--2---:R-:W-:-:S02]  /*1b8d0*/  @P0 IMAD.MOV.U32 R6, RZ, RZ, R146 ;  /* 0x000000ffff060224 */ /* 0x004fc400078e0092 */
[----:B------:R-:W-:Y:S01]  /*1b8e0*/  @P0 IMAD.MOV.U32 R7, RZ, RZ, R148 ;  /* 0x000000ffff070224 */ /* 0x000fe200078e0094 */
[C---:B------:R-:W-:Y:S01]  /*1b8f0*/  ISETP.GT.AND P1, PT, R5.reuse, 0x7e, PT ;  /* 0x0000007e0500780c */ /* 0x040fe20003f24270 */
[----:B------:R-:W0:Y:S03]  /*1b900*/  S2R R133, SR_TID.X ;  /* 0x0000000000857919 */ /* 0x000e260000002100 */
[----:B------:R1:W2:Y:S01]  /*1b910*/  @P0 LDG.E.U16 R211, desc[UR6][R6.64] ;  /* 0x0000000606d30981 */ /* 0x0002a2000c1e1500 */
[----:B------:R-:W-:-:S03]  /*1b920*/  ISETP.GT.AND P2, PT, R5, 0x7f, PT ;  /* 0x0000007f0500780c */ /* 0x000fc60003f44270 */
[----:B------:R-:W3:Y:S04]  /*1b930*/  LDL R148, [R1+0xed0] ;  /* 0x000ed00001947983 */ /* 0x000ee80000100800 */
[----:B------:R-:W2:Y:S04]  /*1b940*/  LDL R146, [R1+0xe8c] ;  /* 0x000e8c0001927983 */ /* 0x000ea80000100800 */
[----:B------:R-:W1:Y:S04]  /*1b950*/  LDL R6, [R1+0x6e4] ;  /* 0x0006e40001067983 */ /* 0x000e680000100800 */
[----:B------:R-:W1:Y:S02]  /*1b960*/  LDL R7, [R1+0x6e8] ;  /* 0x0006e80001077983 */ /* 0x000e640000100800 */
[----:B-1----:R-:W-:-:S04]  /*1b970*/  @P1 LOP3.LUT R7, R7, R6, RZ, 0x3c, !PT ;  /* 0x0000000607071212 */ /* 0x002fc800078e3cff */
[----:B------:R-:W-:-:S04]  /*1b980*/  @P1 LOP3.LUT R6, R7, R6, RZ, 0x3c, !PT ;  /* 0x0000000607061212 */ /* 0x000fc800078e3cff */
[----:B------:R-:W-:-:S05]  /*1b990*/  @P1 LOP3.LUT R7, R7, R6, RZ, 0x3c, !PT ;  /* 0x0000000607071212 */ /* 0x000fca00078e3cff */
[----:B------:R1:W2:Y:S04]  /*1b9a0*/  @P1 LDG.E.U16 R210, desc[UR6][R6.64] ;  /* 0x0000000606d21981 */ /* 0x0002a8000c1e1500 */
[----:B------:R-:W1:Y:S04]  /*1b9b0*/  LDL R6, [R1+0x6dc] ;  /* 0x0006dc0001067983 */ /* 0x000e680000100800 */
[----:B------:R-:W1:Y:S01]  /*1b9c0*/  LDL R7, [R1+0x6e0] ;  /* 0x0006e00001077983 */ /* 0x000e620000100800 */
[----:B0-----:R-:W-:-:S04]  /*1b9d0*/  LOP3.LUT R133, R133, 0x7f, RZ, 0xc0, !PT ;  /* 0x0000007f85857812 */ /* 0x001fc800078ec0ff */
[----:B------:R-:W-:Y:S02]  /*1b9e0*/  ISETP.GE.AND P0, PT, R133, R5, PT ;  /* 0x000000058500720c */ /* 0x000fe40003f06270 */
[----:B------:R-:W2:Y:S01]  /*1b9f0*/  LDL R133, [R1+0xe90] ;  /* 0x000e900001857983 */ /* 0x000ea20000100800 */
[----:B-1----:R-:W-:-:S04]  /*1ba00*/  @P2 LOP3.LUT R7, R7, R6, RZ, 0x3c, !PT ;  /* 0x0000000607072212 */ /* 0x002fc800078e3cff */
[----:B------:R-:W-:-:S04]  /*1ba10*/  @P2 LOP3.LUT R6, R7, R6, RZ, 0x3c, !PT ;  /* 0x0000000607062212 */ /* 0x000fc800078e3cff */
[----:B------:R-:W-:-:S05]  /*1ba20*/  @P2 LOP3.LUT R7, R7, R6, RZ, 0x3c, !PT ;  /* 0x0000000607072212 */ /* 0x000fca00078e3cff */
[----:B------:R4:W2:Y:S01]  /*1ba30*/  @P2 LDG.E.U16 R209, desc[UR6][R6.64] ;  /* 0x0000000606d12981 */ /* 0x0008a2000c1e1500 */
[----:B------:R-:W-:Y:S01]  /*1ba40*/  BAR.SYNC.DEFER_BLOCKING 0x0 ;  /* 0x0000000000007b1d */ /* 0x000fe20000010000 */
[----:B----4-:R-:W-:Y:S02]  /*1ba50*/  @!P0 IMAD.MOV.U32 R6, RZ, RZ, R135 ;  /* 0x000000ffff068224 */ /* 0x010fe400078e0087 */
[----:B------:R-:W-:-:S03]  /*1ba60*/  @!P0 IMAD.MOV.U32 R7, RZ, RZ, R141 ;  /* 0x000000ffff078224 */ /* 0x000fc600078e008d */
[----:B------:R-:W4:Y:S04]  /*1ba70*/  LDL R135, [R1+0xdd0] ;  /* 0x000dd00001877983 */ /* 0x000f280000100800 */
[----:B------:R-:W4:Y:S04]  /*1ba80*/  LDL R141, [R1+0xdcc] ;  /* 0x000dcc00018d7983 */ /* 0x000f280000100800 */
[----:B------:R3:W4:Y:S04]  /*1ba90*/  @!P0 LDG.E.U16 R208, desc[UR6][R6.64] ;  /* 0x0000000606d08981 */ /* 0x000728000c1e1500 */
[----:B------:R-:W2:Y:S01]  /*1baa0*/  LDL R7, [R1+0xecc] ;  /* 0x000ecc0001077983 */ /* 0x000ea20000100800 */
[----:B---3--:R-:W-:-:S03]  /*1bab0*/  @!P0 IMAD.MOV.U32 R6, RZ, RZ, R148 ;  /* 0x000000ffff068224 */ /* 0x008fc600078e0094 */
[----:B------:R-:W3:Y:S04]  /*1bac0*/  LDL R148, [R1+0xd90] ;  /* 0x000d900001947983 */ /* 0x000ee80000100800 */
[----:B--2---:R0:W2:Y:S02]  /*1bad0*/  @!P0 LDG.E.U16 R207, desc[UR6][R6.64] ;  /* 0x0000000606cf8981 */ /* 0x0040a4000c1e1500 */
[----:B0-----:R-:W-:Y:S02]  /*1bae0*/  @!P0 IMAD.MOV.U32 R6, RZ, RZ, R133 ;  /* 0x000000ffff068224 */ /* 0x001fe400078e0085 */
[----:B------:R-:W-:Y:S01]  /*1baf0*/  @!P0 IMAD.MOV.U32 R7, RZ, RZ, R146 ;  /* 0x000000ffff078224 */ /* 0x000fe200078e0092 */
[----:B------:R-:W2:Y:S04]  /*1bb00*/  LDL R133, [R1+0xd50] ;  /* 0x000d500001857983 */ /* 0x000ea80000100800 */
[----:B------:R0:W2:Y:S04]  /*1bb10*/  @!P0 LDG.E.U16 R206, desc[UR6][R6.64] ;  /* 0x0000000606ce8981 */ /* 0x0000a8000c1e1500 */
[----:B------:R-:W2:Y:S04]  /*1bb20*/  LDL R146, [R1+0xd4c] ;  /* 0x000d4c0001927983 */ /* 0x000ea80000100800 */
[----:B------:R-:W0:Y:S04]  /*1bb30*/  LDL R6, [R1+0xe4c] ;  /* 0x000e4c0001067983 */ /* 0x000e280000100800 */
[----:B------:R-:W0:Y:S02]  /*1bb40*/  LDL R7, [R1+0xe50] ;  /* 0x000e500001077983 */ /* 0x000e240000100800 */
[----:B0-----:R-:W-:-:S04]  /*1bb50*/  @!P0 LOP3.LUT R7, R7, R6, RZ, 0x3c, !PT ;  /* 0x0000000607078212 */ /* 0x001fc800078e3cff */
[----:B------:R-:W-:-:S04]  /*1bb60*/  @!P0 LOP3.LUT R6, R7, R6, RZ, 0x3c, !PT ;  /* 0x0000000607068212 */ /* 0x000fc800078e3cff */
[----:B------:R-:W-:-:S05]  /*1bb70*/  @!P0 LOP3.LUT R7, R7, R6, RZ, 0x3c, !PT ;  /* 0x0000000607078212 */ /* 0x000fca00078e3cff */
[----:B------:R0:W2:Y:S04]  /*1bb80*/  @!P0 LDG.E.U16 R205, desc[UR6][R6.64] ;  /* 0x0000000606cd8981 */ /* 0x0000a8000c1e1500 */
[----:B------:R-:W0:Y:S04]  /*1bb90*/  LDL R6, [R1+0xe0c] ;  /* 0x000e0c0001067983 */ /* 0x000e280000100800 */
[----:B------:R-:W0:Y:S02]  /*1bba0*/  LDL R7, [R1+0xe10] ;  /* 0x000e100001077983 */ /* 0x000e240000100800 */
[----:B0-----:R-:W-:-:S04]  /*1bbb0*/  @!P0 LOP3.LUT R7, R7, R6, RZ, 0x3c, !PT ;  /* 0x0000000607078212 */ /* 0x001fc800078e3cff */
[----:B------:R-:W-:-:S04]  /*1bbc0*/  @!P0 LOP3.LUT R6, R7, R6, RZ, 0x3c, !PT ;  /* 0x0000000607068212 */ /* 0x000fc800078e3cff */
[----:B------:R-:W-:-:S05]  /*1bbd0*/  @!P0 LOP3.LUT R7, R7, R6, RZ, 0x3c, !PT ;  /* 0x0000000607078212 */ /* 0x000fca00078e3cff */
[----:B------:R4:W2:Y:S02]  /*1bbe0*/  @!P0 LDG.E.U16 R204, desc[UR6][R6.64] ;  /* 0x0000000606cc8981 */ /* 0x0008a4000c1e1500 */
[----:B----4-:R-:W-:Y:S02]  /*1bbf0*/  @!P0 IMAD.MOV.U32 R6, RZ, RZ, R135 ;  /* 0x000000ffff068224 */ /* 0x010fe400078e0087 */
[----:B------:R-:W-:Y:S01]  /*1bc00*/  @!P0 IMAD.MOV.U32 R7, RZ, RZ, R141 ;  /* 0x000000ffff078224 */ /* 0x000fe200078e008d */
[----:B------:R-:W4:Y:S04]  /*1bc10*/  LDL R135, [R1+0xc90] ;  /* 0x000c900001877983 */ /* 0x000f280000100800 */
[----:B------:R3:W4:Y:S04]  /*1bc20*/  @!P0 LDG.E.U16 R203, desc[UR6][R6.64] ;  /* 0x0000000606cb8981 */ /* 0x000728000c1e1500 */
[----:B------:R-:W4:Y:S04]  /*1bc30*/  LDL R141, [R1+0xc8c] ;  /* 0x000c8c00018d7983 */ /* 0x000f280000100800 */
        /* <DEDUP_REMOVED lines=101> */
[----:B------:R-:W4:Y:S04]  /*1c290*/  LDL.LU R135, [R1+0x370] ;  /* 0x0003700001877983 */ /* 0x000f280000300800 */
[----:B------:R-:W4:Y:S04]  /*1c2a0*/  LDL.LU R141, [R1+0x334] ;  /* 0x00033400018d7983 */ /* 0x000f280000300800 */
        /* <DEDUP_REMOVED lines=21> */
[----:B------:R0:W2:Y:S04]  /*1c400*/  @!P0 LDG.E.U16 R179, desc[UR6][R6.64] ;  /* 0x0000000606b38981 */ /* 0x0000a8000c1e1500 */
[----:B------:R-:W0:Y:S02]  /*1c410*/  LDL R7, [R1+0x374] ;  /* 0x0003740001077983 */ /* 0x000e240000100800 */
[----:B0-----:R-:W-:Y:S02]  /*1c420*/  @!P0 IMAD.MOV.U32 R6, RZ, RZ, R7 ;  /* 0x000000ffff068224 */ /* 0x001fe400078e0007 */
[----:B----4-:R-:W-:-:S05]  /*1c430*/  @!P0 IMAD.MOV.U32 R7, RZ, RZ, R135 ;  /* 0x000000ffff078224 */ /* 0x010fca00078e0087 */
[----:B------:R0:W4:Y:S04]  /*1c440*/  @!P0 LDG.E.U16 R178, desc[UR6][R6.64] ;  /* 0x0000000606b28981 */ /* 0x000128000c1e1500 */
[----:B------:R-:W3:Y:S01]  /*1c450*/  LDL R7, [R1+0x330] ;  /* 0x0003300001077983 */ /* 0x000ee20000100800 */
[----:B0-----:R-:W-:-:S05]  /*1c460*/  @!P0 IMAD.MOV.U32 R6, RZ, RZ, R141 ;  /* 0x000000ffff068224 */ /* 0x001fca00078e008d */
[----:B---3--:R0:W3:Y:S04]  /*1c470*/  @!P0 LDG.E.U16 R177, desc[UR6][R6.64] ;  /* 0x0000000606b18981 */ /* 0x0080e8000c1e1500 */
[----:B------:R-:W2:Y:S01]  /*1c480*/  LDL R7, [R1+0x6d8] ;  /* 0x0006d80001077983 */ /* 0x000ea20000100800 */
[----:B0-----:R-:W-:-:S03]  /*1c490*/  @!P0 IMAD.MOV.U32 R6, RZ, RZ, R148 ;  /* 0x000000ffff068224 */ /* 0x001fc600078e0094 */
[----:B------:R-:W4:Y:S04]  /*1c4a0*/  LDL R148, [R1+0xd88] ;  /* 0x000d880001947983 */ /* 0x000f280000100800 */
[----:B--2---:R0:W2:Y:S02]  /*1c4b0*/  @!P0 LDG.E.U16 R176, desc[UR6][R6.64] ;  /* 0x0000000606b08981 */ /* 0x0040a4000c1e1500 */
[----:B0-----:R-:W-:Y:S02]  /*1c4c0*/  @!P0 IMAD.MOV.U32 R6, RZ, RZ, R133 ;  /* 0x000000ffff068224 */ /* 0x001fe400078e0085 */
[----:B------:R-:W-:Y:S01]  /*1c4d0*/  @!P0 IMAD.MOV.U32 R7, RZ, RZ, R146 ;  /* 0x000000ffff078224 */ /* 0x000fe200078e0092 */
[----:B------:R-:W3:Y:S04]  /*1c4e0*/  LDL R133, [R1+0xd48] ;  /* 0x000d480001857983 */ /* 0x000ee80000100800 */
        /* <DEDUP_REMOVED lines=26> */
[----:B------:R-:W3:Y:S01]  /*1c690*/  LDL R7, [R1+0xd84] ;  /* 0x000d840001077983 */ /* 0x000ee20000100800 */
[----:B----4-:R-:W-:-:S03]  /*1c6a0*/  @!P0 IMAD.MOV.U32 R6, RZ, RZ, R148 ;  /* 0x000000ffff068224 */ /* 0x010fc600078e0094 */
[----:B------:R-:W4:Y:S04]  /*1c6b0*/  LDL R148, [R1+0xc08] ;  /* 0x000c080001947983 */ /* 0x000f280000100800 */
[----:B---3--:R0:W3:Y:S02]  /*1c6c0*/  @!P0 LDG.E.U16 R170, desc[UR6][R6.64] ;  /* 0x0000000606aa8981 */ /* 0x0080e4000c1e1500 */
[----:B0-----:R-:W-:Y:S02]  /*1c6d0*/  @!P0 IMAD.MOV.U32 R6, RZ, RZ, R133 ;  /* 0x000000ffff068224 */ /* 0x001fe400078e0085 */
[----:B--2---:R-:W-:Y:S01]  /*1c6e0*/  @!P0 IMAD.MOV.U32 R7, RZ, RZ, R146 ;  /* 0x000000ffff078224 */ /* 0x004fe200078e0092 */
[----:B------:R-:W2:Y:S04]  /*1c6f0*/  LDL R133, [R1+0xbc8] ;  /* 0x000bc80001857983 */ /* 0x000ea80000100800 */
[----:B------:R0:W3:Y:S04]  /*1c700*/  @!P0 LDG.E.U16 R169, desc[UR6][R6.64] ;  /* 0x0000000606a98981 */ /* 0x0000e8000c1e1500 */
[----:B------:R-:W3:Y:S04]  /*1c710*/  LDL R146, [R1+0xbc4] ;  /* 0x000bc40001927983 */ /* 0x000ee80000100800 */
[----:B------:R-:W0:Y:S04]  /*1c720*/  LDL R6, [R1+0xd04] ;  /* 0x000d040001067983 */ /* 0x000e280000100800 */
[----:B------:R-:W0:Y:S02]  /*1c730*/  LDL R7, [R1+0xd08] ;  /* 0x000d080001077983 */ /* 0x000e240000100800 */
[----:B0-----:R-:W-:-:S04]  /*1c740*/  @!P0 LOP3.LUT R7, R7, R6, RZ, 0x3c, !PT ;  /* 0x0000000607078212 */ /* 0x001fc800078e3cff */
[----:B------:R-:W-:-:S04]  /*1c750*/  @!P0 LOP3.LUT R6, R7, R6, RZ, 0x3c, !PT ;  /* 0x0000000607068212 */ /* 0x000fc800078e3cff */
[----:B------:R-:W-:-:S05]  /*1c760*/  @!P0 LOP3.LUT R7, R7, R6, RZ, 0x3c, !PT ;  /* 0x0000000607078212 */ /* 0x000fca00078e3cff */
[----:B------:R0:W3:Y:S04]  /*1c770*/  @!P0 LDG.E.U16 R168, desc[UR6][R6.64] ;  /* 0x0000000606a88981 */ /* 0x0000e8000c1e1500 */
        /* <DEDUP_REMOVED lines=18> */
[----:B------:R-:W2:Y:S01]  /*1c8a0*/  LDL R7, [R1+0xc04] ;  /* 0x000c040001077983 */ /* 0x000ea20000100800 */
[----:B----4-:R-:W-:-:S03]  /*1c8b0*/  @!P0 IMAD.MOV.U32 R6, RZ, RZ, R148 ;  /* 0x000000ffff068224 */ /* 0x010fc600078e0094 */
[----:B------:R-:W4:Y:S04]  /*1c8c0*/  LDL R148, [R1+0x670] ;  /* 0x0006700001947983 */ /* 0x000f280000100800 */
[----:B--2---:R0:W2:Y:S02]  /*1c8d0*/  @!P0 LDG.E.U16 R164, desc[UR6][R6.64] ;  /* 0x0000000606a48981 */ /* 0x0040a4000c1e1500 */
[----:B0-----:R-:W-:Y:S02]  /*1c8e0*/  @!P0 IMAD.MOV.U32 R6, RZ, RZ, R133 ;  /* 0x000000ffff068224 */ /* 0x001fe400078e0085 */
[----:B---3--:R-:W-:Y:S01]  /*1c8f0*/  @!P0 IMAD.MOV.U32 R7, RZ, RZ, R146 ;  /* 0x000000ffff078224 */ /* 0x008fe200078e0092 */
        /* <DEDUP_REMOVED lines=61> */
[----:B----4-:R-:W-:-:S05]  /*1ccd0*/  @!P0 IMAD.MOV.U32 R6, RZ, RZ, R148 ;  /* 0x000000ffff068224 */ /* 0x010fca00078e0094 */
[----:B--2---:R0:W2:Y:S02]  /*1cce0*/  @!P0 LDG.E.U16 R152, desc[UR6][R6.64] ;  /* 0x0000000606988981 */ /* 0x0040a4000c1e1500 */
[----:B0-----:R-:W-:Y:S02]  /*1ccf0*/  @!P0 IMAD.MOV.U32 R6, RZ, RZ, R133 ;  /* 0x000000ffff068224 */ /* 0x001fe400078e0085 */
[----:B---3--:R-:W-:Y:S01]  /*1cd00*/  @!P0 IMAD.MOV.U32 R7, RZ, RZ, R146 ;  /* 0x000000ffff078224 */ /* 0x008fe200078e0092 */
[----:B------:R-:W3:Y:S04]  /*1cd10*/  LDL.LU R133, [R1+0x368] ;  /* 0x0003680001857983 */ /* 0x000ee80000300800 */
[----:B------:R-:W4:Y:S04]  /*1cd20*/  LDL.LU R146, [R1+0x36c] ;  /* 0x00036c0001927983 */ /* 0x000f280000300800 */
[----:B------:R-:W2:Y:S04]  /*1cd30*/  LDL.LU R148, [R1+0x32c] ;  /* 0x00032c0001947983 */ /* 0x000ea80000300800 */
        /* <DEDUP_REMOVED lines=26> */
[----:B---3--:R-:W-:-:S05]  /*1cee0*/  @!P0 IMAD.MOV.U32 R7, RZ, RZ, R133 ;  /* 0x000000ffff078224 */ /* 0x008fca00078e0085 */
[----:B------:R2:W3:Y:S04]  /*1cef0*/  @!P0 LDG.E.U16 R18, desc[UR6][R6.64] ;  /* 0x0000000606128981 */ /* 0x0004e8000c1e1500 */
[----:B------:R-:W4:Y:S01]  /*1cf00*/  LDL R7, [R1+0x328] ;  /* 0x0003280001077983 */ /* 0x000f220000100800 */
[----:B--2---:R-:W-:-:S05]  /*1cf10*/  @!P0 IMAD.MOV.U32 R6, RZ, RZ, R148 ;  /* 0x000000ffff068224 */ /* 0x004fca00078e0094 */
[----:B----4-:R0:W2:Y:S04]  /*1cf20*/  @!P0 LDG.E.U16 R17, desc[UR6][R6.64] ;  /* 0x0000000606118981 */ /* 0x0100a8000c1e1500 */
[----:B------:R-:W0:Y:S04]  /*1cf30*/  LDL R6, [R1+0xae4] ;  /* 0x000ae40001067983 */ /* 0x000e280000100800 */
[----:B------:R-:W0:Y:S04]  /*1cf40*/  LDL R7, [R1+0xeec] ;  /* 0x000eec0001077983 */ /* 0x000e280000100800 */
[----:B------:R1:W-:Y:S02]  /*1cf50*/  STS.U16 [R3+UR4+0x10000], R14 ;  /* 0x0100000e03007988 */ /* 0x0003e40008000404 */
[----:B-1----:R-:W-:-:S02]  /*1cf60*/  PRMT R14, RZ, 0x7610, R14 ;  /* 0x00007610ff0e7816 */ /* 0x002fc4000000000e */
[----:B0-----:R-:W-:-:S04]  /*1cf70*/  @!P0 LOP3.LUT R7, R7, R6, RZ, 0x3c, !PT ;  /* 0x0000000607078212 */ /* 0x001fc800078e3cff */
[----:B------:R-:W-:-:S04]  /*1cf80*/  @!P0 LOP3.LUT R6, R7, R6, RZ, 0x3c, !PT ;  /* 0x0000000607068212 */ /* 0x000fc800078e3cff */
[----:B------:R-:W-:-:S05]  /*1cf90*/  @!P0 LOP3.LUT R7, R7, R6, RZ, 0x3c, !PT ;  /* 0x0000000607078212 */ /* 0x000fca00078e3cff */
[----:B------:R0:W4:Y:S04]  /*1cfa0*/  @!P0 LDG.E.U16 R14, desc[UR6][R6.64] ;  /* 0x00000006060e8981 */ /* 0x000128000c1e1500 */
        /* <DEDUP_REMOVED lines=41> */
[----:B------:R-:W0:Y:S01]  /*1d240*/  LDL R7, [R1+0xd80] ;  /* 0x000d800001077983 */ /* 0x000e220000100800 */
[----:B------:R-:W-:-:S03]  /*1d250*/  PRMT R5, RZ, 0x7610, R5 ;  /* 0x00007610ff057816 */ /* 0x000fc60000000005 */
[----:B------:R1:W-:Y:S04]  /*1d260*/  STS.U16 [R3+UR4+0x11800], R57 ;  /* 0x0118003903007988 */ /* 0x0003e80008000404 */
[----:B------:R3:W-:Y:S04]  /*1d270*/  STS.U16 [R3+UR4+0x11c00], R56 ;  /* 0x011c003803007988 */ /* 0x0007e80008000404 */
[----:B------:R2:W-:Y:S04]  /*1d280*/  STS.U16 [R3+UR4+0x12000], R59 ;  /* 0x0120003b03007988 */ /* 0x0005e80008000404 */
[----:B-1----:R-:W4:Y:S04]  /*1d290*/  LDL.LU R57, [R1+0x1448] ;  /* 0x0014480001397983 */ /* 0x002f280000300800 */
[----:B---3--:R-:W3:Y:S04]  /*1d2a0*/  LDL.LU R56, [R1+0x1444] ;  /* 0x0014440001387983 */ /* 0x008ee80000300800 */
[----:B--2---:R-:W2:Y:S04]  /*1d2b0*/  LDL.LU R59, [R1+0x1440] ;  /* 0x00144000013b7983 */ /* 0x004ea80000300800 */
[----:B------:R1:W-:Y:S04]  /*1d2c0*/  STS.U16 [R3+UR4+0x12400], R58 ;  /* 0x0124003a03007988 */ /* 0x0003e80008000404 */
[----:B------:R1:W-:Y:S04]  /*1d2d0*/  STS.U16 [R3+UR4+0x12800], R2 ;  /* 0x0128000203007988 */ /* 0x0003e80008000404 */
[----:B------:R-:W-:Y:S04]  /*1d2e0*/  STS.U16 [R3+UR4+0x12c00], R248 ;  /* 0x012c00f803007988 */ /* 0x000fe80008000404 */
[----:B-1----:R-:W3:Y:S01]  /*1d2f0*/  LDL.LU R58, [R1+0x143c] ;  /* 0x00143c00013a7983 */ /* 0x002ee20000300800 */
[----:B------:R-:W-:-:S03]  /*1d300*/  LOP3.LUT R2, R3, 0x10, RZ, 0x3c, !PT ;  /* 0x0000001003027812 */ /* 0x000fc600078e3cff */
[----:B------:R-:W-:Y:S04]  /*1d310*/  STS.U16 [R3+UR4+0x13000], R240 ;  /* 0x013000f003007988 */ /* 0x000fe80008000404 */
[----:B------:R-:W-:Y:S04]  /*1d320*/  STS.U16 [R3+UR4+0x13400], R232 ;  /* 0x013400e803007988 */ /* 0x000fe80008000404 */
[----:B------:R-:W-:Y:S04]  /*1d330*/  STS.U16 [R3+UR4+0x13800], R224 ;  /* 0x013800e003007988 */ /* 0x000fe80008000404 */
[----:B------:R-:W-:Y:S04]  /*1d340*/  STS.U16 [R3+UR4+0x13c00], R216 ;  /* 0x013c00d803007988 */ /* 0x000fe80008000404 */
[----:B------:R-:W-:Y:S04]  /*1d350*/  STL [R1+0xf54], R3 ;  /* 0x000f540301007387 */ /* 0x000fe80000100800 */
[----:B------:R1:W-:Y:S04]  /*1d360*/  STS.U16 [R2+UR4+0x10080], R61 ;  /* 0x0100803d02007988 */ /* 0x0003e80008000404 */
        /* <DEDUP_REMOVED lines=10> */
[----:B------:R-:W-:Y:S04]  /*1d410*/  STS.U16 [R2+UR4+0x12c80], R247 ;  /* 0x012c80f702007988 */ /* 0x000fe80008000404 */
[----:B------:R-:W-:Y:S04]  /*1d420*/  STS.U16 [R2+UR4+0x13080], R239 ;  /* 0x013080ef02007988 */ /* 0x000fe80008000404 */
[----:B------:R-:W-:Y:S04]  /*1d430*/  STS.U16 [R2+UR4+0x13480], R231 ;  /* 0x013480e702007988 */ /* 0x000fe80008000404 */
[----:B------:R-:W-:Y:S04]  /*1d440*/  STS.U16 [R2+UR4+0x13880], R223 ;  /* 0x013880df02007988 */ /* 0x000fe80008000404 */
[----:B------:R1:W-:Y:S04]  /*1d450*/  STS.U16 [R2+UR4+0x13c80], R215 ;  /* 0x013c80d702007988 */ /* 0x0003e80008000404 */
[----:B-1----:R-:W2:Y:S04]  /*1d460*/  LDL.LU R61, [R1+0x1438] ;  /* 0x00143800013d7983 */ /* 0x002ea80000300800 */
[----:B------:R-:W3:Y:S04]  /*1d470*/  LDL.LU R60, [R1+0x1434] ;  /* 0x00143400013c7983 */ /* 0x000ee80000300800 */
[----:B------:R-:W2:Y:S04]  /*1d480*/  LDL.LU R63, [R1+0x1430] ;  /* 0x00143000013f7983 */ /* 0x000ea80000300800 */
[----:B------:R-:W3:Y:S04]  /*1d490*/  LDL.LU R62, [R1+0x142c] ;  /* 0x00142c00013e7983 */ /* 0x000ee80000300800 */
[----:B------:R-:W2:Y:S04]  /*1d4a0*/  LDL.LU R65, [R1+0x1428] ;  /* 0x0014280001417983 */ /* 0x000ea80000300800 */
[----:B------:R-:W3:Y:S04]  /*1d4b0*/  LDL.LU R64, [R1+0x1424] ;  /* 0x0014240001407983 */ /* 0x000ee80000300800 */
[----:B------:R-:W2:Y:S04]  /*1d4c0*/  LDL.LU R67, [R1+0x1420] ;  /* 0x0014200001437983 */ /* 0x000ea80000300800 */
[----:B------:R-:W3:Y:S04]  /*1d4d0*/  LDL.LU R66, [R1+0x141c] ;  /* 0x00141c0001427983 */ /* 0x000ee80000300800 */
[----:B------:R-:W2:Y:S04]  /*1d4e0*/  LDL.LU R69, [R1+0x1418] ;  /* 0x0014180001457983 */ /* 0x000ea80000300800 */
[----:B------:R-:W3:Y:S04]  /*1d4f0*/  LDL.LU R68, [R1+0x1414] ;  /* 0x0014140001447983 */ /* 0x000ee80000300800 */
[----:B------:R-:W4:Y:S04]  /*1d500*/  LDL.LU R71, [R1+0x1410] ;  /* 0x0014100001477983 */ /* 0x000f280000300800 */
[----:B------:R-:W2:Y:S01]  /*1d510*/  LDL.LU R2, [R1+0x140c] ;  /* 0x00140c0001027983 */ /* 0x000ea20000300800 */
[----:B0-----:R-:W-:-:S04]  /*1d520*/  @!P0 LOP3.LUT R7, R7, R6, RZ, 0x3c, !PT ;  /* 0x0000000607078212 */ /* 0x001fc800078e3cff */
[----:B------:R-:W-:-:S04]  /*1d530*/  @!P0 LOP3.LUT R6, R7, R6, RZ, 0x3c, !PT ;  /* 0x0000000607068212 */ /* 0x000fc800078e3cff */
[----:B------:R-:W-:-:S05]  /*1d540*/  @!P0 LOP3.LUT R7, R7, R6, RZ, 0x3c, !PT ;  /* 0x0000000607078212 */ /* 0x000fca00078e3cff */
[----:B------:R0:W3:Y:S02]  /*1d550*/  @!P0 LDG.E.U16 R5, desc[UR6][R6.64] ;  /* 0x0000000606058981 */ /* 0x0000e4000c1e1500 */
[----:B0-----:R-:W0:Y:S02]  /*1d560*/  S2R R6, SR_TID.X ;  /* 0x0000000000067919 */ /* 0x001e240000002100 */
[C---:B0-----:R-:W-:Y:S01]  /*1d570*/  IMAD.SHL.U32 R3, R6.reuse, 0x2, RZ ;  /* 0x0000000206037824 */ /* 0x041fe200078e00ff */
[----:B------:R-:W-:-:S04]  /*1d580*/  LOP3.LUT R7, R6, 0x40, RZ, 0xc0, !PT ;  /* 0x0000004006077812 */ /* 0x000fc800078ec0ff */
[----:B------:R-:W-:-:S05]  /*1d590*/  LOP3.LUT R3, R3, 0x7e, RZ, 0xc0, !PT ;  /* 0x0000007e03037812 */ /* 0x000fca00078ec0ff */
[----:B------:R-:W-:Y:S02]  /*1d5a0*/  IMAD R3, R7, 0x100, R3 ;  /* 0x0000010007037824 */ /* 0x000fe400078e0203 */
[----:B------:R-:W-:-:S03]  /*1d5b0*/  IMAD.SHL.U32 R6, R6, 0x2, RZ ;  /* 0x0000000206067824 */ /* 0x000fc600078e00ff */
[----:B------:R-:W-:Y:S02]  /*1d5c0*/  LOP3.LUT R3, R3, 0x20, RZ, 0x3c, !PT ;  /* 0x0000002003037812 */ /* 0x000fe400078e3cff */
[----:B------:R-:W-:-:S03]  /*1d5d0*/  LOP3.LUT R6, R6, 0x7e, RZ, 0xc0, !PT ;  /* 0x0000007e06067812 */ /* 0x000fc600078ec0ff */
[----:B------:R0:W-:Y:S04]  /*1d5e0*/  STS.U16 [R3+UR4+0x10100], R130 ;  /* 0x0101008203007988 */ /* 0x0001e80008000404 */
[----:B------:R-:W-:Y:S04]  /*1d5f0*/  STS.U16 [R3+UR4+0x10500], R131 ;  /* 0x0105008303007988 */ /* 0x000fe80008000404 */
[----:B------:R-:W-:Y:S01]  /*1d600*/  STS.U16 [R3+UR4+0x10900], R128 ;  /* 0x0109008003007988 */ /* 0x000fe20008000404 */
[----:B------:R-:W-:-:S03]  /*1d610*/  IMAD R6, R7, 0x100, R6 ;  /* 0x0000010007067824 */ /* 0x000fc600078e0206 */
[----:B------:R-:W-:Y:S04]  /*1d620*/  STS.U16 [R3+UR4+0x10d00], R129 ;  /* 0x010d008103007988 */ /* 0x000fe80008000404 */
[----:B------:R-:W-:Y:S04]  /*1d630*/  STS.U16 [R3+UR4+0x11100], R126 ;  /* 0x0111007e03007988 */ /* 0x000fe80008000404 */
[----:B------:R-:W-:Y:S04]  /*1d640*/  STS.U16 [R3+UR4+0x11500], R127 ;  /* 0x0115007f03007988 */ /* 0x000fe80008000404 */
[----:B------:R-:W-:Y:S04]  /*1d650*/  STS.U16 [R3+UR4+0x11900], R124 ;  /* 0x0119007c03007988 */ /* 0x000fe80008000404 */
[----:B------:R-:W-:Y:S01]  /*1d660*/  STS.U16 [R3+UR4+0x11d00], R125 ;  /* 0x011d007d03007988 */ /* 0x000fe20008000404 */
[----:B------:R-:W-:-:S03]  /*1d670*/  LOP3.LUT R6, R6, 0x30, RZ, 0x3c, !PT ;  /* 0x0000003006067812 */ /* 0x000fc600078e3cff */
[----:B------:R-:W-:Y:S04]  /*1d680*/  STS.U16 [R3+UR4+0x12100], R122 ;  /* 0x0121007a03007988 */ /* 0x000fe80008000404 */
        /* <DEDUP_REMOVED lines=15> */
[----:B------:R1:W-:Y:S04]  /*1d780*/  STS.U16 [R6+UR4+0x12180], R91 ;  /* 0x0121805b06007988 */ /* 0x0003e80008000404 */
[----:B0-----:R-:W3:Y:S01]  /*1d790*/  LDL.LU R130, [R1+0x1408] ;  /* 0x0014080001827983 */ /* 0x001ee20000300800 */
[----:B-1----:R-:W0:Y:S03]  /*1d7a0*/  S2R R91, SR_TID.X ;  /* 0x00000000005b7919 */ /* 0x002e260000002100 */
[----:B------:R-:W-:Y:S04]  /*1d7b0*/  STS.U16 [R6+UR4+0x12580], R113 ;  /* 0x0125807106007988 */ /* 0x000fe80008000404 */
[----:B------:R-:W-:Y:S04]  /*1d7c0*/  STS.U16 [R6+UR4+0x12980], R110 ;  /* 0x0129806e06007988 */ /* 0x000fe80008000404 */
[----:B------:R-:W-:Y:S04]  /*1d7d0*/  STS.U16 [R6+UR4+0x12d80], R245 ;  /* 0x012d80f506007988 */ /* 0x000fe80008000404 */
[----:B------:R-:W-:Y:S04]  /*1d7e0*/  STS.U16 [R6+UR4+0x13180], R237 ;  /* 0x013180ed06007988 */ /* 0x000fe80008000404 */
[----:B------:R-:W3:Y:S01]  /*1d7f0*/  LDL.LU R131, [R1+0x1404] ;  /* 0x0014040001837983 */ /* 0x000ee20000300800 */
[C---:B0-----:R-:W-:Y:S01]  /*1d800*/  IMAD.SHL.U32 R3, R91.reuse, 0x2, RZ ;  /* 0x000000025b037824 */ /* 0x041fe200078e00ff */
[----:B------:R-:W-:-:S02]  /*1d810*/  LOP3.LUT R7, R91, 0x40, RZ, 0xc0, !PT ;  /* 0x000000405b077812 */ /* 0x000fc400078ec0ff */
[----:B------:R-:W-:Y:S02]  /*1d820*/  STS.U16 [R6+UR4+0x13580], R229 ;  /* 0x013580e506007988 */ /* 0x000fe40008000404 */
[----:B------:R-:W-:Y:S02]  /*1d830*/  LOP3.LUT R3, R3, 0x7e, RZ, 0xc0, !PT ;  /* 0x0000007e03037812 */ /* 0x000fe400078ec0ff */
[----:B------:R-:W3:Y:S03]  /*1d840*/  LDL.LU R128, [R1+0x1400] ;  /* 0x0014000001807983 */ /* 0x000ee60000300800 */
[----:B------:R-:W-:Y:S01]  /*1d850*/  IMAD R3, R7, 0x100, R3 ;  /* 0x0000010007037824 */ /* 0x000fe200078e0203 */
[----:B------:R-:W-:Y:S04]  /*1d860*/  STS.U16 [R6+UR4+0x13980], R221 ;  /* 0x013980dd06007988 */ /* 0x000fe80008000404 */
[----:B------:R-:W-:Y:S01]  /*1d870*/  LOP3.LUT R3, R3, 0x40, RZ, 0x3c, !PT ;  /* 0x0000004003037812 */ /* 0x000fe200078e3cff */
        /* <DEDUP_REMOVED lines=16> */
[----:B------:R0:W-:Y:S01]  /*1d980*/  STS.U16 [R3+UR4+0x13e00], R212 ;  /* 0x013e00d403007988 */ /* 0x0001e20008000404 */
[----:B------:R-:W-:-:S03]  /*1d990*/  IMAD.SHL.U32 R91, R91, 0x2, RZ ;  /* 0x000000025b5b7824 */ /* 0x000fc600078e00ff */
[----:B------:R-:W3:Y:S01]  /*1d9a0*/  LDL.LU R129, [R1+0x13fc] ;  /* 0x0013fc0001817983 */ /* 0x000ee20000300800 */
[----:B0-----:R-:W0:Y:S01]  /*1d9b0*/  S2R R3, SR_TID.X ;  /* 0x0000000000037919 */ /* 0x001e220000002100 */
[----:B------:R-:W-:Y:S02]  /*1d9c0*/  LOP3.LUT R91, R91, 0x7e, RZ, 0xc0, !PT ;  /* 0x0000007e5b5b7812 */ /* 0x000fe400078ec0ff */
[----:B------:R-:W3:Y:S04]  /*1d9d0*/  LDL.LU R126, [R1+0x13f8] ;  /* 0x0013f800017e7983 */ /* 0x000ee80000300800 */
[----:B------:R-:W3:Y:S01]  /*1d9e0*/  LDL.LU R127, [R1+0x13f4] ;  /* 0x0013f400017f7983 */ /* 0x000ee20000300800 */
[----:B------:R-:W-:-:S03]  /*1d9f0*/  IMAD R91, R7, 0x100, R91 ;  /* 0x00000100075b7824 */ /* 0x000fc600078e025b */
[----:B------:R-:W3:Y:S04]  /*1da00*/  LDL.LU R124, [R1+0x13f0] ;  /* 0x0013f000017c7983 */ /* 0x000ee80000300800 */
[----:B------:R-:W3:Y:S04]  /*1da10*/  LDL.LU R125, [R1+0x13ec] ;  /* 0x0013ec00017d7983 */ /* 0x000ee80000300800 */
[----:B------:R-:W3:Y:S04]  /*1da20*/  LDL.LU R122, [R1+0x13e8] ;  /* 0x0013e800017a7983 */ /* 0x000ee80000300800 */
[----:B------:R-:W3:Y:S04]  /*1da30*/  LDL.LU R123, [R1+0x13e4] ;  /* 0x0013e400017b7983 */ /* 0x000ee80000300800 */
[----:B------:R-:W3:Y:S01]  /*1da40*/  LDL.LU R120, [R1+0x13e0] ;  /* 0x0013e00001787983 */ /* 0x000ee20000300800 */
[----:B------:R-:W-:-:S03]  /*1da50*/  LOP3.LUT R91, R91, 0x50, RZ, 0x3c, !PT ;  /* 0x000000505b5b7812 */ /* 0x000fc600078e3cff */
[----:B------:R-:W3:Y:S01]  /*1da60*/  LDL.LU R121, [R1+0x13dc] ;  /* 0x0013dc0001797983 */ /* 0x000ee20000300800 */
[----:B0-----:R-:W-:-:S03]  /*1da70*/  IMAD.SHL.U32 R6, R3, 0x2, RZ ;  /* 0x0000000203067824 */ /* 0x001fc600078e00ff */
[----:B------:R-:W3:Y:S04]  /*1da80*/  LDL.LU R118, [R1+0x13d8] ;  /* 0x0013d80001767983 */ /* 0x000ee80000300800 */
[----:B------:R-:W3:Y:S04]  /*1da90*/  LDL.LU R119, [R1+0x13d4] ;  /* 0x0013d40001777983 */ /* 0x000ee80000300800 */
[----:B------:R-:W3:Y:S04]  /*1daa0*/  LDL.LU R116, [R1+0x13d0] ;  /* 0x0013d00001747983 */ /* 0x000ee80000300800 */
[----:B------:R-:W3:Y:S04]  /*1dab0*/  LDL.LU R117, [R1+0x13cc] ;  /* 0x0013cc0001757983 */ /* 0x000ee80000300800 */
[----:B------:R-:W3:Y:S01]  /*1dac0*/  LDL.LU R114, [R1+0x13c8] ;  /* 0x0013c80001727983 */ /* 0x000ee20000300800 */
[----:B------:R-:W-:-:S03]  /*1dad0*/  LOP3.LUT R7, R3, 0x40, RZ, 0xc0, !PT ;  /* 0x0000004003077812 */ /* 0x000fc600078ec0ff */
[----:B------:R-:W3:Y:S01]  /*1dae0*/  LDL.LU R115, [R1+0x13c4] ;  /* 0x0013c40001737983 */ /* 0x000ee20000300800 */
[----:B------:R-:W-:-:S03]  /*1daf0*/  LOP3.LUT R6, R6, 0x7e, RZ, 0xc0, !PT ;  /* 0x0000007e06067812 */ /* 0x000fc600078ec0ff */
[----:B------:R-:W3:Y:S04]  /*1db00*/  LDL.LU R112, [R1+0x13c0] ;  /* 0x0013c00001707983 */ /* 0x000ee80000300800 */
[----:B------:R-:W3:Y:S04]  /*1db10*/  LDL.LU R113, [R1+0x13bc] ;  /* 0x0013bc0001717983 */ /* 0x000ee80000300800 */
[----:B------:R0:W-:Y:S04]  /*1db20*/  STS.U16 [R91+UR4+0x10280], R101 ;  /* 0x010280655b007988 */ /* 0x0001e80008000404 */
[----:B------:R-:W3:Y:S04]  /*1db30*/  LDL.LU R110, [R1+0x13b8] ;  /* 0x0013b800016e7983 */ /* 0x000ee80000300800 */
[----:B------:R1:W-:Y:S04]  /*1db40*/  STS.U16 [R91+UR4+0x10680], R98 ;  /* 0x010680625b007988 */ /* 0x0003e80008000404 */
[----:B------:R-:W3:Y:S04]  /*1db50*/  LDL.LU R111, [R1+0x13b4] ;  /* 0x0013b400016f7983 */ /* 0x000ee80000300800 */
[----:B------:R4:W-:Y:S01]  /*1db60*/  STS.U16 [R91+UR4+0x10a80], R99 ;  /* 0x010a80635b007988 */ /* 0x0009e20008000404 */
[----:B------:R-:W-:-:S03]  /*1db70*/  IMAD R6, R7, 0x100, R6 ;  /* 0x0000010007067824 */ /* 0x000fc600078e0206 */
[----:B------:R-:W3:Y:S04]  /*1db80*/  LDL.LU R108, [R1+0x13b0] ;  /* 0x0013b000016c7983 */ /* 0x000ee80000300800 */
[----:B------:R2:W-:Y:S04]  /*1db90*/  STS.U16 [R91+UR4+0x10e80], R96 ;  /* 0x010e80605b007988 */ /* 0x0005e80008000404 */
[----:B------:R-:W3:Y:S04]  /*1dba0*/  LDL.LU R109, [R1+0x13ac] ;  /* 0x0013ac00016d7983 */ /* 0x000ee80000300800 */
[----:B------:R2:W-:Y:S04]  /*1dbb0*/  STS.U16 [R91+UR4+0x11280], R97 ;  /* 0x011280615b007988 */ /* 0x0005e80008000404 */
[----:B------:R-:W3:Y:S04]  /*1dbc0*/  LDL.LU R106, [R1+0x13a8] ;  /* 0x0013a800016a7983 */ /* 0x000ee80000300800 */
[----:B------:R2:W-:Y:S04]  /*1dbd0*/  STS.U16 [R91+UR4+0x11680], R94 ;  /* 0x0116805e5b007988 */ /* 0x0005e80008000404 */
[----:B------:R-:W3:Y:S04]  /*1dbe0*/  LDL.LU R107, [R1+0x13a4] ;  /* 0x0013a400016b7983 */ /* 0x000ee80000300800 */
[----:B------:R2:W-:Y:S04]  /*1dbf0*/  STS.U16 [R91+UR4+0x11a80], R95 ;  /* 0x011a805f5b007988 */ /* 0x0005e80008000404 */
[----:B------:R-:W3:Y:S04]  /*1dc00*/  LDL.LU R104, [R1+0x13a0] ;  /* 0x0013a00001687983 */ /* 0x000ee80000300800 */
[----:B------:R2:W-:Y:S01]  /*1dc10*/  STS.U16 [R91+UR4+0x11e80], R92 ;  /* 0x011e805c5b007988 */ /* 0x0005e20008000404 */
[----:B------:R-:W-:-:S03]  /*1dc20*/  LOP3.LUT R6, R6, 0x60, RZ, 0x3c, !PT ;  /* 0x0000006006067812 */ /* 0x000fc600078e3cff */
[----:B------:R-:W3:Y:S04]  /*1dc30*/  LDL.LU R105, [R1+0x139c] ;  /* 0x00139c0001697983 */ /* 0x000ee80000300800 */
[----:B------:R2:W-:Y:S01]  /*1dc40*/  STS.U16 [R91+UR4+0x12280], R93 ;  /* 0x0122805d5b007988 */ /* 0x0005e20008000404 */
[----:B------:R-:W-:-:S03]  /*1dc50*/  IMAD.SHL.U32 R3, R3, 0x2, RZ ;  /* 0x0000000203037824 */ /* 0x000fc600078e00ff */
[----:B------:R-:W3:Y:S04]  /*1dc60*/  LDL.LU R102, [R1+0x1398] ;  /* 0x0013980001667983 */ /* 0x000ee80000300800 */
[----:B------:R2:W-:Y:S04]  /*1dc70*/  STS.U16 [R91+UR4+0x12680], R90 ;  /* 0x0126805a5b007988 */ /* 0x0005e80008000404 */
[----:B------:R-:W3:Y:S04]  /*1dc80*/  LDL.LU R103, [R1+0x1394] ;  /* 0x0013940001677983 */ /* 0x000ee80000300800 */
[----:B------:R-:W-:Y:S04]  /*1dc90*/  STS.U16 [R91+UR4+0x12a80], R251 ;  /* 0x012a80fb5b007988 */ /* 0x000fe80008000404 */
[----:B------:R-:W3:Y:S04]  /*1dca0*/  LDL.LU R100, [R1+0x1390] ;  /* 0x0013900001647983 */ /* 0x000ee80000300800 */
[----:B------:R-:W-:Y:S04]  /*1dcb0*/  STS.U16 [R91+UR4+0x12e80], R243 ;  /* 0x012e80f35b007988 */ /* 0x000fe80008000404 */
[----:B0-----:R-:W3:Y:S04]  /*1dcc0*/  LDL.LU R101, [R1+0x138c] ;  /* 0x00138c0001657983 */ /* 0x001ee80000300800 */
[----:B------:R-:W-:Y:S04]  /*1dcd0*/  STS.U16 [R91+UR4+0x13280], R235 ;  /* 0x013280eb5b007988 */ /* 0x000fe80008000404 */
[----:B-1----:R-:W3:Y:S04]  /*1dce0*/  LDL.LU R98, [R1+0x1388] ;  /* 0x0013880001627983 */ /* 0x002ee80000300800 */
[----:B------:R-:W-:Y:S01]  /*1dcf0*/  STS.U16 [R91+UR4+0x13680], R227 ;  /* 0x013680e35b007988 */ /* 0x000fe20008000404 */
[----:B------:R-:W-:-:S03]  /*1dd00*/  LOP3.LUT R3, R3, 0x7e, RZ, 0xc0, !PT ;  /* 0x0000007e03037812 */ /* 0x000fc600078ec0ff */
[----:B----4-:R-:W4:Y:S04]  /*1dd10*/  LDL.LU R99, [R1+0x1384] ;  /* 0x0013840001637983 */ /* 0x010f280000300800 */
[----:B------:R-:W-:Y:S04]  /*1dd20*/  STS.U16 [R91+UR4+0x13a80], R219 ;  /* 0x013a80db5b007988 */ /* 0x000fe80008000404 */
[----:B--2---:R-:W2:Y:S04]  /*1dd30*/  LDL.LU R96, [R1+0x1380] ;  /* 0x0013800001607983 */ /* 0x004ea80000300800 */
[----:B------:R0:W-:Y:S04]  /*1dd40*/  STS.U16 [R91+UR4+0x13e80], R211 ;  /* 0x013e80d35b007988 */ /* 0x0001e80008000404 */
[----:B------:R-:W2:Y:S04]  /*1dd50*/  LDL.LU R97, [R1+0x137c] ;  /* 0x00137c0001617983 */ /* 0x000ea80000300800 */
[----:B------:R1:W-:Y:S04]  /*1dd60*/  STS.U16 [R6+UR4+0x10300], R88 ;  /* 0x0103005806007988 */ /* 0x0003e80008000404 */
[----:B------:R-:W2:Y:S04]  /*1dd70*/  LDL.LU R94, [R1+0x1378] ;  /* 0x00137800015e7983 */ /* 0x000ea80000300800 */
[----:B------:R1:W-:Y:S04]  /*1dd80*/  STS.U16 [R6+UR4+0x10700], R89 ;  /* 0x0107005906007988 */ /* 0x0003e80008000404 */
[----:B------:R-:W2:Y:S04]  /*1dd90*/  LDL.LU R95, [R1+0x1374] ;  /* 0x00137400015f7983 */ /* 0x000ea80000300800 */
[----:B------:R1:W-:Y:S01]  /*1dda0*/  STS.U16 [R6+UR4+0x10b00], R86 ;  /* 0x010b005606007988 */ /* 0x0003e20008000404 */
[----:B------:R-:W-:-:S03]  /*1ddb0*/  IMAD R3, R7, 0x100, R3 ;  /* 0x0000010007037824 */ /* 0x000fc600078e0203 */
[----:B------:R-:W2:Y:S04]  /*1ddc0*/  LDL.LU R92, [R1+0x1370] ;  /* 0x00137000015c7983 */ /* 0x000ea80000300800 */
[----:B------:R1:W-:Y:S04]  /*1ddd0*/  STS.U16 [R6+UR4+0x10f00], R87 ;  /* 0x010f005706007988 */ /* 0x0003e80008000404 */
[----:B------:R-:W2:Y:S04]  /*1dde0*/  LDL.LU R93, [R1+0x136c] ;  /* 0x00136c00015d7983 */ /* 0x000ea80000300800 */
[----:B------:R1:W-:Y:S04]  /*1ddf0*/  STS.U16 [R6+UR4+0x11300], R84 ;  /* 0x0113005406007988 */ /* 0x0003e80008000404 */
[----:B------:R-:W2:Y:S04]  /*1de00*/  LDL.LU R90, [R1+0x1368] ;  /* 0x00136800015a7983 */ /* 0x000ea80000300800 */
[----:B------:R1:W-:Y:S04]  /*1de10*/  STS.U16 [R6+UR4+0x11700], R85 ;  /* 0x0117005506007988 */ /* 0x0003e80008000404 */
[----:B0-----:R-:W2:Y:S04]  /*1de20*/  LDL.LU R91, [R1+0x1364] ;  /* 0x00136400015b7983 */ /* 0x001ea80000300800 */
[----:B------:R0:W-:Y:S04]  /*1de30*/  STS.U16 [R6+UR4+0x11b00], R82 ;  /* 0x011b005206007988 */ /* 0x0001e80008000404 */
[----:B-1----:R-:W2:Y:S04]  /*1de40*/  LDL.LU R88, [R1+0x1360] ;  /* 0x0013600001587983 */ /* 0x002ea80000300800 */
[----:B------:R1:W-:Y:S01]  /*1de50*/  STS.U16 [R6+UR4+0x11f00], R83 ;  /* 0x011f005306007988 */ /* 0x0003e20008000404 */
[----:B------:R-:W-:-:S03]  /*1de60*/  LOP3.LUT R3, R3, 0x70, RZ, 0x3c, !PT ;  /* 0x0000007003037812 */ /* 0x000fc600078e3cff */
[----:B------:R-:W2:Y:S04]  /*1de70*/  LDL.LU R89, [R1+0x135c] ;  /* 0x00135c0001597983 */ /* 0x000ea80000300800 */
[----:B------:R1:W-:Y:S04]  /*1de80*/  STS.U16 [R6+UR4+0x12300], R80 ;  /* 0x0123005006007988 */ /* 0x0003e80008000404 */
[----:B------:R-:W2:Y:S04]  /*1de90*/  LDL.LU R86, [R1+0x1358] ;  /* 0x0013580001567983 */ /* 0x000ea80000300800 */
[----:B------:R1:W-:Y:S04]  /*1dea0*/  STS.U16 [R6+UR4+0x12700], R81 ;  /* 0x0127005106007988 */ /* 0x0003e80008000404 */
[----:B------:R-:W2:Y:S04]  /*1deb0*/  LDL.LU R87, [R1+0x1354] ;  /* 0x0013540001577983 */ /* 0x000ea80000300800 */
[----:B------:R-:W-:Y:S04]  /*1dec0*/  STS.U16 [R6+UR4+0x12b00], R250 ;  /* 0x012b00fa06007988 */ /* 0x000fe80008000404 */
[----:B------:R-:W2:Y:S04]  /*1ded0*/  LDL.LU R84, [R1+0x1350] ;  /* 0x0013500001547983 */ /* 0x000ea80000300800 */
[----:B------:R-:W-:Y:S04]  /*1dee0*/  STS.U16 [R6+UR4+0x12f00], R242 ;  /* 0x012f00f206007988 */ /* 0x000fe80008000404 */
[----:B------:R-:W2:Y:S04]  /*1def0*/  LDL.LU R85, [R1+0x134c] ;  /* 0x00134c0001557983 */ /* 0x000ea80000300800 */
[----:B------:R-:W-:Y:S04]  /*1df00*/  STS.U16 [R6+UR4+0x13300], R234 ;  /* 0x013300ea06007988 */ /* 0x000fe80008000404 */
[----:B0-----:R-:W2:Y:S04]  /*1df10*/  LDL.LU R82, [R1+0x1348] ;  /* 0x0013480001527983 */ /* 0x001ea80000300800 */
[----:B------:R-:W-:Y:S04]  /*1df20*/  STS.U16 [R6+UR4+0x13700], R226 ;  /* 0x013700e206007988 */ /* 0x000fe80008000404 */
[----:B-1----:R-:W2:Y:S04]  /*1df30*/  LDL.LU R83, [R1+0x1344] ;  /* 0x0013440001537983 */ /* 0x002ea80000300800 */
[----:B------:R-:W-:Y:S04]  /*1df40*/  STS.U16 [R6+UR4+0x13b00], R218 ;  /* 0x013b00da06007988 */ /* 0x000fe80008000404 */
[----:B------:R-:W2:Y:S04]  /*1df50*/  LDL.LU R80, [R1+0x1340] ;  /* 0x0013400001507983 */ /* 0x000ea80000300800 */
[----:B------:R-:W-:Y:S04]  /*1df60*/  STS.U16 [R6+UR4+0x13f00], R210 ;  /* 0x013f00d206007988 */ /* 0x000fe80008000404 */
[----:B------:R-:W2:Y:S04]  /*1df70*/  LDL.LU R81, [R1+0x133c] ;  /* 0x00133c0001517983 */ /* 0x000ea80000300800 */
[----:B------:R0:W-:Y:S04]  /*1df80*/  STS.U16 [R3+UR4+0x10380], R78 ;  /* 0x0103804e03007988 */ /* 0x0001e80008000404 */
[----:B------:R1:W-:Y:S04]  /*1df90*/  STS.U16 [R3+UR4+0x10780], R79 ;  /* 0x0107804f03007988 */ /* 0x0003e80008000404 */
[----:B------:R1:W-:Y:S04]  /*1dfa0*/  STS.U16 [R3+UR4+0x10b80], R76 ;  /* 0x010b804c03007988 */ /* 0x0003e80008000404 */
[----:B0-----:R-:W2:Y:S04]  /*1dfb0*/  LDL.LU R78, [R1+0x1338] ;  /* 0x00133800014e7983 */ /* 0x001ea80000300800 */
[----:B-1----:R-:W2:Y:S04]  /*1dfc0*/  LDL.LU R79, [R1+0x1334] ;  /* 0x00133400014f7983 */ /* 0x002ea80000300800 */
        /* <DEDUP_REMOVED lines=9> */
[----:B0-----:R-:W2:Y:S04]  /*1e060*/  LDL.LU R72, [R1+0x1320] ;  /* 0x0013200001487983 */ /* 0x001ea80000300800 */
[----:B-1----:R-:W2:Y:S04]  /*1e070*/  LDL.LU R73, [R1+0x131c] ;  /* 0x00131c0001497983 */ /* 0x002ea80000300800 */
[----:B------:R-:W3:Y:S04]  /*1e080*/  LDL R7, [R1+0xae0] ;  /* 0x000ae00001077983 */ /* 0x000ee80000100800 */
[----:B------:R-:W3:Y:S01]  /*1e090*/  LDL R6, [R1+0xee8] ;  /* 0x000ee80001067983 */ /* 0x000ee20000100800 */
[----:B------:R-:W-:-:S03]  /*1e0a0*/  PRMT R71, RZ, 0x7610, R71 ;  /* 0x00007610ff477816 */ /* 0x000fc60000000047 */
[----:B------:R0:W-:Y:S02]  /*1e0b0*/  STS.U16 [R3+UR4+0x12380], R70 ;  /* 0x0123804603007988 */ /* 0x0001e40008000404 */
[----:B0-----:R-:W0:Y:S02]  /*1e0c0*/  S2R R70, SR_TID.X ;  /* 0x0000000000467919 */ /* 0x001e240000002100 */
[----:B------:R-:W-:Y:S04]  /*1e0d0*/  STS.U16 [R3+UR4+0x12780], R4 ;  /* 0x0127800403007988 */ /* 0x000fe80008000404 */
[----:B------:R-:W-:Y:S04]  /*1e0e0*/  STS.U16 [R3+UR4+0x12b80], R249 ;  /* 0x012b80f903007988 */ /* 0x000fe80008000404 */
[----:B------:R-:W-:Y:S04]  /*1e0f0*/  STS.U16 [R3+UR4+0x12f80], R241 ;  /* 0x012f80f103007988 */ /* 0x000fe80008000404 */
[----:B------:R-:W-:Y:S04]  /*1e100*/  STS.U16 [R3+UR4+0x13380], R233 ;  /* 0x013380e903007988 */ /* 0x000fe80008000404 */
[----:B------:R-:W-:Y:S04]  /*1e110*/  STS.U16 [R3+UR4+0x13780], R225 ;  /* 0x013780e103007988 */ /* 0x000fe80008000404 */
[----:B------:R-:W-:Y:S04]  /*1e120*/  STS.U16 [R3+UR4+0x13b80], R217 ;  /* 0x013b80d903007988 */ /* 0x000fe80008000404 */
[----:B------:R1:W-:Y:S04]  /*1e130*/  STS.U16 [R3+UR4+0x13f80], R209 ;  /* 0x013f80d103007988 */ /* 0x0003e80008000404 */
[----:B---3--:R-:W3:Y:S01]  /*1e140*/  @!P0 LDG.E.U16 R71, desc[UR6][R6.64] ;  /* 0x0000000606478981 */ /* 0x008ee2000c1e1500 */
[----:B-1----:R-:W-:-:S03]  /*1e150*/  LOP3.LUT R3, R2, 0x10, RZ, 0x3c, !PT ;  /* 0x0000001002037812 */ /* 0x002fc600078e3cff */
[----:B------:R-:W-:Y:S04]  /*1e160*/  STS.U16 [R2+UR4], R208 ;  /* 0x000000d002007988 */ /* 0x000fe80008000404 */
        /* <DEDUP_REMOVED lines=38> */
[----:B------:R-:W-:Y:S01]  /*1e3d0*/  STS.U16 [R3+UR4+0x1c80], R169 ;  /* 0x001c80a903007988 */ /* 0x000fe20008000404 */
[----:B0-----:R-:W-:-:S03]  /*1e3e0*/  LOP3.LUT R4, R70, 0x40, RZ, 0xc0, !PT ;  /* 0x0000004046047812 */ /* 0x001fc600078ec0ff */
[----:B------:R-:W-:Y:S01]  /*1e3f0*/  STS.U16 [R3+UR4+0x2080], R168 ;  /* 0x002080a803007988 */ /* 0x000fe20008000404 */
[----:B------:R-:W-:-:S03]  /*1e400*/  IMAD.SHL.U32 R70, R70, 0x2, RZ ;  /* 0x0000000246467824 */ /* 0x000fc600078e00ff */
        /* <DEDUP_REMOVED lines=29> */
[----:B------:R0:W-:Y:S04]  /*1e5e0*/  STL [R1+0xf58], R2 ;  /* 0x000f580201007387 */ /* 0x0001e80000100800 */
[----:B------:R-:W-:Y:S04]  /*1e5f0*/  STS.U16 [R70+UR4+0xd00], R11 ;  /* 0x000d000b46007988 */ /* 0x000fe80008000404 */
[----:B------:R-:W-:Y:S04]  /*1e600*/  STS.U16 [R70+UR4+0x1100], R10 ;  /* 0x0011000a46007988 */ /* 0x000fe80008000404 */
[----:B0-----:R-:W4:Y:S04]  /*1e610*/  LDL.LU R2, [R1+0x310] ;  /* 0x0003100001027983 */ /* 0x001f280000300800 */
[----:B------:R-:W2:Y:S04]  /*1e620*/  LDL.LU R3, [R1+0x308] ;  /* 0x0003080001037983 */ /* 0x000ea80000300800 */
[----:B------:R-:W-:Y:S04]  /*1e630*/  STS.U16 [R70+UR4+0x1500], R9 ;  /* 0x0015000946007988 */ /* 0x000fe80008000404 */
[----:B------:R-:W2:Y:S04]  /*1e640*/  LDL.LU R4, [R1+0x300] ;  /* 0x0003000001047983 */ /* 0x000ea80000300800 */
[----:B------:R0:W-:Y:S04]  /*1e650*/  STS.U16 [R70+UR4+0x1900], R5 ;  /* 0x0019000546007988 */ /* 0x0001e80008000404 */
[----:B0-----:R-:W2:Y:S04]  /*1e660*/  LDL.LU R70, [R1+0x1318] ;  /* 0x0013180001467983 */ /* 0x001ea80000300800 */
[----:B---3--:R0:W-:Y:S04]  /*1e670*/  STL [R1+0x2f0], R71 ;  /* 0x0002f04701007387 */ /* 0x0081e80000100800 */
[----:B0-----:R-:W3:Y:S04]  /*1e680*/  LDL.LU R71, [R1+0x1314] ;  /* 0x0013140001477983 */ /* 0x001ee80000300800 */
[----:B------:R-:W4:Y:S04]  /*1e690*/  LDL R6, [R1+0xadc] ;  /* 0x000adc0001067983 */ /* 0x000f280000100800 */
[----:B------:R-:W4:Y:S01]  /*1e6a0*/  LDL R7, [R1+0xee4] ;  /* 0x000ee40001077983 */ /* 0x000f220000100800 */
[----:B------:R-:W-:-:S02]  /*1e6b0*/  PRMT R68, RZ, 0x7610, R68 ;  /* 0x00007610ff447816 */ /* 0x000fc40000000044 */
[----:B----4-:R-:W-:-:S04]  /*1e6c0*/  @!P0 LOP3.LUT R7, R7, R6, RZ, 0x3c, !PT ;  /* 0x0000000607078212 */ /* 0x010fc800078e3cff */
[----:B------:R-:W-:-:S04]  /*1e6d0*/  @!P0 LOP3.LUT R6, R7, R6, RZ, 0x3c, !PT ;  /* 0x0000000607068212 */ /* 0x000fc800078e3cff */
[----:B------:R-:W-:-:S05]  /*1e6e0*/  @!P0 LOP3.LUT R7, R7, R6, RZ, 0x3c, !PT ;  /* 0x0000000607078212 */ /* 0x000fca00078e3cff */
[----:B------:R-:W4:Y:S04]  /*1e6f0*/  @!P0 LDG.E.U16 R68, desc[UR6][R6.64] ;  /* 0x0000000606448981 */ /* 0x000f28000c1e1500 */
[----:B----4-:R0:W-:Y:S04]  /*1e700*/  STL [R1+0x2ec], R68 ;  /* 0x0002ec4401007387 */ /* 0x0101e80000100800 */
[----:B0-----:R-:W4:Y:S04]  /*1e710*/  LDL.LU R68, [R1+0x1310] ;  /* 0x0013100001447983 */ /* 0x001f280000300800 */
[----:B------:R-:W2:Y:S04]  /*1e720*/  LDL R6, [R1+0xad8] ;  /* 0x000ad80001067983 */ /* 0x000ea80000100800 */
[----:B------:R-:W2:Y:S01]  /*1e730*/  LDL R7, [R1+0xee0] ;  /* 0x000ee00001077983 */ /* 0x000ea20000100800 */
[----:B------:R-:W-:-:S02]  /*1e740*/  PRMT R69, RZ, 0x7610, R69 ;  /* 0x00007610ff457816 */ /* 0x000fc40000000045 */
[----:B--2---:R-:W-:-:S04]  /*1e750*/  @!P0 LOP3.LUT R7, R7, R6, RZ, 0x3c, !PT ;  /* 0x0000000607078212 */ /* 0x004fc800078e3cff */
[----:B------:R-:W-:-:S04]  /*1e760*/  @!P0 LOP3.LUT R6, R7, R6, RZ, 0x3c, !PT ;  /* 0x0000000607068212 */ /* 0x000fc800078e3cff */
[----:B------:R-:W-:-:S05]  /*1e770*/  @!P0 LOP3.LUT R7, R7, R6, RZ, 0x3c, !PT ;  /* 0x0000000607078212 */ /* 0x000fca00078e3cff */
[----:B------:R-:W2:Y:S04]  /*1e780*/  @!P0 LDG.E.U16 R69, desc[UR6][R6.64] ;  /* 0x0000000606458981 */ /* 0x000ea8000c1e1500 */
[----:B--2---:R0:W-:Y:S04]  /*1e790*/  STL [R1+0x2e8], R69 ;  /* 0x0002e84501007387 */ /* 0x0041e80000100800 */
        /* <DEDUP_REMOVED lines=9> */
[----:B0-----:R-:W2:Y:S04]  /*1e830*/  LDL.LU R66, [R1+0x1308] ;  /* 0x0013080001427983 */ /* 0x001ea80000300800 */
[----:B------:R-:W3:Y:S04]  /*1e840*/  LDL R6, [R1+0xed4] ;  /* 0x000ed40001067983 */ /* 0x000ee80000100800 */
[----:B------:R-:W3:Y:S01]  /*1e850*/  LDL R7, [R1+0xed8] ;  /* 0x000ed80001077983 */ /* 0x000ee20000100800 */
[----:B------:R-:W-:-:S02]  /*1e860*/  PRMT R67, RZ, 0x7610, R67 ;  /* 0x00007610ff437816 */ /* 0x000fc40000000043 */
[----:B---3--:R-:W-:-:S04]  /*1e870*/  @!P0 LOP3.LUT R7, R7, R6, RZ, 0x3c, !PT ;  /* 0x0000000607078212 */ /* 0x008fc800078e3cff */
[----:B------:R-:W-:-:S04]  /*1e880*/  @!P0 LOP3.LUT R6, R7, R6, RZ, 0x3c, !PT ;  /* 0x0000000607068212 */ /* 0x000fc800078e3cff */
[----:B------:R-:W-:-:S05]  /*1e890*/  @!P0 LOP3.LUT R7, R7, R6, RZ, 0x3c, !PT ;  /* 0x0000000607078212 */ /* 0x000fca00078e3cff */
[----:B------:R-:W3:Y:S04]  /*1e8a0*/  @!P0 LDG.E.U16 R67, desc[UR6][R6.64] ;  /* 0x0000000606438981 */ /* 0x000ee8000c1e1500 */
[----:B---3--:R0:W-:Y:S04]  /*1e8b0*/  STL [R1+0x2e0], R67 ;  /* 0x0002e04301007387 */ /* 0x0081e80000100800 */
        /* <DEDUP_REMOVED lines=92> */
[----:B------:R-:W2:Y:S02]  /*1ee80*/  LDL R7, [R1+0xe38] ;  /* 0x000e380001077983 */ /* 0x000ea40000100800 */
[----:B--2---:R-:W-:-:S04]  /*1ee90*/  @!P0 LOP3.LUT R7, R7, R6, RZ, 0x3c, !PT ;  /* 0x0000000607078212 */ /* 0x004fc800078e3cff */
[----:B------:R-:W-:-:S04]  /*1eea0*/  @!P0 LOP3.LUT R6, R7, R6, RZ, 0x3c, !PT ;  /* 0x0000000607068212 */ /* 0x000fc800078e3cff */
[----:B------:R-:W-:-:S05]  /*1eeb0*/  @!P0 LOP3.LUT R7, R7, R6, RZ, 0x3c, !PT ;  /* 0x0000000607078212 */ /* 0x000fca00078e3cff */
[----:B------:R-:W2:Y:S04]  /*1eec0*/  @!P0 LDG.E.U16 R54, desc[UR6][R6.64] ;  /* 0x0000000606368981 */ /* 0x000ea8000c1e1500 */
[----:B--2---:R0:W-:Y:S04]  /*1eed0*/  STL [R1+0x2b4], R54 ;  /* 0x0002b43601007387 */ /* 0x0041e80000100800 */
[----:B0-----:R-:W2:Y:S04]  /*1eee0*/  LDL.LU R54, [R1+0x12d8] ;  /* 0x0012d80001367983 */ /* 0x001ea80000300800 */
[----:B------:R-:W3:Y:S04]  /*1eef0*/  LDL R6, [R1+0xe2c] ;  /* 0x000e2c0001067983 */ /* 0x000ee80000100800 */
[----:B------:R-:W3:Y:S02]  /*1ef00*/  LDL R7, [R1+0xe30] ;  /* 0x000e300001077983 */ /* 0x000ee40000100800 */
[----:B---3--:R-:W-:-:S04]  /*1ef10*/  @!P0 LOP3.LUT R7, R7, R6, RZ, 0x3c, !PT ;  /* 0x0000000607078212 */ /* 0x008fc800078e3cff */
[----:B------:R-:W-:-:S04]  /*1ef20*/  @!P0 LOP3.LUT R6, R7, R6, RZ, 0x3c, !PT ;  /* 0x0000000607068212 */ /* 0x000fc800078e3cff */
[----:B------:R-:W-:-:S05]  /*1ef30*/  @!P0 LOP3.LUT R7, R7, R6, RZ, 0x3c, !PT ;  /* 0x0000000607078212 */ /* 0x000fca00078e3cff */
[----:B------:R-:W3:Y:S04]  /*1ef40*/  @!P0 LDG.E.U16 R55, desc[UR6][R6.64] ;  /* 0x0000000606378981 */ /* 0x000ee8000c1e1500 */
[----:B---3--:R0:W-:Y:S04]  /*1ef50*/  STL [R1+0x2b0], R55 ;  /* 0x0002b03701007387 */ /* 0x0081e80000100800 */
        /* <DEDUP_REMOVED lines=8> */
[----:B0-----:R-:W3:Y:S04]  /*1efe0*/  LDL.LU R52, [R1+0x12d0] ;  /* 0x0012d00001347983 */ /* 0x001ee80000300800 */
[----:B------:R-:W4:Y:S04]  /*1eff0*/  LDL R6, [R1+0xe1c] ;  /* 0x000e1c0001067983 */ /* 0x000f280000100800 */
[----:B------:R-:W4:Y:S02]  /*1f000*/  LDL R7, [R1+0xe20] ;  /* 0x000e200001077983 */ /* 0x000f240000100800 */
[----:B----4-:R-:W-:-:S04]  /*1f010*/  @!P0 LOP3.LUT R7, R7, R6, RZ, 0x3c, !PT ;  /* 0x0000000607078212 */ /* 0x010fc800078e3cff */
[----:B------:R-:W-:-:S04]  /*1f020*/  @!P0 LOP3.LUT R6, R7, R6, RZ, 0x3c, !PT ;  /* 0x0000000607068212 */ /* 0x000fc800078e3cff */
[----:B------:R-:W-:-:S05]  /*1f030*/  @!P0 LOP3.LUT R7, R7, R6, RZ, 0x3c, !PT ;  /* 0x0000000607078212 */ /* 0x000fca00078e3cff */
[----:B------:R-:W4:Y:S04]  /*1f040*/  @!P0 LDG.E.U16 R53, desc[UR6][R6.64] ;  /* 0x0000000606358981 */ /* 0x000f28000c1e1500 */
[----:B----4-:R0:W-:Y:S04]  /*1f050*/  STL [R1+0x2a8], R53 ;  /* 0x0002a83501007387 */ /* 0x0101e80000100800 */
        /* <DEDUP_REMOVED lines=142> */
[----:B------:R0:W4:Y:S04]  /*1f940*/  @!P0 LDG.E.U16 R144, desc[UR6][R6.64] ;  /* 0x0000000606908981 */ /* 0x000128000c1e1500 */
[----:B------:R-:W0:Y:S04]  /*1f950*/  LDL R6, [R1+0xd2c] ;  /* 0x000d2c0001067983 */ /* 0x000e280000100800 */
[----:B------:R-:W0:Y:S02]  /*1f960*/  LDL R7, [R1+0xd30] ;  /* 0x000d300001077983 */ /* 0x000e240000100800 */
[----:B0-----:R-:W-:-:S04]  /*1f970*/  @!P0 LOP3.LUT R7, R7, R6, RZ, 0x3c, !PT ;  /* 0x0000000607078212 */ /* 0x001fc800078e3cff */
[----:B------:R-:W-:-:S04]  /*1f980*/  @!P0 LOP3.LUT R6, R7, R6, RZ, 0x3c, !PT ;  /* 0x0000000607068212 */ /* 0x000fc800078e3cff */
[----:B------:R-:W-:-:S05]  /*1f990*/  @!P0 LOP3.LUT R7, R7, R6, RZ, 0x3c, !PT ;  /* 0x0000000607078212 */ /* 0x000fca00078e3cff */
[----:B------:R-:W2:Y:S04]  /*1f9a0*/  @!P0 LDG.E.U16 R35, desc[UR6][R6.64] ;  /* 0x0000000606238981 */ /* 0x000ea8000c1e1500 */
[----:B----4-:R0:W-:Y:S04]  /*1f9b0*/  STL [R1+0x260], R144 ;  /* 0x0002609001007387 */ /* 0x0101e80000100800 */
[----:B0-----:R-:W4:Y:S04]  /*1f9c0*/  LDL R144, [R1+0xcf8] ;  /* 0x000cf80001907983 */ /* 0x001f280000100800 */
[----:B--2---:R0:W-:Y:S04]  /*1f9d0*/  STL [R1+0x25c], R35 ;  /* 0x00025c2301007387 */ /* 0x0041e80000100800 */
[----:B0-----:R-:W3:Y:S04]  /*1f9e0*/  LDL.LU R35, [R1+0x1284] ;  /* 0x0012840001237983 */ /* 0x001ee80000300800 */
        /* <DEDUP_REMOVED lines=8> */
[----:B------:R-:W4:Y:S04]  /*1fa70*/  LDL R6, [R1+0xd1c] ;  /* 0x000d1c0001067983 */ /* 0x000f280000100800 */
[----:B------:R-:W4:Y:S02]  /*1fa80*/  LDL R7, [R1+0xd20] ;  /* 0x000d200001077983 */ /* 0x000f240000100800 */
[----:B----4-:R-:W-:-:S04]  /*1fa90*/  @!P0 LOP3.LUT R7, R7, R6, RZ, 0x3c, !PT ;  /* 0x0000000607078212 */ /* 0x010fc800078e3cff */
[----:B------:R-:W-:-:S04]  /*1faa0*/  @!P0 LOP3.LUT R6, R7, R6, RZ, 0x3c, !PT ;  /* 0x0000000607068212 */ /* 0x000fc800078e3cff */
[----:B------:R-:W-:-:S05]  /*1fab0*/  @!P0 LOP3.LUT R7, R7, R6, RZ, 0x3c, !PT ;  /* 0x0000000607078212 */ /* 0x000fca00078e3cff */
[----:B------:R-:W4:Y:S04]  /*1fac0*/  @!P0 LDG.E.U16 R33, desc[UR6][R6.64] ;  /* 0x0000000606218981 */ /* 0x000f28000c1e1500 */
[----:B----4-:R0:W-:Y:S04]  /*1fad0*/  STL [R1+0x254], R33 ;  /* 0x0002542101007387 */ /* 0x0101e80000100800 */
[----:B0-----:R-:W2:Y:S04]  /*1fae0*/  LDL.LU R33, [R1+0x127c] ;  /* 0x00127c0001217983 */ /* 0x001ea80000300800 */
        /* <DEDUP_REMOVED lines=11> */
[----:B------:R-:W3:Y:S04]  /*1fba0*/  @!P0 LDG.E.U16 R30, desc[UR6][R6.64] ;  /* 0x00000006061e8981 */ /* 0x000ee8000c1e1500 */
[----:B----4-:R0:W-:Y:S04]  /*1fbb0*/  STL [R1+0x250], R150 ;  /* 0x0002509601007387 */ /* 0x0101e80000100800 */
[----:B0-----:R-:W4:Y:S04]  /*1fbc0*/  LDL R150, [R1+0xcd8] ;  /* 0x000cd80001967983 */ /* 0x001f280000100800 */
[----:B---3--:R0:W-:Y:S04]  /*1fbd0*/  STL [R1+0x24c], R30 ;  /* 0x00024c1e01007387 */ /* 0x0081e80000100800 */
[----:B0-----:R-:W3:Y:S04]  /*1fbe0*/  LDL.LU R30, [R1+0x1278] ;  /* 0x00127800011e7983 */ /* 0x001ee80000300800 */
[----:B------:R-:W2:Y:S01]  /*1fbf0*/  LDL R7, [R1+0xcf4] ;  /* 0x000cf40001077983 */ /* 0x000ea20000100800 */
[----:B------:R-:W-:-:S03]  /*1fc00*/  @!P0 IMAD.MOV.U32 R6, RZ, RZ, R144 ;  /* 0x000000ffff068224 */ /* 0x000fc600078e0090 */
[----:B------:R-:W3:Y:S04]  /*1fc10*/  LDL R144, [R1+0xcc0] ;  /* 0x000cc00001907983 */ /* 0x000ee80000100800 */
[----:B--2---:R-:W2:Y:S04]  /*1fc20*/  @!P0 LDG.E.U16 R31, desc[UR6][R6.64] ;  /* 0x00000006061f8981 */ /* 0x004ea8000c1e1500 */
        /* <DEDUP_REMOVED lines=10> */
[----:B------:R-:W3:Y:S04]  /*1fcd0*/  LDL R6, [R1+0xce4] ;  /* 0x000ce40001067983 */ /* 0x000ee80000100800 */
[----:B------:R-:W3:Y:S02]  /*1fce0*/  LDL R7, [R1+0xce8] ;  /* 0x000ce80001077983 */ /* 0x000ee40000100800 */
[----:B---3--:R-:W-:-:S04]  /*1fcf0*/  @!P0 LOP3.LUT R7, R7, R6, RZ, 0x3c, !PT ;  /* 0x0000000607078212 */ /* 0x008fc800078e3cff */
[----:B------:R-:W-:-:S04]  /*1fd00*/  @!P0 LOP3.LUT R6, R7, R6, RZ, 0x3c, !PT ;  /* 0x0000000607068212 */ /* 0x000fc800078e3cff */
[----:B------:R-:W-:-:S05]  /*1fd10*/  @!P0 LOP3.LUT R7, R7, R6, RZ, 0x3c, !PT ;  /* 0x0000000607078212 */ /* 0x000fca00078e3cff */
[----:B------:R-:W3:Y:S04]  /*1fd20*/  @!P0 LDG.E.U16 R29, desc[UR6][R6.64] ;  /* 0x00000006061d8981 */ /* 0x000ee8000c1e1500 */
[----:B---3--:R0:W-:Y:S04]  /*1fd30*/  STL [R1+0x240], R29 ;  /* 0x0002401d01007387 */ /* 0x0081e80000100800 */
[----:B0-----:R-:W4:Y:S04]  /*1fd40*/  LDL.LU R29, [R1+0x126c] ;  /* 0x00126c00011d7983 */ /* 0x001f280000300800 */
[----:B------:R-:W3:Y:S04]  /*1fd50*/  LDL R6, [R1+0xcdc] ;  /* 0x000cdc0001067983 */ /* 0x000ee80000100800 */
[----:B------:R-:W3:Y:S02]  /*1fd60*/  LDL R7, [R1+0xce0] ;  /* 0x000ce00001077983 */ /* 0x000ee40000100800 */
[----:B---3--:R-:W-:-:S04]  /*1fd70*/  @!P0 LOP3.LUT R7, R7, R6, RZ, 0x3c, !PT ;  /* 0x0000000607078212 */ /* 0x008fc800078e3cff */
[----:B------:R-:W-:-:S04]  /*1fd80*/  @!P0 LOP3.LUT R6, R7, R6, RZ, 0x3c, !PT ;  /* 0x0000000607068212 */ /* 0x000fc800078e3cff */
[----:B------:R-:W-:-:S05]  /*1fd90*/  @!P0 LOP3.LUT R7, R7, R6, RZ, 0x3c, !PT ;  /* 0x0000000607078212 */ /* 0x000fca00078e3cff */
[----:B------:R-:W3:Y:S01]  /*1fda0*/  @!P0 LDG.E.U16 R26, desc[UR6][R6.64] ;  /* 0x00000006061a8981 */ /* 0x000ee2000c1e1500 */
[----:B------:R-:W-:-:S03]  /*1fdb0*/  PRMT R0, RZ, 0x7610, R0 ;  /* 0x00007610ff007816 */ /* 0x000fc60000000000 */
[----:B---3--:R0:W-:Y:S04]  /*1fdc0*/  STL [R1+0x23c], R26 ;  /* 0x00023c1a01007387 */ /* 0x0081e80000100800 */
[----:B0-----:R-:W3:Y:S04]  /*1fdd0*/  LDL.LU R26, [R1+0x1268] ;  /* 0x00126800011a7983 */ /* 0x001ee80000300800 */
[----:B------:R-:W2:Y:S01]  /*1fde0*/  LDL R7, [R1+0xcd4] ;  /* 0x000cd40001077983 */ /* 0x000ea20000100800 */
[----:B------:R-:W-:-:S03]  /*1fdf0*/  @!P0 IMAD.MOV.U32 R6, RZ, RZ, R150 ;  /* 0x000000ffff068224 */ /* 0x000fc600078e0096 */
[----:B------:R-:W4:Y:S04]  /*1fe00*/  LDL R150, [R1+0xca0] ;  /* 0x000ca00001967983 */ /* 0x000f280000100800 */
[----:B--2---:R0:W2:Y:S04]  /*1fe10*/  @!P0 LDG.E.U16 R0, desc[UR6][R6.64] ;  /* 0x0000000606008981 */ /* 0x0040a8000c1e1500 */
[----:B------:R-:W3:Y:S01]  /*1fe20*/  LDL R7, [R1+0xcbc] ;  /* 0x000cbc0001077983 */ /* 0x000ee20000100800 */
[----:B0-----:R-:W-:-:S03]  /*1fe30*/  @!P0 IMAD.MOV.U32 R6, RZ, RZ, R144 ;  /* 0x000000ffff068224 */ /* 0x001fc600078e0090 */
[----:B--2---:R-:W-:Y:S04]  /*1fe40*/  STL [R1+0x1248], R0 ;  /* 0x0012480001007387 */ /* 0x004fe80000100800 */
[----:B------:R-:W2:Y:S04]  /*1fe50*/  LDL R144, [R1+0xc94] ;  /* 0x000c940001907983 */ /* 0x000ea80000100800 */
[----:B---3--:R0:W3:Y:S04]  /*1fe60*/  @!P0 LDG.E.U16 R143, desc[UR6][R6.64] ;  /* 0x00000006068f8981 */ /* 0x0080e8000c1e1500 */
[----:B------:R-:W0:Y:S04]  /*1fe70*/  LDL R6, [R1+0xcb4] ;  /* 0x000cb40001067983 */ /* 0x000e280000100800 */
[----:B------:R-:W0:Y:S02]  /*1fe80*/  LDL R7, [R1+0xcb8] ;  /* 0x000cb80001077983 */ /* 0x000e240000100800 */
[----:B0-----:R-:W-:-:S04]  /*1fe90*/  @!P0 LOP3.LUT R7, R7, R6, RZ, 0x3c, !PT ;  /* 0x0000000607078212 */ /* 0x001fc800078e3cff */
[----:B------:R-:W-:-:S04]  /*1fea0*/  @!P0 LOP3.LUT R6, R7, R6, RZ, 0x3c, !PT ;  /* 0x0000000607068212 */ /* 0x000fc800078e3cff */
[----:B------:R-:W-:-:S05]  /*1feb0*/  @!P0 LOP3.LUT R7, R7, R6, RZ, 0x3c, !PT ;  /* 0x0000000607078212 */ /* 0x000fca00078e3cff */
[----:B------:R-:W4:Y:S04]  /*1fec0*/  @!P0 LDG.E.U16 R27, desc[UR6][R6.64] ;  /* 0x00000006061b8981 */ /* 0x000f28000c1e1500 */
[----:B---3--:R0:W-:Y:S04]  /*1fed0*/  STL [R1+0x238], R143 ;  /* 0x0002388f01007387 */ /* 0x0081e80000100800 */
[----:B0-----:R-:W3:Y:S04]  /*1fee0*/  LDL R143, [R1+0xc98] ;  /* 0x000c9800018f7983 */ /* 0x001ee80000100800 */
        /* <DEDUP_REMOVED lines=8> */
[----:B------:R-:W3:Y:S04]  /*1ff70*/  LDL R6, [R1+0xca4] ;  /* 0x000ca40001067983 */ /* 0x000ee80000100800 */
[----:B------:R-:W3:Y:S04]  /*1ff80*/  LDL R7, [R1+0xca8] ;  /* 0x000ca80001077983 */ /* 0x000ee80000100800 */
[----:B--2---:R0:W-:Y:S01]  /*1ff90*/  STL [R1+0x230], R142 ;  /* 0x0002308e01007387 */ /* 0x0041e20000100800 */
[----:B------:R-:W-:-:S03]  /*1ffa0*/  PRMT R15, RZ, 0x7610, R15 ;  /* 0x00007610ff0f7816 */ /* 0x000fc6000000000f */
[----:B0-----:R-:W2:Y:S01]  /*1ffb0*/  LDL R142, [R1+0xc80] ;  /* 0x000c8000018e7983 */ /* 0x001ea20000100800 */
[----:B---3--:R-:W-:-:S04]  /*1ffc0*/  @!P0 LOP3.LUT R7, R7, R6, RZ, 0x3c, !PT ;  /* 0x0000000607078212 */ /* 0x008fc800078e3cff */
[----:B------:R-:W-:-:S04]  /*1ffd0*/  @!P0 LOP3.LUT R6, R7, R6, RZ, 0x3c, !PT ;  /* 0x0000000607068212 */ /* 0x000fc800078e3cff */
[----:B------:R-:W-:-:S05]  /*1ffe0*/  @!P0 LOP3.LUT R7, R7, R6, RZ, 0x3c, !PT ;  /* 0x0000000607078212 */ /* 0x000fca00078e3cff */
[----:B------:R0:W3:Y:S04]  /*1fff0*/  @!P0 LDG.E.U16 R134, desc[UR6][R6.64] ;  /* 0x0000000606868981 */ /* 0x0000e8000c1e1500 */
[----:B------:R-:W4:Y:S01]  /*20000*/  LDL R7, [R1+0xc9c] ;  /* 0x000c9c0001077983 */ /* 0x000f220000100800 */
[----:B0-----:R-:W-:-:S05]  /*20010*/  @!P0 IMAD.MOV.U32 R6, RZ, RZ, R150 ;  /* 0x000000ffff068224 */ /* 0x001fca00078e0096 */
[----:B----4-:R0:W4:Y:S04]  /*20020*/  @!P0 LDG.E.U16 R149, desc[UR6][R6.64] ;  /* 0x0000000606958981 */ /* 0x010128000c1e1500 */
[----:B---3--:R1:W-:Y:S04]  /*20030*/  STL [R1+0x22c], R134 ;  /* 0x00022c8601007387 */ /* 0x0083e80000100800 */
[----:B------:R-:W3:Y:S01]  /*20040*/  LDL R150, [R1+0xc6c] ;  /* 0x000c6c0001967983 */ /* 0x000ee20000100800 */
[----:B0-----:R-:W-:Y:S02]  /*20050*/  @!P0 IMAD.MOV.U32 R6, RZ, RZ, R143 ;  /* 0x000000ffff068224 */ /* 0x001fe400078e008f */
[----:B------:R-:W-:Y:S01]  /*20060*/  @!P0 IMAD.MOV.U32 R7, RZ, RZ, R144 ;  /* 0x000000ffff078224 */ /* 0x000fe200078e0090 */
[----:B-1----:R-:W3:Y:S04]  /*20070*/  LDL R134, [R1+0xc78] ;  /* 0x000c780001867983 */ /* 0x002ee80000100800 */
[----:B------:R2:W3:Y:S04]  /*20080*/  @!P0 LDG.E.U16 R15, desc[UR6][R6.64] ;  /* 0x00000006060f8981 */ /* 0x0004e8000c1e1500 */
[----:B----4-:R0:W-:Y:S04]  /*20090*/  STL [R1+0x228], R149 ;  /* 0x0002289501007387 */ /* 0x0101e80000100800 */
[----:B------:R-:W4:Y:S01]  /*200a0*/  LDL R7, [R1+0xc7c] ;  /* 0x000c7c0001077983 */ /* 0x000f220000100800 */
[----:B--2---:R-:W-:-:S03]  /*200b0*/  @!P0 IMAD.MOV.U32 R6, RZ, RZ, R142 ;  /* 0x000000ffff068224 */ /* 0x004fc600078e008e */
[----:B------:R-:W2:Y:S04]  /*200c0*/  LDL R144, [R1+0xc64] ;  /* 0x000c640001907983 */ /* 0x000ea80000100800 */
[----:B0-----:R-:W2:Y:S04]  /*200d0*/  LDL R149, [R1+0xc70] ;  /* 0x000c700001957983 */ /* 0x001ea80000100800 */
[----:B------:R-:W2:Y:S04]  /*200e0*/  LDL R143, [R1+0xc68] ;  /* 0x000c6800018f7983 */ /* 0x000ea80000100800 */
[----:B---3--:R-:W-:Y:S04]  /*200f0*/  STL [R1+0x124c], R15 ;  /* 0x00124c0f01007387 */ /* 0x008fe80000100800 */
[----:B------:R-:W3:Y:S04]  /*20100*/  LDL R142, [R1+0xc5c] ;  /* 0x000c5c00018e7983 */ /* 0x000ee80000100800 */
[----:B----4-:R0:W4:Y:S04]  /*20110*/  @!P0 LDG.E.U16 R137, desc[UR6][R6.64] ;  /* 0x0000000606898981 */ /* 0x010128000c1e1500 */
[----:B------:R-:W2:Y:S01]  /*20120*/  LDL R7, [R1+0xc74] ;  /* 0x000c740001077983 */ /* 0x000ea20000100800 */
[----:B0-----:R-:W-:-:S05]  /*20130*/  @!P0 IMAD.MOV.U32 R6, RZ, RZ, R134 ;  /* 0x000000ffff068224 */ /* 0x001fca00078e0086 */
[----:B--2---:R0:W2:Y:S02]  /*20140*/  @!P0 LDG.E.U16 R132, desc[UR6][R6.64] ;  /* 0x0000000606848981 */ /* 0x0040a4000c1e1500 */
[----:B0-----:R-:W-:Y:S02]  /*20150*/  @!P0 IMAD.MOV.U32 R6, RZ, RZ, R149 ;  /* 0x000000ffff068224 */ /* 0x001fe400078e0095 */
[----:B------:R-:W-:-:S05]  /*20160*/  @!P0 IMAD.MOV.U32 R7, RZ, RZ, R150 ;  /* 0x000000ffff078224 */ /* 0x000fca00078e0096 */
[----:B------:R0:W3:Y:S02]  /*20170*/  @!P0 LDG.E.U16 R147, desc[UR6][R6.64] ;  /* 0x0000000606938981 */ /* 0x0000e4000c1e1500 */
[----:B0-----:R-:W-:Y:S02]  /*20180*/  @!P0 IMAD.MOV.U32 R6, RZ, RZ, R143 ;  /* 0x000000ffff068224 */ /* 0x001fe400078e008f */
[----:B------:R-:W-:-:S05]  /*20190*/  @!P0 IMAD.MOV.U32 R7, RZ, RZ, R144 ;  /* 0x000000ffff078224 */ /* 0x000fca00078e0090 */
[----:B------:R-:W3:Y:S04]  /*201a0*/  @!P0 LDG.E.U16 R25, desc[UR6][R6.64] ;  /* 0x0000000606198981 */ /* 0x000ee8000c1e1500 */
[----:B----4-:R0:W-:Y:S04]  /*201b0*/  STL [R1+0x224], R137 ;  /* 0x0002248901007387 */ /* 0x0101e80000100800 */
[----:B------:R-:W4:Y:S04]  /*201c0*/  LDL R134, [R1+0xc54] ;  /* 0x000c540001867983 */ /* 0x000f280000100800 */
[----:B0-----:R-:W4:Y:S04]  /*201d0*/  LDL R137, [R1+0xc60] ;  /* 0x000c600001897983 */ /* 0x001f280000100800 */
[----:B--2---:R0:W-:Y:S04]  /*201e0*/  STL [R1+0x220], R132 ;  /* 0x0002208401007387 */ /* 0x0041e80000100800 */
[----:B------:R-:W2:Y:S04]  /*201f0*/  LDL R149, [R1+0xc3c] ;  /* 0x000c3c0001957983 */ /* 0x000ea80000100800 */
[----:B0-----:R-:W2:Y:S04]  /*20200*/  LDL R132, [R1+0xc58] ;  /* 0x000c580001847983 */ /* 0x001ea80000100800 */
[----:B---3--:R0:W-:Y:S04]  /*20210*/  STL [R1+0x21c], R147 ;  /* 0x00021c9301007387 */ /* 0x0081e80000100800 */
[----:B------:R-:W3:Y:S04]  /*20220*/  LDL R144, [R1+0xc34] ;  /* 0x000c340001907983 */ /* 0x000ee80000100800 */
[----:B0-----:R-:W3:Y:S04]  /*20230*/  LDL R147, [R1+0xc40] ;  /* 0x000c400001937983 */ /* 0x001ee80000100800 */
[----:B------:R0:W-:Y:S01]  /*20240*/  STL [R1+0x218], R25 ;  /* 0x0002181901007387 */ /* 0x0001e20000100800 */
[----:B------:R-:W-:Y:S01]  /*20250*/  @!P0 IMAD.MOV.U32 R7, RZ, RZ, R142 ;  /* 0x000000ffff078224 */ /* 0x000fe200078e008e */
[----:B------:R-:W-:-:S02]  /*20260*/  PRMT R16, RZ, 0x7610, R16 ;  /* 0x00007610ff107816 */ /* 0x000fc40000000010 */
[----:B------:R-:W3:Y:S04]  /*20270*/  LDL R143, [R1+0xc2c] ;  /* 0x000c2c00018f7983 */ /* 0x000ee80000100800 */
[----:B------:R-:W3:Y:S04]  /*20280*/  LDL R142, [R1+0xc30] ;  /* 0x000c3000018e7983 */ /* 0x000ee80000100800 */
[----:B0-----:R-:W3:Y:S01]  /*20290*/  LDL R25, [R1+0xc38] ;  /* 0x000c380001197983 */ /* 0x001ee20000100800 */
[----:B----4-:R-:W-:-:S03]  /*202a0*/  @!P0 IMAD.MOV.U32 R6, RZ, RZ, R137 ;  /* 0x000000ffff068224 */ /* 0x010fc600078e0089 */
[----:B------:R-:W4:Y:S04]  /*202b0*/  LDL R137, [R1+0xc1c] ;  /* 0x000c1c0001897983 */ /* 0x000f280000100800 */
[----:B------:R0:W4:Y:S02]  /*202c0*/  @!P0 LDG.E.U16 R136, desc[UR6][R6.64] ;  /* 0x0000000606888981 */ /* 0x000124000c1e1500 */
[----:B0-----:R-:W-:Y:S02]  /*202d0*/  @!P0 IMAD.MOV.U32 R7, RZ, RZ, R134 ;  /* 0x000000ffff078224 */ /* 0x001fe400078e0086 */
[----:B------:R-:W4:Y:S01]  /*202e0*/  LDL R134, [R1+0xc24] ;  /* 0x000c240001867983 */ /* 0x000f220000100800 */
[----:B--2---:R-:W-:-:S03]  /*202f0*/  @!P0 IMAD.MOV.U32 R6, RZ, RZ, R132 ;  /* 0x000000ffff068224 */ /* 0x004fc600078e0084 */
[----:B------:R-:W2:Y:S04]  /*20300*/  LDL R132, [R1+0xc28] ;  /* 0x000c280001847983 */ /* 0x000ea80000100800 */
[----:B------:R0:W2:Y:S02]  /*20310*/  @!P0 LDG.E.U16 R16, desc[UR6][R6.64] ;  /* 0x0000000606108981 */ /* 0x0000a4000c1e1500 */
[----:B0-----:R-:W-:Y:S02]  /*20320*/  @!P0 IMAD.MOV.U32 R7, RZ, RZ, R149 ;  /* 0x000000ffff078224 */ /* 0x001fe400078e0095 */
[----:B---3--:R-:W-:-:S05]  /*20330*/  @!P0 IMAD.MOV.U32 R6, RZ, RZ, R147 ;  /* 0x000000ffff068224 */ /* 0x008fca00078e0093 */
[----:B------:R0:W3:Y:S02]  /*20340*/  @!P0 LDG.E.U16 R145, desc[UR6][R6.64] ;  /* 0x0000000606918981 */ /* 0x0000e4000c1e1500 */
[----:B0-----:R-:W-:Y:S02]  /*20350*/  @!P0 IMAD.MOV.U32 R7, RZ, RZ, R144 ;  /* 0x000000ffff078224 */ /* 0x001fe400078e0090 */
[----:B------:R-:W-:-:S05]  /*20360*/  @!P0 IMAD.MOV.U32 R6, RZ, RZ, R25 ;  /* 0x000000ffff068224 */ /* 0x000fca00078e0019 */
[----:B------:R-:W3:Y:S04]  /*20370*/  @!P0 LDG.E.U16 R24, desc[UR6][R6.64] ;  /* 0x0000000606188981 */ /* 0x000ee8000c1e1500 */
[----:B----4-:R0:W-:Y:S04]  /*20380*/  STL [R1+0x214], R136 ;  /* 0x0002148801007387 */ /* 0x0101e80000100800 */
[----:B0-----:R-:W4:Y:S04]  /*20390*/  LDL R136, [R1+0xc20] ;  /* 0x000c200001887983 */ /* 0x001f280000100800 */
[----:B--2---:R-:W-:Y:S04]  /*203a0*/  STL [R1+0x1250], R16 ;  /* 0x0012501001007387 */ /* 0x004fe80000100800 */
[----:B------:R-:W2:Y:S04]  /*203b0*/  LDL R25, [R1+0xc14] ;  /* 0x000c140001197983 */ /* 0x000ea80000100800 */
[----:B---3--:R0:W-:Y:S04]  /*203c0*/  STL [R1+0x20c], R24 ;  /* 0x00020c1801007387 */ /* 0x0081e80000100800 */
[----:B0-----:R-:W3:Y:S01]  /*203d0*/  LDL R24, [R1+0xc18] ;  /* 0x000c180001187983 */ /* 0x001ee20000100800 */
[----:B------:R-:W-:-:S02]  /*203e0*/  @!P0 IMAD.MOV.U32 R6, RZ, RZ, R142 ;  /* 0x000000ffff068224 */ /* 0x000fc400078e008e */
[----:B------:R-:W-:-:S05]  /*203f0*/  @!P0 IMAD.MOV.U32 R7, RZ, RZ, R143 ;  /* 0x000000ffff078224 */ /* 0x000fca00078e008f */
[----:B------:R0:W3:Y:S02]  /*20400*/  @!P0 LDG.E.U16 R139, desc[UR6][R6.64] ;  /* 0x00000006068b8981 */ /* 0x0000e4000c1e1500 */
[----:B0-----:R-:W-:Y:S02]  /*20410*/  @!P0 IMAD.MOV.U32 R6, RZ, RZ, R132 ;  /* 0x000000ffff068224 */ /* 0x001fe400078e0084 */
[----:B------:R-:W-:Y:S01]  /*20420*/  @!P0 IMAD.MOV.U32 R7, RZ, RZ, R134 ;  /* 0x000000ffff078224 */ /* 0x000fe200078e0086 */
[----:B------:R-:W3:Y:S04]  /*20430*/  LDL R132, [R1+0xc00] ;  /* 0x000c000001847983 */ /* 0x000ee80000100800 */
[----:B------:R-:W3:Y:S04]  /*20440*/  LDL R134, [R1+0xbfc] ;  /* 0x000bfc0001867983 */ /* 0x000ee80000100800 */
[----:B------:R4:W3:Y:S01]  /*20450*/  @!P0 LDG.E.U16 R138, desc[UR6][R6.64] ;  /* 0x00000006068a8981 */ /* 0x0008e2000c1e1500 */
[----:B------:R-:W-:Y:S01]  /*20460*/  PRMT R15, RZ, 0x7610, R15 ;  /* 0x00007610ff0f7816 */ /* 0x000fe2000000000f */
[----:B----4-:R-:W-:-:S02]  /*20470*/  @!P0 IMAD.MOV.U32 R6, RZ, RZ, R136 ;  /* 0x000000ffff068224 */ /* 0x010fc400078e0088 */
[----:B------:R-:W-:-:S05]  /*20480*/  @!P0 IMAD.MOV.U32 R7, RZ, RZ, R137 ;  /* 0x000000ffff078224 */ /* 0x000fca00078e0089 */
[----:B------:R2:W4:Y:S01]  /*20490*/  @!P0 LDG.E.U16 R15, desc[UR6][R6.64] ;  /* 0x00000006060f8981 */ /* 0x000522000c1e1500 */
[----:B------:R-:W-:Y:S01]  /*204a0*/  PRMT R8, RZ, 0x7610, R8 ;  /* 0x00007610ff087816 */ /* 0x000fe20000000008 */
[----:B--2---:R-:W-:Y:S02]  /*204b0*/  @!P0 IMAD.MOV.U32 R7, RZ, RZ, R25 ;  /* 0x000000ffff078224 */ /* 0x004fe400078e0019 */
[----:B---3--:R-:W-:-:S05]  /*204c0*/  @!P0 IMAD.MOV.U32 R6, RZ, RZ, R24 ;  /* 0x000000ffff068224 */ /* 0x008fca00078e0018 */
[----:B------:R0:W2:Y:S04]  /*204d0*/  @!P0 LDG.E.U16 R8, desc[UR6][R6.64] ;  /* 0x0000000606088981 */ /* 0x0000a8000c1e1500 */
[----:B------:R1:W-:Y:S04]  /*204e0*/  STL [R1+0x208], R139 ;  /* 0x0002088b01007387 */ /* 0x0003e80000100800 */
[----:B-1----:R-:W3:Y:S01]  /*204f0*/  LDL R139, [R1+0xbf4] ;  /* 0x000bf400018b7983 */ /* 0x002ee20000100800 */
[----:B0-----:R-:W-:Y:S02]  /*20500*/  @!P0 IMAD.MOV.U32 R6, RZ, RZ, R132 ;  /* 0x000000ffff068224 */ /* 0x001fe400078e0084 */
[----:B------:R-:W-:Y:S01]  /*20510*/  @!P0 IMAD.MOV.U32 R7, RZ, RZ, R134 ;  /* 0x000000ffff078224 */ /* 0x000fe200078e0086 */
[----:B------:R0:W-:Y:S04]  /*20520*/  STL [R1+0x204], R138 ;  /* 0x0002048a01007387 */ /* 0x0001e80000100800 */
[----:B------:R3:W3:Y:S04]  /*20530*/  @!P0 LDG.E.U16 R140, desc[UR6][R6.64] ;  /* 0x00000006068c8981 */ /* 0x0006e8000c1e1500 */
[----:B------:R-:W3:Y:S04]  /*20540*/  LDL R137, [R1+0xbec] ;  /* 0x000bec0001897983 */ /* 0x000ee80000100800 */
[----:B0-----:R-:W3:Y:S04]  /*20550*/  LDL R138, [R1+0xbf8] ;  /* 0x000bf800018a7983 */ /* 0x001ee80000100800 */
[----:B------:R-:W3:Y:S04]  /*20560*/  LDL R136, [R1+0xbf0] ;  /* 0x000bf00001887983 */ /* 0x000ee80000100800 */
[----:B----4-:R-:W-:Y:S04]  /*20570*/  STL [R1+0x1254], R15 ;  /* 0x0012540f01007387 */ /* 0x010fe80000100800 */
[----:B------:R-:W4:Y:S04]  /*20580*/  LDL R25, [R1+0xbe4] ;  /* 0x000be40001197983 */ /* 0x000f280000100800 */
[----:B------:R-:W4:Y:S04]  /*20590*/  LDL R24, [R1+0xbe8] ;  /* 0x000be80001187983 */ /* 0x000f280000100800 */
[----:B--2---:R0:W-:Y:S04]  /*205a0*/  STL [R1+0x1258], R8 ;  /* 0x0012580801007387 */ /* 0x0041e80000100800 */
[----:B------:R-:W-:Y:S04]  /*205b0*/  STL [R1+0x210], R145 ;  /* 0x0002109101007387 */ /* 0x000fe80000100800 */
[----:B------:R-:W2:Y:S04]  /*205c0*/  LDL R132, [R1+0xbe0] ;  /* 0x000be00001847983 */ /* 0x000ea80000100800 */
[----:B------:R-:W2:Y:S01]  /*205d0*/  LDL R134, [R1+0xbdc] ;  /* 0x000bdc0001867983 */ /* 0x000ea20000100800 */
[----:B0-----:R-:W-:Y:S01]  /*205e0*/  PRMT R8, RZ, 0x7610, R8 ;  /* 0x00007610ff087816 */ /* 0x001fe20000000008 */
[----:B---3--:R-:W-:-:S02]  /*205f0*/  @!P0 IMAD.MOV.U32 R7, RZ, RZ, R139 ;  /* 0x000000ffff078224 */ /* 0x008fc400078e008b */
[----:B------:R-:W3:Y:S01]  /*20600*/  LDL R142, [R1+0xbd4] ;  /* 0x000bd400018e7983 */ /* 0x000ee20000100800 */
[----:B------:R-:W-:-:S03]  /*20610*/  PRMT R15, RZ, 0x7610, R15 ;  /* 0x00007610ff0f7816 */ /* 0x000fc6000000000f */
[----:B------:R0:W-:Y:S01]  /*20620*/  STL [R1+0x200], R140 ;  /* 0x0002008c01007387 */ /* 0x0001e20000100800 */
[----:B------:R-:W-:-:S03]  /*20630*/  PRMT R16, RZ, 0x7610, R16 ;  /* 0x00007610ff107816 */ /* 0x000fc60000000010 */
[----:B------:R-:W3:Y:S01]  /*20640*/  LDL R139, [R1+0xbac] ;  /* 0x000bac00018b7983 */ /* 0x000ee20000100800 */
[----:B------:R-:W-:-:S03]  /*20650*/  @!P0 IMAD.MOV.U32 R6, RZ, RZ, R138 ;  /* 0x000000ffff068224 */ /* 0x000fc600078e008a */
[----:B0-----:R-:W3:Y:S04]  /*20660*/  LDL R140, [R1+0xbd8] ;  /* 0x000bd800018c7983 */ /* 0x001ee80000100800 */
[----:B------:R0:W3:Y:S04]  /*20670*/  @!P0 LDG.E.U16 R8, desc[UR6][R6.64] ;  /* 0x0000000606088981 */ /* 0x0000e8000c1e1500 */
[----:B------:R-:W3:Y:S01]  /*20680*/  LDL R138, [R1+0xbb0] ;  /* 0x000bb000018a7983 */ /* 0x000ee20000100800 */
[----:B0-----:R-:W-:Y:S02]  /*20690*/  @!P0 IMAD.MOV.U32 R6, RZ, RZ, R136 ;  /* 0x000000ffff068224 */ /* 0x001fe400078e0088 */
[----:B------:R-:W-:Y:S01]  /*206a0*/  @!P0 IMAD.MOV.U32 R7, RZ, RZ, R137 ;  /* 0x000000ffff078224 */ /* 0x000fe200078e0089 */
[----:B------:R-:W3:Y:S04]  /*206b0*/  LDL R136, [R1+0xbc0] ;  /* 0x000bc00001887983 */ /* 0x000ee80000100800 */
[----:B------:R-:W3:Y:S04]  /*206c0*/  LDL R137, [R1+0xbbc] ;  /* 0x000bbc0001897983 */ /* 0x000ee80000100800 */
[----:B------:R4:W3:Y:S02]  /*206d0*/  @!P0 LDG.E.U16 R15, desc[UR6][R6.64] ;  /* 0x00000006060f8981 */ /* 0x0008e4000c1e1500 */
[----:B----4-:R-:W-:-:S02]  /*206e0*/  @!P0 IMAD.MOV.U32 R7, RZ, RZ, R25 ;  /* 0x000000ffff078224 */ /* 0x010fc400078e0019 */
[----:B------:R-:W4:Y:S01]  /*206f0*/  LDL R25, [R1+0xbb4] ;  /* 0x000bb40001197983 */ /* 0x000f220000100800 */
[----:B------:R-:W-:-:S03]  /*20700*/  @!P0 IMAD.MOV.U32 R6, RZ, RZ, R24 ;  /* 0x000000ffff068224 */ /* 0x000fc600078e0018 */
[----:B------:R-:W4:Y:S04]  /*20710*/  LDL R24, [R1+0xbb8] ;  /* 0x000bb80001187983 */ /* 0x000f280000100800 */
[----:B------:R2:W4:Y:S02]  /*20720*/  @!P0 LDG.E.U16 R16, desc[UR6][R6.64] ;  /* 0x0000000606108981 */ /* 0x000524000c1e1500 */
[----:B--2---:R-:W-:Y:S02]  /*20730*/  @!P0 IMAD.MOV.U32 R6, RZ, RZ, R132 ;  /* 0x000000ffff068224 */ /* 0x004fe400078e0084 */
[----:B------:R-:W2:Y:S01]  /*20740*/  LDL R132, [R1+0xba8] ;  /* 0x000ba80001847983 */ /* 0x000ea20000100800 */
[----:B------:R-:W-:Y:S01]  /*20750*/  PRMT R0, RZ, 0x7610, R0 ;  /* 0x00007610ff007816 */ /* 0x000fe20000000000 */
[----:B------:R-:W-:-:S02]  /*20760*/  @!P0 IMAD.MOV.U32 R7, RZ, RZ, R134 ;  /* 0x000000ffff078224 */ /* 0x000fc400078e0086 */
[----:B------:R-:W2:Y:S01]  /*20770*/  LDL R134, [R1+0xba4] ;  /* 0x000ba40001867983 */ /* 0x000ea20000100800 */
[----:B------:R-:W-:-:S03]  /*20780*/  PRMT R252, RZ, 0x7610, R252 ;  /* 0x00007610fffc7816 */ /* 0x000fc600000000fc */
[----:B------:R3:W2:Y:S02]  /*20790*/  @!P0 LDG.E.U16 R0, desc[UR6][R6.64] ;  /* 0x0000000606008981 */ /* 0x0006a4000c1e1500 */
[----:B---3--:R-:W-:Y:S01]  /*207a0*/  @!P0 IMAD.MOV.U32 R7, RZ, RZ, R142 ;  /* 0x000000ffff078224 */ /* 0x008fe200078e008e */
[----:B------:R-:W-:Y:S01]  /*207b0*/  PRMT R251, RZ, 0x7610, R251 ;  /* 0x00007610fffb7816 */ /* 0x000fe200000000fb */
[----:B------:R-:W3:Y:S01]  /*207c0*/  LDL R142, [R1+0xb7c] ;  /* 0x000b7c00018e7983 */ /* 0x000ee20000100800 */
[----:B------:R-:W-:Y:S01]  /*207d0*/  @!P0 IMAD.MOV.U32 R6, RZ, RZ, R140 ;  /* 0x000000ffff068224 */ /* 0x000fe200078e008c */
[----:B------:R-:W-:Y:S02]  /*207e0*/  PRMT R250, RZ, 0x7610, R250 ;  /* 0x00007610fffa7816 */ /* 0x000fe400000000fa */
[----:B------:R-:W3:Y:S04]  /*207f0*/  LDL R140, [R1+0xb80] ;  /* 0x000b8000018c7983 */ /* 0x000ee80000100800 */
[----:B------:R0:W3:Y:S02]  /*20800*/  @!P0 LDG.E.U16 R252, desc[UR6][R6.64] ;  /* 0x0000000606fc8981 */ /* 0x0000e4000c1e1500 */
[----:B0-----:R-:W-:-:S02]  /*20810*/  @!P0 IMAD.MOV.U32 R6, RZ, RZ, R136 ;  /* 0x000000ffff068224 */ /* 0x001fc400078e0088 */
[----:B------:R-:W3:Y:S01]  /*20820*/  LDL R136, [R1+0xba0] ;  /* 0x000ba00001887983 */ /* 0x000ee20000100800 */
[----:B------:R-:W-:-:S03]  /*20830*/  @!P0 IMAD.MOV.U32 R7, RZ, RZ, R137 ;  /* 0x000000ffff078224 */ /* 0x000fc600078e0089 */
[----:B------:R-:W3:Y:S04]  /*20840*/  LDL R137, [R1+0xb9c] ;  /* 0x000b9c0001897983 */ /* 0x000ee80000100800 */
[----:B------:R4:W3:Y:S02]  /*20850*/  @!P0 LDG.E.U16 R251, desc[UR6][R6.64] ;  /* 0x0000000606fb8981 */ /* 0x0008e4000c1e1500 */
[----:B----4-:R-:W-:Y:S02]  /*20860*/  @!P0 IMAD.MOV.U32 R7, RZ, RZ, R25 ;  /* 0x000000ffff078224 */ /* 0x010fe400078e0019 */
[----:B------:R-:W4:Y:S01]  /*20870*/  LDL R25, [R1+0xb94] ;  /* 0x000b940001197983 */ /* 0x000f220000100800 */
[----:B------:R-:W-:-:S03]  /*20880*/  @!P0 IMAD.MOV.U32 R6, RZ, RZ, R24 ;  /* 0x000000ffff068224 */ /* 0x000fc600078e0018 */
[----:B------:R-:W4:Y:S01]  /*20890*/  LDL R24, [R1+0xb98] ;  /* 0x000b980001187983 */ /* 0x000f220000100800 */
[----:B------:R-:W-:-:S03]  /*208a0*/  PRMT R249, RZ, 0x7610, R249 ;  /* 0x00007610fff97816 */ /* 0x000fc600000000f9 */
[----:B------:R0:W4:Y:S02]  /*208b0*/  @!P0 LDG.E.U16 R250, desc[UR6][R6.64] ;  /* 0x0000000606fa8981 */ /* 0x000124000c1e1500 */
[----:B0-----:R-:W-:Y:S02]  /*208c0*/  @!P0 IMAD.MOV.U32 R6, RZ, RZ, R138 ;  /* 0x000000ffff068224 */ /* 0x001fe400078e008a */
[----:B------:R-:W-:Y:S01]  /*208d0*/  @!P0 IMAD.MOV.U32 R7, RZ, RZ, R139 ;  /* 0x000000ffff078224 */ /* 0x000fe200078e008b */
[----:B------:R-:W-:Y:S01]  /*208e0*/  PRMT R248, RZ, 0x7610, R248 ;  /* 0x00007610fff87816 */ /* 0x000fe200000000f8 */
[----:B------:R-:W4:Y:S04]  /*208f0*/  LDL R139, [R1+0xb64] ;  /* 0x000b6400018b7983 */ /* 0x000f280000100800 */
[----:B------:R2:W4:Y:S01]  /*20900*/  @!P0 LDG.E.U16 R249, desc[UR6][R6.64] ;  /* 0x0000000606f98981 */ /* 0x000522000c1e1500 */
[----:B------:R-:W-:-:S03]  /*20910*/  PRMT R247, RZ, 0x7610, R247 ;  /* 0x00007610fff77816 */ /* 0x000fc600000000f7 */
[----:B------:R-:W4:Y:S01]  /*20920*/  LDL R138, [R1+0xb68] ;  /* 0x000b6800018a7983 */ /* 0x000f220000100800 */
[----:B--2---:R-:W-:-:S03]  /*20930*/  @!P0 IMAD.MOV.U32 R6, RZ, RZ, R132 ;  /* 0x000000ffff068224 */ /* 0x004fc600078e0084 */
[----:B------:R-:W2:Y:S01]  /*20940*/  LDL R132, [R1+0xb78] ;  /* 0x000b780001847983 */ /* 0x000ea20000100800 */
[----:B------:R-:W-:-:S03]  /*20950*/  @!P0 IMAD.MOV.U32 R7, RZ, RZ, R134 ;  /* 0x000000ffff078224 */ /* 0x000fc600078e0086 */
[----:B------:R-:W2:Y:S04]  /*20960*/  LDL R134, [R1+0xb74] ;  /* 0x000b740001867983 */ /* 0x000ea80000100800 */
[----:B------:R3:W2:Y:S01]  /*20970*/  @!P0 LDG.E.U16 R248, desc[UR6][R6.64] ;  /* 0x0000000606f88981 */ /* 0x0006a2000c1e1500 */
[----:B------:R-:W-:Y:S02]  /*20980*/  PRMT R246, RZ, 0x7610, R246 ;  /* 0x00007610fff67816 */ /* 0x000fe400000000f6 */
[----:B------:R-:W-:Y:S01]  /*20990*/  PRMT R245, RZ, 0x7610, R245 ;  /* 0x00007610fff57816 */ /* 0x000fe200000000f5 */
[----:B---3--:R-:W-:Y:S02]  /*209a0*/  @!P0 IMAD.MOV.U32 R6, RZ, RZ, R136 ;  /* 0x000000ffff068224 */ /* 0x008fe400078e0088 */
[----:B------:R-:W3:Y:S01]  /*209b0*/  LDL R136, [R1+0xb70] ;  /* 0x000b700001887983 */ /* 0x000ee20000100800 */
[----:B------:R-:W-:-:S03]  /*209c0*/  @!P0 IMAD.MOV.U32 R7, RZ, RZ, R137 ;  /* 0x000000ffff078224 */ /* 0x000fc600078e0089 */
[----:B------:R-:W3:Y:S04]  /*209d0*/  LDL R137, [R1+0xb6c] ;  /* 0x000b6c0001897983 */ /* 0x000ee80000100800 */
[----:B------:R4:W3:Y:S02]  /*209e0*/  @!P0 LDG.E.U16 R247, desc[UR6][R6.64] ;  /* 0x0000000606f78981 */ /* 0x0008e4000c1e1500 */
[----:B----4-:R-:W-:Y:S02]  /*209f0*/  @!P0 IMAD.MOV.U32 R7, RZ, RZ, R25 ;  /* 0x000000ffff078224 */ /* 0x010fe400078e0019 */
[----:B------:R-:W4:Y:S01]  /*20a00*/  LDL R25, [R1+0xb5c] ;  /* 0x000b5c0001197983 */ /* 0x000f220000100800 */
[----:B------:R-:W-:-:S03]  /*20a10*/  @!P0 IMAD.MOV.U32 R6, RZ, RZ, R24 ;  /* 0x000000ffff068224 */ /* 0x000fc600078e0018 */
[----:B------:R-:W4:Y:S04]  /*20a20*/  LDL R24, [R1+0xb60] ;  /* 0x000b600001187983 */ /* 0x000f280000100800 */
[----:B------:R0:W4:Y:S02]  /*20a30*/  @!P0 LDG.E.U16 R246, desc[UR6][R6.64] ;  /* 0x0000000606f68981 */ /* 0x000124000c1e1500 */
[----:B0-----:R-:W-:Y:S02]  /*20a40*/  @!P0 IMAD.MOV.U32 R6, RZ, RZ, R140 ;  /* 0x000000ffff068224 */ /* 0x001fe400078e008c */
[----:B------:R-:W-:Y:S01]  /*20a50*/  @!P0 IMAD.MOV.U32 R7, RZ, RZ, R142 ;  /* 0x000000ffff078224 */ /* 0x000fe200078e008e */
[----:B------:R-:W-:Y:S01]  /*20a60*/  PRMT R244, RZ, 0x7610, R244 ;  /* 0x00007610fff47816 */ /* 0x000fe200000000f4 */
[----:B------:R-:W4:Y:S04]  /*20a70*/  LDL R142, [R1+0xb34] ;  /* 0x000b3400018e7983 */ /* 0x000f280000100800 */
[----:B------:R2:W4:Y:S01]  /*20a80*/  @!P0 LDG.E.U16 R245, desc[UR6][R6.64] ;  /* 0x0000000606f58981 */ /* 0x000522000c1e1500 */
[----:B------:R-:W-:-:S02]  /*20a90*/  PRMT R243, RZ, 0x7610, R243 ;  /* 0x00007610fff37816 */ /* 0x000fc400000000f3 */
[----:B------:R-:W-:Y:S01]  /*20aa0*/  PRMT R242, RZ, 0x7610, R242 ;  /* 0x00007610fff27816 */ /* 0x000fe200000000f2 */
[----:B------:R-:W4:Y:S01]  /*20ab0*/  LDL R140, [R1+0xb38] ;  /* 0x000b3800018c7983 */ /* 0x000f220000100800 */
[----:B--2---:R-:W-:-:S03]  /*20ac0*/  @!P0 IMAD.MOV.U32 R6, RZ, RZ, R132 ;  /* 0x000000ffff068224 */ /* 0x004fc600078e0084 */
[----:B------:R-:W2:Y:S01]  /*20ad0*/  LDL R132, [R1+0xb58] ;  /* 0x000b580001847983 */ /* 0x000ea20000100800 */
[----:B------:R-:W-:-:S03]  /*20ae0*/  @!P0 IMAD.MOV.U32 R7, RZ, RZ, R134 ;  /* 0x000000ffff078224 */ /* 0x000fc600078e0086 */
[----:B------:R-:W2:Y:S04]  /*20af0*/  LDL R134, [R1+0xb54] ;  /* 0x000b540001867983 */ /* 0x000ea80000100800 */
[----:B------:R3:W2:Y:S01]  /*20b00*/  @!P0 LDG.E.U16 R244, desc[UR6][R6.64] ;  /* 0x0000000606f48981 */ /* 0x0006a2000c1e1500 */
[----:B------:R-:W-:Y:S01]  /*20b10*/  PRMT R241, RZ, 0x7610, R241 ;  /* 0x00007610fff17816 */ /* 0x000fe200000000f1 */
[----:B---3--:R-:W-:Y:S02]  /*20b20*/  @!P0 IMAD.MOV.U32 R6, RZ, RZ, R136 ;  /* 0x000000ffff068224 */ /* 0x008fe400078e0088 */
[----:B------:R-:W3:Y:S01]  /*20b30*/  LDL R136, [R1+0xb40] ;  /* 0x000b400001887983 */ /* 0x000ee20000100800 */
[----:B------:R-:W-:-:S03]  /*20b40*/  @!P0 IMAD.MOV.U32 R7, RZ, RZ, R137 ;  /* 0x000000ffff078224 */ /* 0x000fc600078e0089 */
[----:B------:R-:W3:Y:S04]  /*20b50*/  LDL R137, [R1+0xb3c] ;  /* 0x000b3c0001897983 */ /* 0x000ee80000100800 */
[----:B------:R0:W3:Y:S02]  /*20b60*/  @!P0 LDG.E.U16 R243, desc[UR6][R6.64] ;  /* 0x0000000606f38981 */ /* 0x0000e4000c1e1500 */
[----:B0-----:R-:W-:Y:S02]  /*20b70*/  @!P0 IMAD.MOV.U32 R6, RZ, RZ, R138 ;  /* 0x000000ffff068224 */ /* 0x001fe400078e008a */
[----:B------:R-:W-:Y:S01]  /*20b80*/  @!P0 IMAD.MOV.U32 R7, RZ, RZ, R139 ;  /* 0x000000ffff078224 */ /* 0x000fe200078e008b */
[----:B------:R-:W-:Y:S01]  /*20b90*/  PRMT R240, RZ, 0x7610, R240 ;  /* 0x00007610fff07816 */ /* 0x000fe200000000f0 */
[----:B------:R-:W3:Y:S04]  /*20ba0*/  LDL R139, [R1+0xb1c] ;  /* 0x000b1c00018b7983 */ /* 0x000ee80000100800 */
[----:B------:R4:W3:Y:S04]  /*20bb0*/  @!P0 LDG.E.U16 R242, desc[UR6][R6.64] ;  /* 0x0000000606f28981 */ /* 0x0008e8000c1e1500 */
[----:B------:R-:W3:Y:S01]  /*20bc0*/  LDL R138, [R1+0xb20] ;  /* 0x000b2000018a7983 */ /* 0x000ee20000100800 */
[----:B----4-:R-:W-:-:S03]  /*20bd0*/  @!P0 IMAD.MOV.U32 R7, RZ, RZ, R25 ;  /* 0x000000ffff078224 */ /* 0x010fc600078e0019 */
[----:B------:R-:W4:Y:S01]  /*20be0*/  LDL R25, [R1+0xb2c] ;  /* 0x000b2c0001197983 */ /* 0x000f220000100800 */
[----:B------:R-:W-:-:S03]  /*20bf0*/  @!P0 IMAD.MOV.U32 R6, RZ, RZ, R24 ;  /* 0x000000ffff068224 */ /* 0x000fc600078e0018 */
[----:B------:R-:W4:Y:S04]  /*20c00*/  LDL R24, [R1+0xb30] ;  /* 0x000b300001187983 */ /* 0x000f280000100800 */
[----:B------:R2:W4:Y:S02]  /*20c10*/  @!P0 LDG.E.U16 R241, desc[UR6][R6.64] ;  /* 0x0000000606f18981 */ /* 0x000524000c1e1500 */
[----:B--2---:R-:W-:Y:S02]  /*20c20*/  @!P0 IMAD.MOV.U32 R6, RZ, RZ, R132 ;  /* 0x000000ffff068224 */ /* 0x004fe400078e0084 */
[----:B------:R-:W2:Y:S01]  /*20c30*/  LDL R132, [R1+0xb28] ;  /* 0x000b280001847983 */ /* 0x000ea20000100800 */
[----:B------:R-:W-:-:S03]  /*20c40*/  @!P0 IMAD.MOV.U32 R7, RZ, RZ, R134 ;  /* 0x000000ffff078224 */ /* 0x000fc600078e0086 */
[----:B------:R-:W2:Y:S01]  /*20c50*/  LDL R134, [R1+0xb24] ;  /* 0x000b240001867983 */ /* 0x000ea20000100800 */
[----:B------:R-:W-:-:S03]  /*20c60*/  PRMT R239, RZ, 0x7610, R239 ;  /* 0x00007610ffef7816 */ /* 0x000fc600000000ef */
        /* <DEDUP_REMOVED lines=12> */
[----:B------:R4:W3:Y:S01]  /*20d30*/  @!P0 LDG.E.U16 R238, desc[UR6][R6.64] ;  /* 0x0000000606ee8981 */ /* 0x0008e2000c1e1500 */
[----:B------:R-:W-:-:S03]  /*20d40*/  PRMT R235, RZ, 0x7610, R235 ;  /* 0x00007610ffeb7816 */ /* 0x000fc600000000eb */
        /* <DEDUP_REMOVED lines=9> */
[----:B------:R-:W2:Y:S04]  /*20de0*/  LDL R134, [R1+0xaf4] ;  /* 0x000af40001867983 */ /* 0x000ea80000100800 */
[----:B------:R0:W2:Y:S02]  /*20df0*/  @!P0 LDG.E.U16 R236, desc[UR6][R6.64] ;  /* 0x0000000606ec8981 */ /* 0x0000a4000c1e1500 */
[----:B0-----:R-:W-:Y:S02]  /*20e00*/  @!P0 IMAD.MOV.U32 R6, RZ, RZ, R138 ;  /* 0x000000ffff068224 */ /* 0x001fe400078e008a */
[----:B------:R-:W-:Y:S01]  /*20e10*/  @!P0 IMAD.MOV.U32 R7, RZ, RZ, R139 ;  /* 0x000000ffff078224 */ /* 0x000fe200078e008b */
[----:B------:R-:W-:Y:S01]  /*20e20*/  PRMT R234, RZ, 0x7610, R234 ;  /* 0x00007610ffea7816 */ /* 0x000fe200000000ea */
[----:B------:R-:W2:Y:S04]  /*20e30*/  LDL R139, [R1+0x6bc] ;  /* 0x0006bc00018b7983 */ /* 0x000ea80000100800 */
[----:B------:R3:W2:Y:S01]  /*20e40*/  @!P0 LDG.E.U16 R235, desc[UR6][R6.64] ;  /* 0x0000000606eb8981 */ /* 0x0006a2000c1e1500 */
[----:B------:R-:W-:-:S03]  /*20e50*/  PRMT R233, RZ, 0x7610, R233 ;  /* 0x00007610ffe97816 */ /* 0x000fc600000000e9 */
[----:B------:R-:W2:Y:S01]  /*20e60*/  LDL R138, [R1+0x6c0] ;  /* 0x0006c000018a7983 */ /* 0x000ea20000100800 */
[----:B---3--:R-:W-:-:S03]  /*20e70*/  @!P0 IMAD.MOV.U32 R6, RZ, RZ, R136 ;  /* 0x000000ffff068224 */ /* 0x008fc600078e0088 */
        /* <DEDUP_REMOVED lines=9> */
[----:B--2---:R-:W-:Y:S02]  /*20f10*/  @!P0 IMAD.MOV.U32 R6, RZ, RZ, R132 ;  /* 0x000000ffff068224 */ /* 0x004fe400078e0084 */
[----:B------:R-:W2:Y:S01]  /*20f20*/  LDL R132, [R1+0x6a8] ;  /* 0x0006a80001847983 */ /* 0x000ea20000100800 */
[----:B------:R-:W-:Y:S01]  /*20f30*/  PRMT R232, RZ, 0x7610, R232 ;  /* 0x00007610ffe87816 */ /* 0x000fe200000000e8 */
[----:B------:R-:W-:Y:S01]  /*20f40*/  @!P0 IMAD.MOV.U32 R7, RZ, RZ, R134 ;  /* 0x000000ffff078224 */ /* 0x000fe200078e0086 */
[----:B------:R-:W-:Y:S01]  /*20f50*/  PRMT R231, RZ, 0x7610, R231 ;  /* 0x00007610ffe77816 */ /* 0x000fe200000000e7 */
[----:B------:R-:W2:Y:S04]  /*20f60*/  LDL R134, [R1+0x6a4] ;  /* 0x0006a40001867983 */ /* 0x000ea80000100800 */
[----:B------:R0:W2:Y:S02]  /*20f70*/  @!P0 LDG.E.U16 R232, desc[UR6][R6.64] ;  /* 0x0000000606e88981 */ /* 0x0000a4000c1e1500 */
[----:B0-----:R-:W-:-:S02]  /*20f80*/  @!P0 IMAD.MOV.U32 R6, RZ, RZ, R140 ;  /* 0x000000ffff068224 */ /* 0x001fc400078e008c */
[----:B------:R-:W-:Y:S01]  /*20f90*/  @!P0 IMAD.MOV.U32 R7, RZ, RZ, R142 ;  /* 0x000000ffff078224 */ /* 0x000fe200078e008e */
[----:B------:R-:W-:Y:S01]  /*20fa0*/  PRMT R230, RZ, 0x7610, R230 ;  /* 0x00007610ffe67816 */ /* 0x000fe200000000e6 */
[----:B------:R-:W2:Y:S04]  /*20fb0*/  LDL R142, [R1+0x68c] ;  /* 0x00068c00018e7983 */ /* 0x000ea80000100800 */
[----:B------:R3:W2:Y:S01]  /*20fc0*/  @!P0 LDG.E.U16 R231, desc[UR6][R6.64] ;  /* 0x0000000606e78981 */ /* 0x0006a2000c1e1500 */
[----:B------:R-:W-:Y:S02]  /*20fd0*/  PRMT R229, RZ, 0x7610, R229 ;  /* 0x00007610ffe57816 */ /* 0x000fe400000000e5 */
[----:B------:R-:W-:Y:S01]  /*20fe0*/  PRMT R228, RZ, 0x7610, R228 ;  /* 0x00007610ffe47816 */ /* 0x000fe200000000e4 */
        /* <DEDUP_REMOVED lines=95> */
[----:B------:R-:W-:Y:S01]  /*215e0*/  PRMT R213, RZ, 0x7610, R213 ;  /* 0x00007610ffd57816 */ /* 0x000fe200000000d5 */
[----:B0-----:R-:W-:Y:S02]  /*215f0*/  @!P0 IMAD.MOV.U32 R6, RZ, RZ, R138 ;  /* 0x000000ffff068224 */ /* 0x001fe400078e008a */
[----:B------:R-:W-:Y:S01]  /*21600*/  @!P0 IMAD.MOV.U32 R7, RZ, RZ, R139 ;  /* 0x000000ffff078224 */ /* 0x000fe200078e008b */
[----:B------:R-:W2:Y:S04]  /*21610*/  LDL R138, [R1+0x5e8] ;  /* 0x0005e800018a7983 */ /* 0x000ea80000100800 */
[----:B------:R3:W2:Y:S04]  /*21620*/  @!P0 LDG.E.U16 R214, desc[UR6][R6.64] ;  /* 0x0000000606d68981 */ /* 0x0006a8000c1e1500 */
[----:B------:R-:W2:Y:S01]  /*21630*/  LDL R139, [R1+0x5e4] ;  /* 0x0005e400018b7983 */ /* 0x000ea20000100800 */
[----:B---3--:R-:W-:Y:S01]  /*21640*/  @!P0 IMAD.MOV.U32 R6, RZ, RZ, R136 ;  /* 0x000000ffff068224 */ /* 0x008fe200078e0088 */
[----:B------:R-:W-:-:S02]  /*21650*/  PRMT R212, RZ, 0x7610, R212 ;  /* 0x00007610ffd47816 */ /* 0x000fc400000000d4 */
[----:B------:R-:W3:Y:S01]  /*21660*/  LDL R136, [R1+0x5d0] ;  /* 0x0005d00001887983 */ /* 0x000ee20000100800 */
[----:B------:R-:W-:Y:S01]  /*21670*/  @!P0 IMAD.MOV.U32 R7, RZ, RZ, R137 ;  /* 0x000000ffff078224 */ /* 0x000fe200078e0089 */
[----:B------:R-:W-:Y:S02]  /*21680*/  PRMT R211, RZ, 0x7610, R211 ;  /* 0x00007610ffd37816 */ /* 0x000fe400000000d3 */
[----:B------:R-:W3:Y:S04]  /*21690*/  LDL R137, [R1+0x5cc] ;  /* 0x0005cc0001897983 */ /* 0x000ee80000100800 */
[----:B------:R4:W3:Y:S02]  /*216a0*/  @!P0 LDG.E.U16 R213, desc[UR6][R6.64] ;  /* 0x0000000606d58981 */ /* 0x0008e4000c1e1500 */
[----:B----4-:R-:W-:-:S02]  /*216b0*/  @!P0 IMAD.MOV.U32 R7, RZ, RZ, R25 ;  /* 0x000000ffff078224 */ /* 0x010fc400078e0019 */
[----:B------:R-:W4:Y:S01]  /*216c0*/  LDL R25, [R1+0x5dc] ;  /* 0x0005dc0001197983 */ /* 0x000f220000100800 */
[----:B------:R-:W-:-:S03]  /*216d0*/  @!P0 IMAD.MOV.U32 R6, RZ, RZ, R24 ;  /* 0x000000ffff068224 */ /* 0x000fc600078e0018 */
[----:B------:R-:W3:Y:S04]  /*216e0*/  LDL R24, [R1+0x5e0] ;  /* 0x0005e00001187983 */ /* 0x000ee80000100800 */
[----:B------:R2:W3:Y:S02]  /*216f0*/  @!P0 LDG.E.U16 R212, desc[UR6][R6.64] ;  /* 0x0000000606d48981 */ /* 0x0004e4000c1e1500 */
[----:B--2---:R-:W-:Y:S02]  /*21700*/  @!P0 IMAD.MOV.U32 R6, RZ, RZ, R132 ;  /* 0x000000ffff068224 */ /* 0x004fe400078e0084 */
[----:B------:R-:W2:Y:S01]  /*21710*/  LDL R132, [R1+0x5d8] ;  /* 0x0005d80001847983 */ /* 0x000ea20000100800 */
[----:B------:R-:W-:-:S03]  /*21720*/  @!P0 IMAD.MOV.U32 R7, RZ, RZ, R134 ;  /* 0x000000ffff078224 */ /* 0x000fc600078e0086 */
[----:B------:R-:W2:Y:S01]  /*21730*/  LDL R134, [R1+0x5d4] ;  /* 0x0005d40001867983 */ /* 0x000ea20000100800 */
[----:B------:R-:W-:-:S03]  /*21740*/  PRMT R210, RZ, 0x7610, R210 ;  /* 0x00007610ffd27816 */ /* 0x000fc600000000d2 */
[----:B------:R0:W2:Y:S01]  /*21750*/  @!P0 LDG.E.U16 R211, desc[UR6][R6.64] ;  /* 0x0000000606d38981 */ /* 0x0000a2000c1e1500 */
[----:B------:R-:W-:-:S03]  /*21760*/  PRMT R209, RZ, 0x7610, R209 ;  /* 0x00007610ffd17816 */ /* 0x000fc600000000d1 */
[----:B------:R-:W2:Y:S01]  /*21770*/  LDL.LU R144, [R1+0x5c8] ;  /* 0x0005c80001907983 */ /* 0x000ea20000300800 */
[----:B0-----:R-:W-:Y:S02]  /*21780*/  @!P0 IMAD.MOV.U32 R6, RZ, RZ, R140 ;  /* 0x000000ffff068224 */ /* 0x001fe400078e008c */
[----:B------:R-:W-:Y:S01]  /*21790*/  @!P0 IMAD.MOV.U32 R7, RZ, RZ, R142 ;  /* 0x000000ffff078224 */ /* 0x000fe200078e008e */
        /* <DEDUP_REMOVED lines=10> */
[----:B----4-:R-:W-:-:S03]  /*21840*/  @!P0 IMAD.MOV.U32 R7, RZ, RZ, R25 ;  /* 0x000000ffff078224 */ /* 0x010fc600078e0019 */
[----:B------:R-:W4:Y:S01]  /*21850*/  LDL R25, [R1+0x5bc] ;  /* 0x0005bc0001197983 */ /* 0x000f220000100800 */
[----:B---3--:R-:W-:-:S03]  /*21860*/  @!P0 IMAD.MOV.U32 R6, RZ, RZ, R24 ;  /* 0x000000ffff068224 */ /* 0x008fc600078e0018 */
[----:B------:R-:W3:Y:S04]  /*21870*/  LDL R24, [R1+0x5c0] ;  /* 0x0005c00001187983 */ /* 0x000ee80000100800 */
[----:B------:R2:W3:Y:S02]  /*21880*/  @!P0 LDG.E.U16 R208, desc[UR6][R6.64] ;  /* 0x0000000606d08981 */ /* 0x0004e4000c1e1500 */
        /* <DEDUP_REMOVED lines=11> */
[----:B0-----:R-:W-:-:S02]  /*21940*/  @!P0 IMAD.MOV.U32 R6, RZ, RZ, R144 ;  /* 0x000000ffff068224 */ /* 0x001fc400078e0090 */
[----:B------:R-:W-:-:S05]  /*21950*/  @!P0 IMAD.MOV.U32 R7, RZ, RZ, R140 ;  /* 0x000000ffff078224 */ /* 0x000fca00078e008c */
[----:B------:R4:W2:Y:S01]  /*21960*/  @!P0 LDG.E.U16 R205, desc[UR6][R6.64] ;  /* 0x0000000606cd8981 */ /* 0x0008a2000c1e1500 */
[----:B------:R-:W-:Y:S01]  /*21970*/  PRMT R204, RZ, 0x7610, R204 ;  /* 0x00007610ffcc7816 */ /* 0x000fe200000000cc */
[----:B----4-:R-:W-:Y:S02]  /*21980*/  @!P0 IMAD.MOV.U32 R7, RZ, RZ, R25 ;  /* 0x000000ffff078224 */ /* 0x010fe400078e0019 */
[----:B------:R-:W4:Y:S01]  /*21990*/  LDL R25, [R1+0x58c] ;  /* 0x00058c0001197983 */ /* 0x000f220000100800 */
[----:B---3--:R-:W-:-:S03]  /*219a0*/  @!P0 IMAD.MOV.U32 R6, RZ, RZ, R24 ;  /* 0x000000ffff068224 */ /* 0x008fc600078e0018 */
[----:B------:R-:W3:Y:S04]  /*219b0*/  LDL R24, [R1+0x590] ;  /* 0x0005900001187983 */ /* 0x000ee80000100800 */
[----:B------:R2:W3:Y:S02]  /*219c0*/  @!P0 LDG.E.U16 R204, desc[UR6][R6.64] ;  /* 0x0000000606cc8981 */ /* 0x0004e4000c1e1500 */
[----:B--2---:R-:W-:Y:S02]  /*219d0*/  @!P0 IMAD.MOV.U32 R6, RZ, RZ, R132 ;  /* 0x000000ffff068224 */ /* 0x004fe400078e0084 */
[----:B------:R-:W2:Y:S01]  /*219e0*/  LDL R132, [R1+0x588] ;  /* 0x0005880001847983 */ /* 0x000ea20000100800 */
[----:B------:R-:W-:Y:S01]  /*219f0*/  PRMT R203, RZ, 0x7610, R203 ;  /* 0x00007610ffcb7816 */ /* 0x000fe200000000cb */
[----:B------:R-:W-:-:S02]  /*21a00*/  @!P0 IMAD.MOV.U32 R7, RZ, RZ, R134 ;  /* 0x000000ffff078224 */ /* 0x000fc400078e0086 */
[----:B------:R-:W2:Y:S01]  /*21a10*/  LDL R134, [R1+0x584] ;  /* 0x0005840001867983 */ /* 0x000ea20000100800 */
[----:B------:R-:W-:-:S03]  /*21a20*/  PRMT R202, RZ, 0x7610, R202 ;  /* 0x00007610ffca7816 */ /* 0x000fc600000000ca */
[----:B------:R0:W2:Y:S01]  /*21a30*/  @!P0 LDG.E.U16 R203, desc[UR6][R6.64] ;  /* 0x0000000606cb8981 */ /* 0x0000a2000c1e1500 */
[----:B------:R-:W-:Y:S01]  /*21a40*/  PRMT R201, RZ, 0x7610, R201 ;  /* 0x00007610ffc97816 */ /* 0x000fe200000000c9 */
[----:B0-----:R-:W-:Y:S02]  /*21a50*/  @!P0 IMAD.MOV.U32 R6, RZ, RZ, R138 ;  /* 0x000000ffff068224 */ /* 0x001fe400078e008a */
[----:B------:R-:W-:Y:S01]  /*21a60*/  @!P0 IMAD.MOV.U32 R7, RZ, RZ, R139 ;  /* 0x000000ffff078224 */ /* 0x000fe200078e008b */
[----:B------:R-:W2:Y:S04]  /*21a70*/  LDL R138, [R1+0x580] ;  /* 0x00058000018a7983 */ /* 0x000ea80000100800 */
[----:B------:R-:W2:Y:S04]  /*21a80*/  LDL R139, [R1+0x57c] ;  /* 0x00057c00018b7983 */ /* 0x000ea80000100800 */
[----:B------:R0:W2:Y:S02]  /*21a90*/  @!P0 LDG.E.U16 R202, desc[UR6][R6.64] ;  /* 0x0000000606ca8981 */ /* 0x0000a4000c1e1500 */
[----:B0-----:R-:W-:-:S02]  /*21aa0*/  @!P0 IMAD.MOV.U32 R6, RZ, RZ, R136 ;  /* 0x000000ffff068224 */ /* 0x001fc400078e0088 */
[----:B------:R-:W-:Y:S01]  /*21ab0*/  @!P0 IMAD.MOV.U32 R7, RZ, RZ, R137 ;  /* 0x000000ffff078224 */ /* 0x000fe200078e0089 */
[----:B------:R-:W2:Y:S04]  /*21ac0*/  LDL R136, [R1+0x568] ;  /* 0x0005680001887983 */ /* 0x000ea80000100800 */
[----:B------:R-:W2:Y:S04]  /*21ad0*/  LDL R137, [R1+0x564] ;  /* 0x0005640001897983 */ /* 0x000ea80000100800 */
[----:B------:R4:W2:Y:S01]  /*21ae0*/  @!P0 LDG.E.U16 R201, desc[UR6][R6.64] ;  /* 0x0000000606c98981 */ /* 0x0008a2000c1e1500 */
[----:B------:R-:W-:Y:S01]  /*21af0*/  PRMT R200, RZ, 0x7610, R200 ;  /* 0x00007610ffc87816 */ /* 0x000fe200000000c8 */
[----:B----4-:R-:W-:-:S02]  /*21b00*/  @!P0 IMAD.MOV.U32 R7, RZ, RZ, R25 ;  /* 0x000000ffff078224 */ /* 0x010fc400078e0019 */
        /* <DEDUP_REMOVED lines=13> */
[----:B------:R-:W2:Y:S01]  /*21be0*/  LDL R138, [R1+0x550] ;  /* 0x00055000018a7983 */ /* 0x000ea20000100800 */
[----:B------:R-:W-:-:S03]  /*21bf0*/  @!P0 IMAD.MOV.U32 R7, RZ, RZ, R139 ;  /* 0x000000ffff078224 */ /* 0x000fc600078e008b */
[----:B------:R-:W2:Y:S04]  /*21c00*/  LDL R139, [R1+0x54c] ;  /* 0x00054c00018b7983 */ /* 0x000ea80000100800 */
[----:B------:R0:W2:Y:S02]  /*21c10*/  @!P0 LDG.E.U16 R198, desc[UR6][R6.64] ;  /* 0x0000000606c68981 */ /* 0x0000a4000c1e1500 */
[----:B0-----:R-:W-:Y:S02]  /*21c20*/  @!P0 IMAD.MOV.U32 R6, RZ, RZ, R136 ;  /* 0x000000ffff068224 */ /* 0x001fe400078e0088 */
[----:B------:R-:W2:Y:S01]  /*21c30*/  LDL R136, [R1+0x548] ;  /* 0x0005480001887983 */ /* 0x000ea20000100800 */
[----:B------:R-:W-:-:S03]  /*21c40*/  @!P0 IMAD.MOV.U32 R7, RZ, RZ, R137 ;  /* 0x000000ffff078224 */ /* 0x000fc600078e0089 */
[----:B------:R-:W2:Y:S04]  /*21c50*/  LDL R137, [R1+0x544] ;  /* 0x0005440001897983 */ /* 0x000ea80000100800 */
        /* <DEDUP_REMOVED lines=154> */
[----:B------:R-:W-:Y:S01]  /*22600*/  @!P0 IMAD.MOV.U32 R7, RZ, RZ, R134 ;  /* 0x000000ffff078224 */ /* 0x000fe200078e0086 */
[----:B------:R-:W-:Y:S01]  /*22610*/  PRMT R170, RZ, 0x7610, R170 ;  /* 0x00007610ffaa7816 */ /* 0x000fe200000000aa */
[----:B------:R-:W2:Y:S04]  /*22620*/  LDL R134, [R1+0x3a0] ;  /* 0x0003a00001867983 */ /* 0x000ea80000100800 */
[----:B------:R0:W2:Y:S01]  /*22630*/  @!P0 LDG.E.U16 R171, desc[UR6][R6.64] ;  /* 0x0000000606ab8981 */ /* 0x0000a2000c1e1500 */
[----:B------:R-:W-:-:S03]  /*22640*/  PRMT R169, RZ, 0x7610, R169 ;  /* 0x00007610ffa97816 */ /* 0x000fc600000000a9 */
[----:B------:R-:W2:Y:S04]  /*22650*/  LDL.LU R143, [R1+0x360] ;  /* 0x00036000018f7983 */ /* 0x000ea80000300800 */
[----:B------:R-:W2:Y:S01]  /*22660*/  LDL.LU R145, [R1+0x324] ;  /* 0x0003240001917983 */ /* 0x000ea20000300800 */
[----:B0-----:R-:W-:-:S03]  /*22670*/  @!P0 IMAD.MOV.U32 R6, RZ, RZ, R138 ;  /* 0x000000ffff068224 */ /* 0x001fc600078e008a */
[----:B------:R-:W2:Y:S01]  /*22680*/  LDL R138, [R1+0x41c] ;  /* 0x00041c00018a7983 */ /* 0x000ea20000100800 */
[----:B------:R-:W-:-:S03]  /*22690*/  @!P0 IMAD.MOV.U32 R7, RZ, RZ, R139 ;  /* 0x000000ffff078224 */ /* 0x000fc600078e008b */
[----:B------:R-:W2:Y:S04]  /*226a0*/  LDL R139, [R1+0x364] ;  /* 0x00036400018b7983 */ /* 0x000ea80000100800 */
[----:B------:R0:W2:Y:S02]  /*226b0*/  @!P0 LDG.E.U16 R170, desc[UR6][R6.64] ;  /* 0x0000000606aa8981 */ /* 0x0000a4000c1e1500 */
[----:B0-----:R-:W-:Y:S01]  /*226c0*/  @!P0 IMAD.MOV.U32 R6, RZ, RZ, R136 ;  /* 0x000000ffff068224 */ /* 0x001fe200078e0088 */
[----:B------:R-:W-:Y:S01]  /*226d0*/  PRMT R168, RZ, 0x7610, R168 ;  /* 0x00007610ffa87816 */ /* 0x000fe200000000a8 */
[----:B------:R-:W2:Y:S01]  /*226e0*/  LDL R136, [R1+0x3e0] ;  /* 0x0003e00001887983 */ /* 0x000ea20000100800 */
[----:B------:R-:W-:-:S03]  /*226f0*/  @!P0 IMAD.MOV.U32 R7, RZ, RZ, R137 ;  /* 0x000000ffff078224 */ /* 0x000fc600078e0089 */
[----:B------:R-:W2:Y:S04]  /*22700*/  LDL R137, [R1+0x3dc] ;  /* 0x0003dc0001897983 */ /* 0x000ea80000100800 */
[----:B------:R4:W2:Y:S02]  /*22710*/  @!P0 LDG.E.U16 R169, desc[UR6][R6.64] ;  /* 0x0000000606a98981 */ /* 0x0008a4000c1e1500 */
        /* <DEDUP_REMOVED lines=15> */
[----:B0-----:R-:W-:Y:S02]  /*22810*/  @!P0 IMAD.MOV.U32 R7, RZ, RZ, R143 ;  /* 0x000000ffff078224 */ /* 0x001fe400078e008f */
[----:B------:R-:W-:-:S05]  /*22820*/  @!P0 IMAD.MOV.U32 R6, RZ, RZ, R139 ;  /* 0x000000ffff068224 */ /* 0x000fca00078e008b */
[----:B------:R0:W2:Y:S01]  /*22830*/  @!P0 LDG.E.U16 R166, desc[UR6][R6.64] ;  /* 0x0000000606a68981 */ /* 0x0000a2000c1e1500 */
[----:B------:R-:W-:Y:S01]  /*22840*/  PRMT R164, RZ, 0x7610, R164 ;  /* 0x00007610ffa47816 */ /* 0x000fe200000000a4 */
[----:B0-----:R-:W-:Y:S01]  /*22850*/  @!P0 IMAD.MOV.U32 R6, RZ, RZ, R145 ;  /* 0x000000ffff068224 */ /* 0x001fe200078e0091 */
[----:B------:R-:W-:Y:S01]  /*22860*/  PRMT R163, RZ, 0x7610, R163 ;  /* 0x00007610ffa37816 */ /* 0x000fe200000000a3 */
[----:B----4-:R-:W-:Y:S02]  /*22870*/  @!P0 IMAD.MOV.U32 R7, RZ, RZ, R25 ;  /* 0x000000ffff078224 */ /* 0x010fe400078e0019 */
[----:B------:R-:W4:Y:S04]  /*22880*/  LDL.LU R25, [R1+0x31c] ;  /* 0x00031c0001197983 */ /* 0x000f280000300800 */
[----:B------:R3:W4:Y:S04]  /*22890*/  @!P0 LDG.E.U16 R165, desc[UR6][R6.64] ;  /* 0x0000000606a58981 */ /* 0x000728000c1e1500 */
[----:B------:R-:W4:Y:S04]  /*228a0*/  LDL R150, [R1+0x444] ;  /* 0x0004440001967983 */ /* 0x000f280000100800 */
[----:B------:R-:W4:Y:S01]  /*228b0*/  LDL R139, [R1+0x448] ;  /* 0x00044800018b7983 */ /* 0x000f220000100800 */
[----:B---3--:R-:W-:-:S02]  /*228c0*/  @!P0 IMAD.MOV.U32 R6, RZ, RZ, R24 ;  /* 0x000000ffff068224 */ /* 0x008fc400078e0018 */
[----:B------:R-:W-:Y:S01]  /*228d0*/  @!P0 IMAD.MOV.U32 R7, RZ, RZ, R138 ;  /* 0x000000ffff078224 */ /* 0x000fe200078e008a */
        /* <DEDUP_REMOVED lines=9> */
[----:B--2---:R-:W-:-:S03]  /*22970*/  @!P0 IMAD.MOV.U32 R6, RZ, RZ, R132 ;  /* 0x000000ffff068224 */ /* 0x004fc600078e0084 */
[----:B------:R-:W2:Y:S01]  /*22980*/  LDL R132, [R1+0x418] ;  /* 0x0004180001847983 */ /* 0x000ea20000100800 */
[----:B------:R-:W-:-:S03]  /*22990*/  @!P0 IMAD.MOV.U32 R7, RZ, RZ, R134 ;  /* 0x000000ffff078224 */ /* 0x000fc600078e0086 */
[----:B------:R-:W2:Y:S04]  /*229a0*/  LDL R134, [R1+0x3d8] ;  /* 0x0003d80001867983 */ /* 0x000ea80000100800 */
[----:B------:R0:W2:Y:S01]  /*229b0*/  @!P0 LDG.E.U16 R162, desc[UR6][R6.64] ;  /* 0x0000000606a28981 */ /* 0x0000a2000c1e1500 */
[----:B------:R-:W-:-:S03]  /*229c0*/  PRMT R160, RZ, 0x7610, R160 ;  /* 0x00007610ffa07816 */ /* 0x000fc600000000a0 */
[----:B------:R-:W2:Y:S01]  /*229d0*/  LDL.LU R142, [R1+0x390] ;  /* 0x00039000018e7983 */ /* 0x000ea20000300800 */
[----:B0-----:R-:W-:Y:S02]  /*229e0*/  @!P0 IMAD.MOV.U32 R6, RZ, RZ, R140 ;  /* 0x000000ffff068224 */ /* 0x001fe400078e008c */
[----:B------:R-:W-:-:S05]  /*229f0*/  @!P0 IMAD.MOV.U32 R7, RZ, RZ, R147 ;  /* 0x000000ffff078224 */ /* 0x000fca00078e0093 */
[----:B------:R4:W2:Y:S01]  /*22a00*/  @!P0 LDG.E.U16 R161, desc[UR6][R6.64] ;  /* 0x0000000606a18981 */ /* 0x0008a2000c1e1500 */
[----:B------:R-:W-:Y:S01]  /*22a10*/  PRMT R159, RZ, 0x7610, R159 ;  /* 0x00007610ff9f7816 */ /* 0x000fe2000000009f */
[----:B----4-:R-:W-:Y:S02]  /*22a20*/  @!P0 IMAD.MOV.U32 R6, RZ, RZ, R25 ;  /* 0x000000ffff068224 */ /* 0x010fe400078e0019 */
[----:B---3--:R-:W-:Y:S02]  /*22a30*/  @!P0 IMAD.MOV.U32 R7, RZ, RZ, R24 ;  /* 0x000000ffff078224 */ /* 0x008fe400078e0018 */
[----:B------:R-:W3:Y:S04]  /*22a40*/  LDL.LU R24, [R1+0x394] ;  /* 0x0003940001187983 */ /* 0x000ee80000300800 */
[----:B------:R0:W4:Y:S04]  /*22a50*/  @!P0 LDG.E.U16 R160, desc[UR6][R6.64] ;  /* 0x0000000606a08981 */ /* 0x000128000c1e1500 */
[----:B------:R-:W4:Y:S04]  /*22a60*/  LDL.LU R138, [R1+0x354] ;  /* 0x00035400018a7983 */ /* 0x000f280000300800 */
[----:B------:R-:W4:Y:S01]  /*22a70*/  LDL.LU R149, [R1+0x350] ;  /* 0x0003500001957983 */ /* 0x000f220000300800 */
[----:B0-----:R-:W-:-:S02]  /*22a80*/  @!P0 IMAD.MOV.U32 R6, RZ, RZ, R139 ;  /* 0x000000ffff068224 */ /* 0x001fc400078e008b */
[----:B------:R-:W-:Y:S01]  /*22a90*/  @!P0 IMAD.MOV.U32 R7, RZ, RZ, R150 ;  /* 0x000000ffff078224 */ /* 0x000fe200078e0096 */
[----:B------:R-:W-:Y:S01]  /*22aa0*/  PRMT R158, RZ, 0x7610, R158 ;  /* 0x00007610ff9e7816 */ /* 0x000fe2000000009e */
[----:B------:R-:W4:Y:S04]  /*22ab0*/  LDL R139, [R1+0x3cc] ;  /* 0x0003cc00018b7983 */ /* 0x000f280000100800 */
[----:B------:R2:W4:Y:S02]  /*22ac0*/  @!P0 LDG.E.U16 R159, desc[UR6][R6.64] ;  /* 0x00000006069f8981 */ /* 0x000524000c1e1500 */
[----:B--2---:R-:W-:Y:S02]  /*22ad0*/  @!P0 IMAD.MOV.U32 R6, RZ, RZ, R132 ;  /* 0x000000ffff068224 */ /* 0x004fe400078e0084 */
[----:B------:R-:W2:Y:S01]  /*22ae0*/  LDL R132, [R1+0x314] ;  /* 0x0003140001847983 */ /* 0x000ea20000100800 */
[----:B------:R-:W-:Y:S01]  /*22af0*/  @!P0 IMAD.MOV.U32 R7, RZ, RZ, R137 ;  /* 0x000000ffff078224 */ /* 0x000fe200078e0089 */
[----:B------:R-:W-:-:S02]  /*22b00*/  PRMT R157, RZ, 0x7610, R157 ;  /* 0x00007610ff9d7816 */ /* 0x000fc4000000009d */
[----:B------:R-:W-:Y:S01]  /*22b10*/  PRMT R156, RZ, 0x7610, R156 ;  /* 0x00007610ff9c7816 */ /* 0x000fe2000000009c */
        /* <DEDUP_REMOVED lines=11> */
[----:B---3--:R-:W-:-:S05]  /*22bd0*/  @!P0 IMAD.MOV.U32 R6, RZ, RZ, R24 ;  /* 0x000000ffff068224 */ /* 0x008fca00078e0018 */
[----:B------:R4:W3:Y:S02]  /*22be0*/  @!P0 LDG.E.U16 R156, desc[UR6][R6.64] ;  /* 0x00000006069c8981 */ /* 0x0008e4000c1e1500 */
[----:B----4-:R-:W-:Y:S02]  /*22bf0*/  @!P0 IMAD.MOV.U32 R6, RZ, RZ, R138 ;  /* 0x000000ffff068224 */ /* 0x010fe400078e008a */
[----:B------:R-:W-:-:S05]  /*22c00*/  @!P0 IMAD.MOV.U32 R7, RZ, RZ, R149 ;  /* 0x000000ffff078224 */ /* 0x000fca00078e0095 */
[----:B------:R0:W4:Y:S02]  /*22c10*/  @!P0 LDG.E.U16 R155, desc[UR6][R6.64] ;  /* 0x00000006069b8981 */ /* 0x000124000c1e1500 */
[----:B0-----:R-:W-:Y:S02]  /*22c20*/  @!P0 IMAD.MOV.U32 R7, RZ, RZ, R2 ;  /* 0x000000ffff078224 */ /* 0x001fe400078e0002 */
[----:B--2---:R-:W-:Y:S02]  /*22c30*/  @!P0 IMAD.MOV.U32 R6, RZ, RZ, R132 ;  /* 0x000000ffff068224 */ /* 0x004fe400078e0084 */
[----:B------:R-:W2:Y:S04]  /*22c40*/  LDL R132, [R1+0x30c] ;  /* 0x00030c0001847983 */ /* 0x000ea80000100800 */
[----:B------:R0:W-:Y:S04]  /*22c50*/  STL [R1+0xf5c], R2 ;  /* 0x000f5c0201007387 */ /* 0x0001e80000100800 */
[----:B------:R1:W4:Y:S04]  /*22c60*/  @!P0 LDG.E.U16 R154, desc[UR6][R6.64] ;  /* 0x00000006069a8981 */ /* 0x000328000c1e1500 */
[----:B0-----:R-:W3:Y:S04]  /*22c70*/  LDL.LU R2, [R1+0x348] ;  /* 0x0003480001027983 */ /* 0x001ee80000300800 */
[----:B------:R-:W1:Y:S04]  /*22c80*/  LDL R6, [R1+0x40c] ;  /* 0x00040c0001067983 */ /* 0x000e680000100800 */
[----:B------:R-:W1:Y:S01]  /*22c90*/  LDL R7, [R1+0x410] ;  /* 0x0004100001077983 */ /* 0x000e620000100800 */
[----:B------:R-:W-:-:S02]  /*22ca0*/  PRMT R153, RZ, 0x7610, R153 ;  /* 0x00007610ff997816 */ /* 0x000fc40000000099 */
[----:B------:R-:W-:Y:S02]  /*22cb0*/  PRMT R152, RZ, 0x7610, R152 ;  /* 0x00007610ff987816 */ /* 0x000fe40000000098 */
[----:B------:R-:W-:Y:S02]  /*22cc0*/  PRMT R23, RZ, 0x7610, R23 ;  /* 0x00007610ff177816 */ /* 0x000fe40000000017 */
[----:B------:R-:W-:Y:S02]  /*22cd0*/  PRMT R22, RZ, 0x7610, R22 ;  /* 0x00007610ff167816 */ /* 0x000fe40000000016 */
[----:B------:R-:W-:Y:S02]  /*22ce0*/  PRMT R21, RZ, 0x7610, R21 ;  /* 0x00007610ff157816 */ /* 0x000fe40000000015 */
[----:B-1----:R-:W-:-:S04]  /*22cf0*/  @!P0 LOP3.LUT R7, R7, R6, RZ, 0x3c, !PT ;  /* 0x0000000607078212 */ /* 0x002fc800078e3cff */
[----:B------:R-:W-:-:S04]  /*22d00*/  @!P0 LOP3.LUT R6, R7, R6, RZ, 0x3c, !PT ;  /* 0x0000000607068212 */ /* 0x000fc800078e3cff */
[----:B------:R-:W-:-:S05]  /*22d10*/  @!P0 LOP3.LUT R7, R7, R6, RZ, 0x3c, !PT ;  /* 0x0000000607078212 */ /* 0x000fca00078e3cff */
[----:B------:R0:W4:Y:S02]  /*22d20*/  @!P0 LDG.E.U16 R153, desc[UR6][R6.64] ;  /* 0x0000000606998981 */ /* 0x000124000c1e1500 */
[----:B0-----:R-:W-:Y:S02]  /*22d30*/  @!P0 IMAD.MOV.U32 R6, RZ, RZ, R137 ;  /* 0x000000ffff068224 */ /* 0x001fe400078e0089 */
[----:B------:R-:W-:Y:S01]  /*22d40*/  @!P0 IMAD.MOV.U32 R7, RZ, RZ, R139 ;  /* 0x000000ffff078224 */ /* 0x000fe200078e008b */
[----:B------:R-:W4:Y:S04]  /*22d50*/  LDL R137, [R1+0x384] ;  /* 0x0003840001897983 */ /* 0x000f280000100800 */
[----:B------:R0:W4:Y:S02]  /*22d60*/  @!P0 LDG.E.U16 R152, desc[UR6][R6.64] ;  /* 0x0000000606988981 */ /* 0x000124000c1e1500 */
[----:B0-----:R-:W-:-:S02]  /*22d70*/  @!P0 IMAD.MOV.U32 R6, RZ, RZ, R134 ;  /* 0x000000ffff068224 */ /* 0x001fc400078e0086 */
[----:B------:R-:W-:Y:S01]  /*22d80*/  @!P0 IMAD.MOV.U32 R7, RZ, RZ, R150 ;  /* 0x000000ffff078224 */ /* 0x000fe200078e0096 */
[----:B------:R-:W4:Y:S04]  /*22d90*/  LDL.LU R134, [R1+0x344] ;  /* 0x0003440001867983 */ /* 0x000f280000300800 */
[----:B------:R0:W4:Y:S04]  /*22da0*/  @!P0 LDG.E.U16 R23, desc[UR6][R6.64] ;  /* 0x0000000606178981 */ /* 0x000128000c1e1500 */
[----:B------:R-:W4:Y:S01]  /*22db0*/  LDL.LU R139, [R1+0x380] ;  /* 0x00038000018b7983 */ /* 0x000f220000300800 */
[----:B0-----:R-:W-:-:S02]  /*22dc0*/  @!P0 IMAD.MOV.U32 R6, RZ, RZ, R136 ;  /* 0x000000ffff068224 */ /* 0x001fc400078e0088 */
[----:B---3--:R-:W-:-:S05]  /*22dd0*/  @!P0 IMAD.MOV.U32 R7, RZ, RZ, R2 ;  /* 0x000000ffff078224 */ /* 0x008fca00078e0002 */
[----:B------:R2:W3:Y:S02]  /*22de0*/  @!P0 LDG.E.U16 R22, desc[UR6][R6.64] ;  /* 0x0000000606168981 */ /* 0x0004e4000c1e1500 */
[----:B--2---:R-:W-:Y:S02]  /*22df0*/  @!P0 IMAD.MOV.U32 R6, RZ, RZ, R132 ;  /* 0x000000ffff068224 */ /* 0x004fe400078e0084 */
[----:B------:R-:W-:Y:S01]  /*22e00*/  @!P0 IMAD.MOV.U32 R7, RZ, RZ, R3 ;  /* 0x000000ffff078224 */ /* 0x000fe200078e0003 */
[----:B------:R-:W2:Y:S04]  /*22e10*/  LDL R132, [R1+0x304] ;  /* 0x0003040001847983 */ /* 0x000ea80000100800 */
[----:B------:R0:W-:Y:S04]  /*22e20*/  STL [R1+0xf60], R3 ;  /* 0x000f600301007387 */ /* 0x0001e80000100800 */
[----:B------:R1:W3:Y:S04]  /*22e30*/  @!P0 LDG.E.U16 R21, desc[UR6][R6.64] ;  /* 0x0000000606158981 */ /* 0x0002e8000c1e1500 */
[----:B0-----:R-:W2:Y:S04]  /*22e40*/  LDL.LU R3, [R1+0x340] ;  /* 0x0003400001037983 */ /* 0x001ea80000300800 */
[----:B------:R-:W1:Y:S04]  /*22e50*/  LDL R6, [R1+0x404] ;  /* 0x0004040001067983 */ /* 0x000e680000100800 */
[----:B------:R-:W1:Y:S01]  /*22e60*/  LDL R7, [R1+0x408] ;  /* 0x0004080001077983 */ /* 0x000e620000100800 */
[----:B------:R-:W-:-:S02]  /*22e70*/  PRMT R20, RZ, 0x7610, R20 ;  /* 0x00007610ff147816 */ /* 0x000fc40000000014 */
[----:B-1----:R-:W-:-:S04]  /*22e80*/  @!P0 LOP3.LUT R7, R7, R6, RZ, 0x3c, !PT ;  /* 0x0000000607078212 */ /* 0x002fc800078e3cff */
[----:B------:R-:W-:-:S04]  /*22e90*/  @!P0 LOP3.LUT R6, R7, R6, RZ, 0x3c, !PT ;  /* 0x0000000607068212 */ /* 0x000fc800078e3cff */
[----:B------:R-:W-:-:S05]  /*22ea0*/  @!P0 LOP3.LUT R7, R7, R6, RZ, 0x3c, !PT ;  /* 0x0000000607078212 */ /* 0x000fca00078e3cff */
[----:B------:R0:W3:Y:S04]  /*22eb0*/  @!P0 LDG.E.U16 R20, desc[UR6][R6.64] ;  /* 0x0000000606148981 */ /* 0x0000e8000c1e1500 */
[----:B------:R-:W0:Y:S04]  /*22ec0*/  LDL R6, [R1+0x3c4] ;  /* 0x0003c40001067983 */ /* 0x000e280000100800 */
[----:B------:R-:W0:Y:S01]  /*22ed0*/  LDL R7, [R1+0x3c8] ;  /* 0x0003c80001077983 */ /* 0x000e220000100800 */
[----:B------:R-:W-:Y:S02]  /*22ee0*/  PRMT R19, RZ, 0x7610, R19 ;  /* 0x00007610ff137816 */ /* 0x000fe40000000013 */
[----:B------:R-:W-:-:S02]  /*22ef0*/  PRMT R18, RZ, 0x7610, R18 ;  /* 0x00007610ff127816 */ /* 0x000fc40000000012 */
[----:B------:R-:W-:Y:S02]  /*22f00*/  PRMT R17, RZ, 0x7610, R17 ;  /* 0x00007610ff117816 */ /* 0x000fe40000000011 */
[----:B------:R-:W-:Y:S02]  /*22f10*/  PRMT R14, RZ, 0x7610, R14 ;  /* 0x00007610ff0e7816 */ /* 0x000fe4000000000e */
[----:B0-----:R-:W-:-:S04]  /*22f20*/  @!P0 LOP3.LUT R7, R7, R6, RZ, 0x3c, !PT ;  /* 0x0000000607078212 */ /* 0x001fc800078e3cff */
[----:B------:R-:W-:-:S04]  /*22f30*/  @!P0 LOP3.LUT R6, R7, R6, RZ, 0x3c, !PT ;  /* 0x0000000607068212 */ /* 0x000fc800078e3cff */
[----:B------:R-:W-:-:S05]  /*22f40*/  @!P0 LOP3.LUT R7, R7, R6, RZ, 0x3c, !PT ;  /* 0x0000000607078212 */ /* 0x000fca00078e3cff */
[----:B------:R4:W3:Y:S02]  /*22f50*/  @!P0 LDG.E.U16 R19, desc[UR6][R6.64] ;  /* 0x0000000606138981 */ /* 0x0008e4000c1e1500 */
[----:B----4-:R-:W-:Y:S02]  /*22f60*/  @!P0 IMAD.MOV.U32 R6, RZ, RZ, R137 ;  /* 0x000000ffff068224 */ /* 0x010fe400078e0089 */
[----:B------:R-:W-:Y:S01]  /*22f70*/  @!P0 IMAD.MOV.U32 R7, RZ, RZ, R139 ;  /* 0x000000ffff078224 */ /* 0x000fe200078e008b */
[----:B------:R-:W4:Y:S04]  /*22f80*/  LDL.LU R137, [R1+0x378] ;  /* 0x0003780001897983 */ /* 0x000f280000300800 */
[----:B------:R0:W3:Y:S02]  /*22f90*/  @!P0 LDG.E.U16 R18, desc[UR6][R6.64] ;  /* 0x0000000606128981 */ /* 0x0000e4000c1e1500 */
[----:B0-----:R-:W-:-:S02]  /*22fa0*/  @!P0 IMAD.MOV.U32 R6, RZ, RZ, R134 ;  /* 0x000000ffff068224 */ /* 0x001fc400078e0086 */
[----:B--2---:R-:W-:Y:S01]  /*22fb0*/  @!P0 IMAD.MOV.U32 R7, RZ, RZ, R3 ;  /* 0x000000ffff078224 */ /* 0x004fe200078e0003 */
[----:B------:R0:W-:Y:S04]  /*22fc0*/  STL [R1+0xfd0], R3 ;  /* 0x000fd00301007387 */ /* 0x0001e80000100800 */
[----:B------:R1:W2:Y:S04]  /*22fd0*/  @!P0 LDG.E.U16 R17, desc[UR6][R6.64] ;  /* 0x0000000606118981 */ /* 0x0002a8000c1e1500 */
[----:B0-----:R-:W4:Y:S01]  /*22fe0*/  LDL.LU R3, [R1+0x37c] ;  /* 0x00037c0001037983 */ /* 0x001f220000300800 */
[----:B-1----:R-:W-:-:S02]  /*22ff0*/  @!P0 IMAD.MOV.U32 R6, RZ, RZ, R132 ;  /* 0x000000ffff068224 */ /* 0x002fc400078e0084 */
[----:B------:R-:W-:Y:S01]  /*23000*/  @!P0 IMAD.MOV.U32 R7, RZ, RZ, R4 ;  /* 0x000000ffff078224 */ /* 0x000fe200078e0004 */
[----:B------:R-:W3:Y:S04]  /*23010*/  LDL.LU R132, [R1+0x33c] ;  /* 0x00033c0001847983 */ /* 0x000ee80000300800 */
[----:B------:R0:W-:Y:S04]  /*23020*/  STL [R1+0xf64], R4 ;  /* 0x000f640401007387 */ /* 0x0001e80000100800 */
[----:B------:R1:W2:Y:S04]  /*23030*/  @!P0 LDG.E.U16 R14, desc[UR6][R6.64] ;  /* 0x00000006060e8981 */ /* 0x0002a8000c1e1500 */
[----:B0-----:R-:W2:Y:S04]  /*23040*/  LDL.LU R4, [R1+0x2fc] ;  /* 0x0002fc0001047983 */ /* 0x001ea80000300800 */
[----:B------:R-:W1:Y:S04]  /*23050*/  LDL R6, [R1+0x43c] ;  /* 0x00043c0001067983 */ /* 0x000e680000100800 */
[----:B------:R-:W1:Y:S01]  /*23060*/  LDL R7, [R1+0x440] ;  /* 0x0004400001077983 */ /* 0x000e620000100800 */
[----:B------:R-:W-:-:S02]  /*23070*/  PRMT R13, RZ, 0x7610, R13 ;  /* 0x00007610ff0d7816 */ /* 0x000fc4000000000d */
[----:B-1----:R-:W-:-:S04]  /*23080*/  @!P0 LOP3.LUT R7, R7, R6, RZ, 0x3c, !PT ;  /* 0x0000000607078212 */ /* 0x002fc800078e3cff */
[----:B------:R-:W-:-:S04]  /*23090*/  @!P0 LOP3.LUT R6, R7, R6, RZ, 0x3c, !PT ;  /* 0x0000000607068212 */ /* 0x000fc800078e3cff */
[----:B------:R-:W-:-:S05]  /*230a0*/  @!P0 LOP3.LUT R7, R7, R6, RZ, 0x3c, !PT ;  /* 0x0000000607078212 */ /* 0x000fca00078e3cff */
[----:B------:R0:W2:Y:S04]  /*230b0*/  @!P0 LDG.E.U16 R13, desc[UR6][R6.64] ;  /* 0x00000006060d8981 */ /* 0x0000a8000c1e1500 */
[----:B------:R-:W0:Y:S04]  /*230c0*/  LDL R6, [R1+0x3fc] ;  /* 0x0003fc0001067983 */ /* 0x000e280000100800 */
[----:B------:R-:W0:Y:S01]  /*230d0*/  LDL R7, [R1+0x400] ;  /* 0x0004000001077983 */ /* 0x000e220000100800 */
[----:B------:R-:W-:Y:S02]  /*230e0*/  PRMT R12, RZ, 0x7610, R12 ;  /* 0x00007610ff0c7816 */ /* 0x000fe4000000000c */
[----:B0-----:R-:W-:-:S04]  /*230f0*/  @!P0 LOP3.LUT R7, R7, R6, RZ, 0x3c, !PT ;  /* 0x0000000607078212 */ /* 0x001fc800078e3cff */
[----:B------:R-:W-:-:S04]  /*23100*/  @!P0 LOP3.LUT R6, R7, R6, RZ, 0x3c, !PT ;  /* 0x0000000607068212 */ /* 0x000fc800078e3cff */
[----:B------:R-:W-:-:S05]  /*23110*/  @!P0 LOP3.LUT R7, R7, R6, RZ, 0x3c, !PT ;  /* 0x0000000607078212 */ /* 0x000fca00078e3cff */
[----:B------:R0:W2:Y:S04]  /*23120*/  @!P0 LDG.E.U16 R12, desc[UR6][R6.64] ;  /* 0x00000006060c8981 */ /* 0x0000a8000c1e1500 */
[----:B------:R-:W0:Y:S04]  /*23130*/  LDL R6, [R1+0x3b8] ;  /* 0x0003b80001067983 */ /* 0x000e280000100800 */
[----:B------:R-:W0:Y:S01]  /*23140*/  LDL R7, [R1+0x3c0] ;  /* 0x0003c00001077983 */ /* 0x000e220000100800 */
[----:B------:R-:W-:Y:S02]  /*23150*/  PRMT R11, RZ, 0x7610, R11 ;  /* 0x00007610ff0b7816 */ /* 0x000fe4000000000b */
[----:B------:R-:W-:Y:S01]  /*23160*/  PRMT R10, RZ, 0x7610, R10 ;  /* 0x00007610ff0a7816 */ /* 0x000fe2000000000a */
[----:B----4-:R1:W-:Y:S01]  /*23170*/  STL [R1+0xfd4], R3 ;  /* 0x000fd40301007387 */ /* 0x0103e20000100800 */
[----:B0-----:R-:W-:-:S04]  /*23180*/  @!P0 LOP3.LUT R7, R7, R6, RZ, 0x3c, !PT ;  /* 0x0000000607078212 */ /* 0x001fc800078e3cff */
[----:B------:R-:W-:-:S04]  /*23190*/  @!P0 LOP3.LUT R6, R7, R6, RZ, 0x3c, !PT ;  /* 0x0000000607068212 */ /* 0x000fc800078e3cff */
[----:B------:R-:W-:-:S05]  /*231a0*/  @!P0 LOP3.LUT R7, R7, R6, RZ, 0x3c, !PT ;  /* 0x0000000607078212 */ /* 0x000fca00078e3cff */
[----:B------:R0:W4:Y:S02]  /*231b0*/  @!P0 LDG.E.U16 R11, desc[UR6][R6.64] ;  /* 0x00000006060b8981 */ /* 0x000124000c1e1500 */
[----:B0-----:R-:W-:Y:S02]  /*231c0*/  @!P0 IMAD.MOV.U32 R6, RZ, RZ, R3 ;  /* 0x000000ffff068224 */ /* 0x001fe400078e0003 */
[----:B------:R-:W-:Y:S02]  /*231d0*/  @!P0 IMAD.MOV.U32 R7, RZ, RZ, R137 ;  /* 0x000000ffff078224 */ /* 0x000fe400078e0089 */
[----:B-1----:R-:W-:Y:S02]  /*231e0*/  IMAD.MOV.U32 R3, RZ, RZ, R24 ;  /* 0x000000ffff037224 */ /* 0x002fe400078e0018 */
[----:B------:R-:W2:Y:S04]  /*231f0*/  LDL.LU R24, [R1+0x1260] ;  /* 0x0012600001187983 */ /* 0x000ea80000300800 */
[----:B------:R0:W4:Y:S04]  /*23200*/  @!P0 LDG.E.U16 R10, desc[UR6][R6.64] ;  /* 0x00000006060a8981 */ /* 0x000128000c1e1500 */
[----:B------:R-:W4:Y:S04]  /*23210*/  LDL R7, [R1+0x338] ;  /* 0x0003380001077983 */ /* 0x000f280000100800 */
[----:B------:R1:W-:Y:S02]  /*23220*/  STL.64 [R1+0x1230], R150 ;  /* 0x0012309601007387 */ /* 0x0003e40000100a00 */
[----:B-1----:R-:W-:-:S02]  /*23230*/  IMAD.MOV.U32 R151, RZ, RZ, R25 ;  /* 0x000000ffff977224 */ /* 0x002fc400078e0019 */
[----:B------:R-:W2:Y:S04]  /*23240*/  LDL.LU R25, [R1+0x125c] ;  /* 0x00125c0001197983 */ /* 0x000ea80000300800 */
[----:B------:R-:W4:Y:S04]  /*23250*/  LDL.LU R150, [R1+0x200] ;  /* 0x0002000001967983 */ /* 0x000f280000300800 */
[----:B------:R1:W-:Y:S04]  /*23260*/  STL.64 [R1+0x1228], R148 ;  /* 0x0012289401007387 */ /* 0x0003e80000100a00 */
[----:B-1----:R-:W4:Y:S04]  /*23270*/  LDL.LU R148, [R1+0x224] ;  /* 0x0002240001947983 */ /* 0x002f280000300800 */
[----:B------:R-:W4:Y:S04]  /*23280*/  LDL.LU R149, [R1+0x210] ;  /* 0x0002100001957983 */ /* 0x000f280000300800 */
[----:B------:R1:W-:Y:S04]  /*23290*/  STL.64 [R1+0x1220], R146 ;  /* 0x0012209201007387 */ /* 0x0003e80000100a00 */
[----:B-1----:R-:W4:Y:S04]  /*232a0*/  LDL.LU R146, [R1+0x24c] ;  /* 0x00024c0001927983 */ /* 0x002f280000300800 */
[----:B------:R-:W4:Y:S04]  /*232b0*/  LDL.LU R147, [R1+0x238] ;  /* 0x0002380001937983 */ /* 0x000f280000300800 */
[----:B------:R1:W-:Y:S04]  /*232c0*/  STL.64 [R1+0x1218], R144 ;  /* 0x0012189001007387 */ /* 0x0003e80000100a00 */
[----:B-1----:R-:W4:Y:S04]  /*232d0*/  LDL R144, [R1+0x2f8] ;  /* 0x0002f80001907983 */ /* 0x002f280000100800 */
[----:B------:R-:W4:Y:S04]  /*232e0*/  LDL.LU R145, [R1+0x264] ;  /* 0x0002640001917983 */ /* 0x000f280000300800 */
[----:B------:R-:W-:Y:S04]  /*232f0*/  STL.64 [R1+0x1210], R142 ;  /* 0x0012108e01007387 */ /* 0x000fe80000100a00 */
[----:B------:R-:W-:Y:S04]  /*23300*/  STL.64 [R1+0x1208], R140 ;  /* 0x0012088c01007387 */ /* 0x000fe80000100a00 */
[----:B------:R-:W-:Y:S04]  /*23310*/  STL.64 [R1+0x1200], R138 ;  /* 0x0012008a01007387 */ /* 0x000fe80000100a00 */
[----:B------:R1:W-:Y:S04]  /*23320*/  STL.64 [R1+0x11f8], R136 ;  /* 0x0011f88801007387 */ /* 0x0003e80000100a00 */
[----:B------:R-:W-:Y:S04]  /*23330*/  STL.64 [R1+0x11f0], R134 ;  /* 0x0011f08601007387 */ /* 0x000fe80000100a00 */
[----:B---3--:R-:W-:Y:S04]  /*23340*/  STL.64 [R1+0x11e8], R132 ;  /* 0x0011e88401007387 */ /* 0x008fe80000100a00 */
[----:B------:R-:W-:Y:S04]  /*23350*/  STL.64 [R1+0x11e0], R130 ;  /* 0x0011e08201007387 */ /* 0x000fe80000100a00 */
[----:B------:R-:W-:Y:S04]  /*23360*/  STL.64 [R1+0x11d8], R128 ;  /* 0x0011d88001007387 */ /* 0x000fe80000100a00 */
[----:B------:R-:W-:Y:S04]  /*23370*/  STL.64 [R1+0x11d0], R126 ;  /* 0x0011d07e01007387 */ /* 0x000fe80000100a00 */
[----:B------:R-:W-:Y:S04]  /*23380*/  STL.64 [R1+0x11c8], R124 ;  /* 0x0011c87c01007387 */ /* 0x000fe80000100a00 */
[----:B------:R-:W-:Y:S04]  /*23390*/  STL.64 [R1+0x11c0], R122 ;  /* 0x0011c07a01007387 */ /* 0x000fe80000100a00 */
[----:B------:R-:W-:Y:S04]  /*233a0*/  STL.64 [R1+0x11b8], R120 ;  /* 0x0011b87801007387 */ /* 0x000fe80000100a00 */
[----:B------:R-:W-:Y:S04]  /*233b0*/  STL.64 [R1+0x11b0], R118 ;  /* 0x0011b07601007387 */ /* 0x000fe80000100a00 */
[----:B------:R-:W-:Y:S04]  /*233c0*/  STL.64 [R1+0x11a8], R116 ;  /* 0x0011a87401007387 */ /* 0x000fe80000100a00 */
[----:B------:R-:W-:Y:S01]  /*233d0*/  STL.64 [R1+0x11a0], R114 ;  /* 0x0011a07201007387 */ /* 0x000fe20000100a00 */
[----:B-1----:R-:W1:Y:S03]  /*233e0*/  S2R R136, SR_TID.X ;  /* 0x0000000000887919 */ /* 0x002e660000002100 */
        /* <DEDUP_REMOVED lines=28> */
[----:B-1----:R-:W-:-:S03]  /*235b0*/  IMAD.SHL.U32 R138, R136, 0x2, RZ ;  /* 0x00000002888a7824 */ /* 0x002fc600078e00ff */
[----:B------:R-:W-:Y:S04]  /*235c0*/  STL.64 [R1+0x10b8], R56 ;  /* 0x0010b83801007387 */ /* 0x000fe80000100a00 */
[----:B------:R-:W-:Y:S04]  /*235d0*/  STL.64 [R1+0x10b0], R54 ;  /* 0x0010b03601007387 */ /* 0x000fe80000100a00 */
[----:B------:R-:W-:Y:S04]  /*235e0*/  STL.64 [R1+0x10a8], R52 ;  /* 0x0010a83401007387 */ /* 0x000fe80000100a00 */
[----:B------:R-:W-:Y:S04]  /*235f0*/  STL.64 [R1+0x10a0], R50 ;  /* 0x0010a03201007387 */ /* 0x000fe80000100a00 */
[----:B------:R-:W-:Y:S01]  /*23600*/  STL.64 [R1+0x1098], R48 ;  /* 0x0010983001007387 */ /* 0x000fe20000100a00 */
[----:B------:R-:W-:-:S03]  /*23610*/  LOP3.LUT R137, R136, 0x40, RZ, 0xc0, !PT ;  /* 0x0000004088897812 */ /* 0x000fc600078ec0ff */
[----:B------:R-:W-:Y:S01]  /*23620*/  STL.64 [R1+0x1090], R46 ;  /* 0x0010902e01007387 */ /* 0x000fe20000100a00 */
[----:B------:R-:W-:-:S03]  /*23630*/  LOP3.LUT R138, R138, 0x7e, RZ, 0xc0, !PT ;  /* 0x0000007e8a8a7812 */ /* 0x000fc600078ec0ff */
[----:B------:R-:W-:Y:S04]  /*23640*/  STL.64 [R1+0x1088], R44 ;  /* 0x0010882c01007387 */ /* 0x000fe80000100a00 */
[----:B------:R-:W-:Y:S04]  /*23650*/  STL.64 [R1+0x1080], R42 ;  /* 0x0010802a01007387 */ /* 0x000fe80000100a00 */
[----:B------:R-:W-:Y:S04]  /*23660*/  STL.64 [R1+0x1078], R40 ;  /* 0x0010782801007387 */ /* 0x000fe80000100a00 */
[----:B------:R-:W-:Y:S01]  /*23670*/  STL.64 [R1+0x1070], R38 ;  /* 0x0010702601007387 */ /* 0x000fe20000100a00 */
[----:B------:R-:W-:-:S03]  /*23680*/  IMAD R138, R137, 0x200, R138 ;  /* 0x00000200898a7824 */ /* 0x000fc600078e028a */
[----:B------:R-:W-:Y:S04]  /*23690*/  STL.64 [R1+0x1068], R36 ;  /* 0x0010682401007387 */ /* 0x000fe80000100a00 */
[----:B------:R-:W-:Y:S01]  /*236a0*/  STL.64 [R1+0x1060], R34 ;  /* 0x0010602201007387 */ /* 0x000fe20000100a00 */
[----:B------:R-:W-:-:S03]  /*236b0*/  PRMT R9, RZ, 0x7610, R9 ;  /* 0x00007610ff097816 */ /* 0x000fc60000000009 */
[----:B------:R-:W-:Y:S01]  /*236c0*/  STL.64 [R1+0x1058], R32 ;  /* 0x0010582001007387 */ /* 0x000fe20000100a00 */
[----:B0-----:R-:W-:-:S03]  /*236d0*/  @!P0 IMAD.MOV.U32 R6, RZ, RZ, R132 ;  /* 0x000000ffff068224 */ /* 0x001fc600078e0084 */
[----:B------:R-:W-:Y:S04]  /*236e0*/  STL.64 [R1+0x1050], R30 ;  /* 0x0010501e01007387 */ /* 0x000fe80000100a00 */
[----:B------:R-:W-:Y:S01]  /*236f0*/  STL.64 [R1+0x1048], R28 ;  /* 0x0010481c01007387 */ /* 0x000fe20000100a00 */
[----:B------:R-:W-:-:S03]  /*23700*/  LOP3.LUT R138, R138, 0x20, RZ, 0x3c, !PT ;  /* 0x000000208a8a7812 */ /* 0x000fc600078e3cff */
[----:B------:R-:W-:Y:S04]  /*23710*/  STL.64 [R1+0x1040], R26 ;  /* 0x0010401a01007387 */ /* 0x000fe80000100a00 */
[----:B--2---:R-:W-:Y:S04]  /*23720*/  STL.64 [R1+0x1038], R24 ;  /* 0x0010381801007387 */ /* 0x004fe80000100a00 */
[----:B------:R-:W-:Y:S04]  /*23730*/  STL [R1+0xf68], R4 ;  /* 0x000f680401007387 */ /* 0x000fe80000100800 */
[----:B------:R-:W2:Y:S04]  /*23740*/  LDL.LU R139, [R1+0x2f0] ;  /* 0x0002f000018b7983 */ /* 0x000ea80000300800 */
[----:B------:R-:W3:Y:S04]  /*23750*/  LDL.LU R140, [R1+0x2dc] ;  /* 0x0002dc00018c7983 */ /* 0x000ee80000300800 */
[----:B------:R-:W3:Y:S04]  /*23760*/  LDL.LU R141, [R1+0x2c8] ;  /* 0x0002c800018d7983 */ /* 0x000ee80000300800 */
[----:B----4-:R0:W4:Y:S04]  /*23770*/  @!P0 LDG.E.U16 R9, desc[UR6][R6.64] ;  /* 0x0000000606098981 */ /* 0x010128000c1e1500 */
[----:B------:R-:W4:Y:S04]  /*23780*/  LDL.LU R142, [R1+0x2b4] ;  /* 0x0002b400018e7983 */ /* 0x000f280000300800 */
[----:B------:R-:W4:Y:S01]  /*23790*/  LDL.LU R143, [R1+0x2a0] ;  /* 0x0002a000018f7983 */ /* 0x000f220000300800 */
[----:B0-----:R-:W-:-:S03]  /*237a0*/  @!P0 IMAD.MOV.U32 R7, RZ, RZ, R144 ;  /* 0x000000ffff078224 */ /* 0x001fc600078e0090 */
[----:B------:R-:W4:Y:S04]  /*237b0*/  LDL.LU R144, [R1+0x28c] ;  /* 0x00028c0001907983 */ /* 0x000f280000300800 */
[----:B------:R0:W-:Y:S04]  /*237c0*/  STS.U16 [R138+UR4+0x1d00], R145 ;  /* 0x001d00918a007988 */ /* 0x0001e80008000404 */
[----:B------:R1:W-:Y:S04]  /*237d0*/  STS.U16 [R138+UR4+0x2100], R146 ;  /* 0x002100928a007988 */ /* 0x0003e80008000404 */
[----:B------:R1:W-:Y:S04]  /*237e0*/  STS.U16 [R138+UR4+0x2500], R147 ;  /* 0x002500938a007988 */ /* 0x0003e80008000404 */
[----:B0-----:R-:W4:Y:S04]  /*237f0*/  LDL.LU R145, [R1+0x278] ;  /* 0x0002780001917983 */ /* 0x001f280000300800 */
[----:B-1----:R-:W4:Y:S04]  /*23800*/  LDL.LU R146, [R1+0x260] ;  /* 0x0002600001927983 */ /* 0x002f280000300800 */
[----:B------:R0:W-:Y:S04]  /*23810*/  STS.U16 [R138+UR4+0x2900], R148 ;  /* 0x002900948a007988 */ /* 0x0001e80008000404 */
[----:B------:R-:W4:Y:S04]  /*23820*/  LDL.LU R147, [R1+0x248] ;  /* 0x0002480001937983 */ /* 0x000f280000300800 */
[----:B------:R1:W-:Y:S04]  /*23830*/  STS.U16 [R138+UR4+0x2d00], R149 ;  /* 0x002d00958a007988 */ /* 0x0003e80008000404 */
[----:B0-----:R-:W4:Y:S04]  /*23840*/  LDL.LU R148, [R1+0x234] ;  /* 0x0002340001947983 */ /* 0x001f280000300800 */
[----:B------:R0:W-:Y:S04]  /*23850*/  STS.U16 [R138+UR4+0x3100], R150 ;  /* 0x003100968a007988 */ /* 0x0001e80008000404 */
[----:B-1----:R-:W4:Y:S04]  /*23860*/  LDL.LU R149, [R1+0x220] ;  /* 0x0002200001957983 */ /* 0x002f280000300800 */
[----:B0-----:R-:W4:Y:S01]  /*23870*/  LDL.LU R150, [R1+0x20c] ;  /* 0x00020c0001967983 */ /* 0x001f220000300800 */
[----:B------:R-:W-:-:S03]  /*23880*/  IMAD.SHL.U32 R136, R136, 0x2, RZ ;  /* 0x0000000288887824 */ /* 0x000fc600078e00ff */
[----:B------:R-:W-:Y:S04]  /*23890*/  STS.U16 [R138+UR4+0x3500], R251 ;  /* 0x003500fb8a007988 */ /* 0x000fe80008000404 */
[----:B------:R-:W-:Y:S01]  /*238a0*/  STS.U16 [R138+UR4+0x3900], R245 ;  /* 0x003900f58a007988 */ /* 0x000fe20008000404 */
[----:B------:R-:W-:-:S03]  /*238b0*/  LOP3.LUT R136, R136, 0x7e, RZ, 0xc0, !PT ;  /* 0x0000007e88887812 */ /* 0x000fc600078ec0ff */
        /* <DEDUP_REMOVED lines=19> */
[----:B--2---:R-:W-:Y:S04]  /*239f0*/  STS.U16 [R136+UR4+0x180], R139 ;  /* 0x0001808b88007988 */ /* 0x004fe80008000404 */
[----:B---3--:R-:W-:Y:S04]  /*23a00*/  STS.U16 [R136+UR4+0x580], R140 ;  /* 0x0005808c88007988 */ /* 0x008fe80008000404 */
[----:B------:R-:W-:Y:S04]  /*23a10*/  STS.U16 [R136+UR4+0x980], R141 ;  /* 0x0009808d88007988 */ /* 0x000fe80008000404 */
[----:B----4-:R-:W-:Y:S04]  /*23a20*/  STS.U16 [R136+UR4+0xd80], R142 ;  /* 0x000d808e88007988 */ /* 0x010fe80008000404 */
        /* <DEDUP_REMOVED lines=9> */
[----:B0-----:R-:W2:Y:S04]  /*23ac0*/  LDL.LU R8, [R1+0x1258] ;  /* 0x0012580001087983 */ /* 0x001ea80000300800 */
[----:B------:R-:W3:Y:S04]  /*23ad0*/  LDL.LU R139, [R1+0x2ec] ;  /* 0x0002ec00018b7983 */ /* 0x000ee80000300800 */
[----:B------:R-:W4:Y:S04]  /*23ae0*/  LDL.LU R140, [R1+0x2d8] ;  /* 0x0002d800018c7983 */ /* 0x000f280000300800 */
[----:B------:R-:W2:Y:S04]  /*23af0*/  LDL.LU R141, [R1+0x2c4] ;  /* 0x0002c400018d7983 */ /* 0x000ea80000300800 */
        /* <DEDUP_REMOVED lines=8> */
[----:B------:R-:W2:Y:S01]  /*23b80*/  LDL.LU R150, [R1+0x208] ;  /* 0x0002080001967983 */ /* 0x000ea20000300800 */
[----:B------:R-:W0:Y:S01]  /*23b90*/  S2R R137, SR_TID.X ;  /* 0x0000000000897919 */ /* 0x000e220000002100 */
[----:B------:R-:W-:-:S02]  /*23ba0*/  @!P0 IMAD.MOV.U32 R6, RZ, RZ, R4 ;  /* 0x000000ffff068224 */ /* 0x000fc400078e0004 */
[----:B------:R-:W-:Y:S04]  /*23bb0*/  STS.U16 [R136+UR4+0x3580], R250 ;  /* 0x003580fa88007988 */ /* 0x000fe80008000404 */
[----:B------:R-:W-:Y:S04]  /*23bc0*/  STS.U16 [R136+UR4+0x3980], R244 ;  /* 0x003980f488007988 */ /* 0x000fe80008000404 */
[----:B------:R-:W-:Y:S04]  /*23bd0*/  STS.U16 [R136+UR4+0x3d80], R238 ;  /* 0x003d80ee88007988 */ /* 0x000fe80008000404 */
[----:B------:R-:W-:Y:S04]  /*23be0*/  STS.U16 [R136+UR4+0x4180], R232 ;  /* 0x004180e888007988 */ /* 0x000fe80008000404 */
[----:B------:R-:W-:Y:S04]  /*23bf0*/  STS.U16 [R136+UR4+0x4580], R226 ;  /* 0x004580e288007988 */ /* 0x000fe80008000404 */
[----:B------:R-:W-:Y:S01]  /*23c00*/  STS.U16 [R136+UR4+0x4980], R220 ;  /* 0x004980dc88007988 */ /* 0x000fe20008000404 */
[C---:B0-----:R-:W-:Y:S01]  /*23c10*/  IMAD.SHL.U32 R4, R137.reuse, 0x2, RZ ;  /* 0x0000000289047824 */ /* 0x041fe200078e00ff */
[----:B------:R-:W-:-:S02]  /*23c20*/  LOP3.LUT R138, R137, 0x40, RZ, 0xc0, !PT ;  /* 0x00000040898a7812 */ /* 0x000fc400078ec0ff */
[----:B------:R-:W-:Y:S02]  /*23c30*/  STS.U16 [R136+UR4+0x4d80], R214 ;  /* 0x004d80d688007988 */ /* 0x000fe40008000404 */
[----:B------:R-:W-:Y:S02]  /*23c40*/  LOP3.LUT R4, R4, 0x7e, RZ, 0xc0, !PT ;  /* 0x0000007e04047812 */ /* 0x000fe400078ec0ff */
[----:B------:R-:W-:Y:S04]  /*23c50*/  STS.U16 [R136+UR4+0x5180], R208 ;  /* 0x005180d088007988 */ /* 0x000fe80008000404 */
[----:B------:R-:W-:Y:S01]  /*23c60*/  STS.U16 [R136+UR4+0x5580], R202 ;  /* 0x005580ca88007988 */ /* 0x000fe20008000404 */
[----:B------:R-:W-:-:S03]  /*23c70*/  IMAD R4, R138, 0x200, R4 ;  /* 0x000002008a047824 */ /* 0x000fc600078e0204 */
        /* <DEDUP_REMOVED lines=11> */
[----:B---3--:R-:W-:Y:S04]  /*23d30*/  STS.U16 [R4+UR4+0x200], R139 ;  /* 0x0002008b04007988 */ /* 0x008fe80008000404 */
[----:B----4-:R-:W-:Y:S04]  /*23d40*/  STS.U16 [R4+UR4+0x600], R140 ;  /* 0x0006008c04007988 */ /* 0x010fe80008000404 */
[----:B--2---:R-:W-:Y:S04]  /*23d50*/  STS.U16 [R4+UR4+0xa00], R141 ;  /* 0x000a008d04007988 */ /* 0x004fe80008000404 */
        /* <DEDUP_REMOVED lines=23> */
[----:B------:R-:W-:-:S03]  /*23ed0*/  PRMT R5, RZ, 0x7610, R5 ;  /* 0x00007610ff057816 */ /* 0x000fc60000000005 */
[----:B------:R-:W-:Y:S04]  /*23ee0*/  STS.U16 [R4+UR4+0x3600], R249 ;  /* 0x003600f904007988 */ /* 0x000fe80008000404 */
[----:B------:R0:W2:Y:S04]  /*23ef0*/  @!P0 LDG.E.U16 R5, desc[UR6][R6.64] ;  /* 0x0000000606058981 */ /* 0x0000a8000c1e1500 */
[----:B------:R-:W-:Y:S01]  /*23f00*/  STS.U16 [R4+UR4+0x3a00], R243 ;  /* 0x003a00f304007988 */ /* 0x000fe20008000404 */
[----:B0-----:R-:W-:-:S03]  /*23f10*/  IMAD.SHL.U32 R6, R137, 0x2, RZ ;  /* 0x0000000289067824 */ /* 0x001fc600078e00ff */
[----:B------:R-:W-:Y:S04]  /*23f20*/  STS.U16 [R4+UR4+0x3e00], R237 ;  /* 0x003e00ed04007988 */ /* 0x000fe80008000404 */
[----:B------:R-:W-:Y:S01]  /*23f30*/  STS.U16 [R4+UR4+0x4200], R231 ;  /* 0x004200e704007988 */ /* 0x000fe20008000404 */
[----:B------:R-:W-:-:S03]  /*23f40*/  LOP3.LUT R6, R6, 0x7e, RZ, 0xc0, !PT ;  /* 0x0000007e06067812 */ /* 0x000fc600078ec0ff */
        /* <DEDUP_REMOVED lines=42> */
[----:B------:R-:W0:Y:S03]  /*241f0*/  S2R R141, SR_TID.X ;  /* 0x00000000008d7919 */ /* 0x000e260000002100 */
        /* <DEDUP_REMOVED lines=36> */
[----:B------:R1:W-:Y:S04]  /*24440*/  STS.U16 [R4+UR4+0x3300], R0 ;  /* 0x0033000004007988 */ /* 0x0003e80008000404 */
[----:B0-----:R-:W2:Y:S04]  /*24450*/  LDL.LU R15, [R1+0x124c] ;  /* 0x00124c00010f7983 */ /* 0x001ea80000300800 */
[----:B-1----:R-:W3:Y:S04]  /*24460*/  LDL.LU R0, [R1+0x1248] ;  /* 0x0012480001007983 */ /* 0x002ee80000300800 */
[----:B------:R-:W4:Y:S04]  /*24470*/  LDL.LU R143, [R1+0x2e0] ;  /* 0x0002e000018f7983 */ /* 0x000f280000300800 */
[----:B------:R-:W2:Y:S04]  /*24480*/  LDL.LU R144, [R1+0x2cc] ;  /* 0x0002cc0001907983 */ /* 0x000ea80000300800 */
[----:B------:R-:W3:Y:S04]  /*24490*/  LDL.LU R145, [R1+0x2b8] ;  /* 0x0002b80001917983 */ /* 0x000ee80000300800 */
[----:B------:R-:W3:Y:S04]  /*244a0*/  LDL.LU R146, [R1+0x2a4] ;  /* 0x0002a40001927983 */ /* 0x000ee80000300800 */
[----:B------:R-:W3:Y:S04]  /*244b0*/  LDL.LU R147, [R1+0x290] ;  /* 0x0002900001937983 */ /* 0x000ee80000300800 */
[----:B------:R-:W3:Y:S04]  /*244c0*/  LDL.LU R148, [R1+0x27c] ;  /* 0x00027c0001947983 */ /* 0x000ee80000300800 */
[----:B------:R-:W3:Y:S04]  /*244d0*/  LDL.LU R149, [R1+0x268] ;  /* 0x0002680001957983 */ /* 0x000ee80000300800 */
[----:B------:R-:W3:Y:S04]  /*244e0*/  LDL.LU R150, [R1+0x250] ;  /* 0x0002500001967983 */ /* 0x000ee80000300800 */
[----:B------:R-:W3:Y:S04]  /*244f0*/  LDL.LU.64 R24, [R1] ;  /* 0x0000000001187983 */ /* 0x000ee80000300a00 */
[----:B------:R-:W3:Y:S04]  /*24500*/  LDL.LU.64 R26, [R1+0x8] ;  /* 0x00000800011a7983 */ /* 0x000ee80000300a00 */
        /* <DEDUP_REMOVED lines=29> */
[----:B------:R-:W3:Y:S01]  /*246e0*/  LDL.LU.64 R86, [R1+0xf8] ;  /* 0x0000f80001567983 */ /* 0x000ee20000300a00 */
[----:B------:R-:W-:-:S03]  /*246f0*/  IMAD.SHL.U32 R6, R141, 0x2, RZ ;  /* 0x000000028d067824 */ /* 0x000fc600078e00ff */
[----:B------:R-:W3:Y:S04]  /*24700*/  LDL.LU.64 R88, [R1+0x100] ;  /* 0x0001000001587983 */ /* 0x000ee80000300a00 */
[----:B------:R-:W3:Y:S04]  /*24710*/  LDL.LU.64 R90, [R1+0x108] ;  /* 0x00010800015a7983 */ /* 0x000ee80000300a00 */
[----:B------:R-:W3:Y:S04]  /*24720*/  LDL.LU.64 R92, [R1+0x110] ;  /* 0x00011000015c7983 */ /* 0x000ee80000300a00 */
[----:B------:R-:W3:Y:S04]  /*24730*/  LDL.LU.64 R94, [R1+0x118] ;  /* 0x00011800015e7983 */ /* 0x000ee80000300a00 */
[----:B------:R-:W-:Y:S04]  /*24740*/  STS.U16 [R4+UR4+0x3700], R247 ;  /* 0x003700f704007988 */ /* 0x000fe80008000404 */
[----:B------:R-:W3:Y:S01]  /*24750*/  LDL.LU.64 R96, [R1+0x120] ;  /* 0x0001200001607983 */ /* 0x000ee20000300a00 */
[----:B------:R-:W-:-:S03]  /*24760*/  LOP3.LUT R6, R6, 0x7e, RZ, 0xc0, !PT ;  /* 0x0000007e06067812 */ /* 0x000fc600078ec0ff */
[----:B------:R-:W-:Y:S04]  /*24770*/  STS.U16 [R4+UR4+0x3b00], R241 ;  /* 0x003b00f104007988 */ /* 0x000fe80008000404 */
[----:B------:R-:W3:Y:S04]  /*24780*/  LDL.LU.64 R98, [R1+0x128] ;  /* 0x0001280001627983 */ /* 0x000ee80000300a00 */
[----:B------:R-:W-:Y:S04]  /*24790*/  STS.U16 [R4+UR4+0x3f00], R235 ;  /* 0x003f00eb04007988 */ /* 0x000fe80008000404 */
[----:B------:R-:W3:Y:S04]  /*247a0*/  LDL.LU.64 R100, [R1+0x130] ;  /* 0x0001300001647983 */ /* 0x000ee80000300a00 */
[----:B------:R-:W-:Y:S04]  /*247b0*/  STS.U16 [R4+UR4+0x4300], R229 ;  /* 0x004300e504007988 */ /* 0x000fe80008000404 */
[----:B------:R-:W3:Y:S04]  /*247c0*/  LDL.LU.64 R102, [R1+0x138] ;  /* 0x0001380001667983 */ /* 0x000ee80000300a00 */
[----:B------:R-:W-:Y:S04]  /*247d0*/  STS.U16 [R4+UR4+0x4700], R223 ;  /* 0x004700df04007988 */ /* 0x000fe80008000404 */
[----:B------:R-:W3:Y:S04]  /*247e0*/  LDL.LU.64 R104, [R1+0x140] ;  /* 0x0001400001687983 */ /* 0x000ee80000300a00 */
[----:B------:R-:W-:Y:S04]  /*247f0*/  STS.U16 [R4+UR4+0x4b00], R217 ;  /* 0x004b00d904007988 */ /* 0x000fe80008000404 */
[----:B------:R-:W3:Y:S01]  /*24800*/  LDL.LU.64 R106, [R1+0x148] ;  /* 0x00014800016a7983 */ /* 0x000ee20000300a00 */
[----:B------:R-:W-:-:S03]  /*24810*/  IMAD R6, R142, 0x200, R6 ;  /* 0x000002008e067824 */ /* 0x000fc600078e0206 */
        /* <DEDUP_REMOVED lines=25> */
[----:B------:R0:W-:Y:S04]  /*249b0*/  STS.U16 [R4+UR4+0x7f00], R14 ;  /* 0x007f000e04007988 */ /* 0x0001e80008000404 */
[----:B------:R-:W3:Y:S04]  /*249c0*/  LDL.LU.64 R132, [R1+0x1b0] ;  /* 0x0001b00001847983 */ /* 0x000ee80000300a00 */
[----:B----4-:R1:W-:Y:S04]  /*249d0*/  STS.U16 [R6+UR4+0x380], R143 ;  /* 0x0003808f06007988 */ /* 0x0103e80008000404 */
[----:B------:R-:W4:Y:S04]  /*249e0*/  LDL.LU.64 R134, [R1+0x1b8] ;  /* 0x0001b80001867983 */ /* 0x000f280000300a00 */
[----:B--2---:R-:W-:Y:S04]  /*249f0*/  STS.U16 [R6+UR4+0x780], R144 ;  /* 0x0007809006007988 */ /* 0x004fe80008000404 */
[----:B------:R-:W4:Y:S04]  /*24a00*/  LDL.LU.64 R136, [R1+0x1c0] ;  /* 0x0001c00001887983 */ /* 0x000f280000300a00 */
[----:B---3--:R2:W-:Y:S04]  /*24a10*/  STS.U16 [R6+UR4+0xb80], R145 ;  /* 0x000b809106007988 */ /* 0x0085e80008000404 */
[----:B------:R-:W4:Y:S04]  /*24a20*/  LDL.LU.64 R138, [R1+0x1c8] ;  /* 0x0001c800018a7983 */ /* 0x000f280000300a00 */
[----:B------:R-:W-:Y:S04]  /*24a30*/  STS.U16 [R6+UR4+0xf80], R146 ;  /* 0x000f809206007988 */ /* 0x000fe80008000404 */
[----:B------:R-:W4:Y:S01]  /*24a40*/  LDL.LU.64 R140, [R1+0x1d0] ;  /* 0x0001d000018c7983 */ /* 0x000f220000300a00 */
[----:B0-----:R-:W-:-:S03]  /*24a50*/  IMAD.MOV.U32 R4, RZ, RZ, R151 ;  /* 0x000000ffff047224 */ /* 0x001fc600078e0097 */
[----:B------:R0:W-:Y:S04]  /*24a60*/  STS.U16 [R6+UR4+0x1380], R147 ;  /* 0x0013809306007988 */ /* 0x0001e80008000404 */
[----:B-1----:R-:W4:Y:S04]  /*24a70*/  LDL.LU.64 R142, [R1+0x1d8] ;  /* 0x0001d800018e7983 */ /* 0x002f280000300a00 */
[----:B------:R-:W-:Y:S04]  /*24a80*/  STS.U16 [R6+UR4+0x1780], R148 ;  /* 0x0017809406007988 */ /* 0x000fe80008000404 */
[----:B--2---:R-:W4:Y:S04]  /*24a90*/  LDL.LU.64 R144, [R1+0x1e0] ;  /* 0x0001e00001907983 */ /* 0x004f280000300a00 */
[----:B------:R1:W-:Y:S04]  /*24aa0*/  STS.U16 [R6+UR4+0x1b80], R149 ;  /* 0x001b809506007988 */ /* 0x0003e80008000404 */
[----:B0-----:R-:W4:Y:S04]  /*24ab0*/  LDL.LU.64 R146, [R1+0x1e8] ;  /* 0x0001e80001927983 */ /* 0x001f280000300a00 */
[----:B------:R0:W-:Y:S04]  /*24ac0*/  STS.U16 [R6+UR4+0x1f80], R150 ;  /* 0x001f809606007988 */ /* 0x0001e80008000404 */
[----:B-1----:R-:W4:Y:S04]  /*24ad0*/  LDL.LU.64 R148, [R1+0x1f0] ;  /* 0x0001f00001947983 */ /* 0x002f280000300a00 */
[----:B0-----:R-:W4:Y:S04]  /*24ae0*/  LDL.LU.64 R150, [R1+0x1f8] ;  /* 0x0001f80001967983 */ /* 0x001f280000300a00 */
        /* <DEDUP_REMOVED lines=24> */
[----:B------:R0:W-:Y:S06]  /*24c70*/  MEMBAR.ALL.CTA ;  /* 0x0000000000007992 */ /* 0x0001ec0000008000 */
[----:B0-----:R-:W0:Y:S01]  /*24c80*/  FENCE.VIEW.ASYNC.S ;  /* 0x00000000000073c6 */ /* 0x001e220000000000 */
[----:B------:R-:W-:-:S03]  /*24c90*/  UMOV UR37, 0x40000040 ;  /* 0x4000004000257882 */ /* 0x000fc60000000000 */
[----:B------:R-:W4:Y:S04]  /*24ca0*/  LDL.LU R0, [R1+0x1244] ;  /* 0x0012440001007983 */ /* 0x000f280000300800 */
[----:B-1----:R-:W4:Y:S04]  /*24cb0*/  LDL.LU R15, [R1+0x1240] ;  /* 0x00124000010f7983 */ /* 0x002f280000300800 */
[----:B--2---:R-:W2:Y:S04]  /*24cc0*/  LDL.LU R16, [R1+0x123c] ;  /* 0x00123c0001107983 */ /* 0x004ea80000300800 */
[----:B---3--:R-:W3:Y:S01]  /*24cd0*/  LDL.LU R8, [R1+0x1238] ;  /* 0x0012380001087983 */ /* 0x008ee20000300800 */
[----:B0-----:R-:W-:Y:S06]  /*24ce0*/  BAR.SYNC.DEFER_BLOCKING 0x0 ;  /* 0x0000000000007b1d */ /* 0x001fec0000010000 */
[----:B----4-:R-:W-:-:S06]  /*24cf0*/  WARPGROUP.ARRIVE ;  /* 0x00000000000079c5 */ /* 0x010fcc0000000000 */
[----:B------:R-:W-:Y:S03]  /*24d00*/  HGMMA.64x256x16.F32 R24, gdesc[UR36].tnspA, R24, gsb0 ;  /* 0x23e00000241879f0 */ /* 0x000fe60008000818 */
[----:B------:R-:W-:Y:S02]  /*24d10*/  WARPGROUP.DEPBAR.LE gsb0, 0x0 ;  /* 0x00008000000079c5 */ /* 0x000fe40000010000 */
[----:B------:R-:W-:-:S15]  /*24d20*/  WARPGROUP.ARRIVE ;  /* 0x00000000000079c5 */ /* 0x000fde0000000000 */
[----:B------:R-:W-:-:S08]  /*24d30*/  NOP ;  /* 0x0000000000007918 */ /* 0x000fd00000000000 */
        /* <DEDUP_REMOVED lines=26> */
[----:B------:R-:W-:Y:S04]  /*24ee0*/  STL.64 [R1], R24 ;  /* 0x0000001801007387 */ /* 0x000fe80000100a00 */
        /* <DEDUP_REMOVED lines=62> */
[----:B------:R0:W-:Y:S01]  /*252d0*/  STL.64 [R1+0x1f8], R150 ;  /* 0x0001f89601007387 */ /* 0x0001e20000100a00 */
[----:B------:R-:W-:-:S02]  /*252e0*/  IMAD.MOV.U32 R252, RZ, RZ, R140 ;  /* 0x000000fffffc7224 */ /* 0x000fc400078e008c */
[----:B------:R-:W-:Y:S02]  /*252f0*/  IMAD.MOV.U32 R251, RZ, RZ, R139 ;  /* 0x000000fffffb7224 */ /* 0x000fe400078e008b */
[----:B------:R-:W-:Y:S01]  /*25300*/  IMAD.MOV.U32 R250, RZ, RZ, R138 ;  /* 0x000000fffffa7224 */ /* 0x000fe200078e008a */
[----:B0-----:R-:W4:Y:S04]  /*25310*/  LDL.LU.64 R150, [R1+0x1230] ;  /* 0x0012300001967983 */ /* 0x001f280000300a00 */
[----:B------:R-:W2:Y:S04]  /*25320*/  LDL.LU.64 R148, [R1+0x1228] ;  /* 0x0012280001947983 */ /* 0x000ea80000300a00 */
[----:B------:R-:W3:Y:S01]  /*25330*/  LDL.LU.64 R146, [R1+0x1220] ;  /* 0x0012200001927983 */ /* 0x000ee20000300a00 */
[----:B------:R-:W-:-:S03]  /*25340*/  IMAD.MOV.U32 R249, RZ, RZ, R137 ;  /* 0x000000fffff97224 */ /* 0x000fc600078e0089 */
[----:B------:R-:W4:Y:S01]  /*25350*/  LDL.LU.64 R144, [R1+0x1218] ;  /* 0x0012180001907983 */ /* 0x000f220000300a00 */
[----:B------:R-:W-:-:S03]  /*25360*/  IMAD.MOV.U32 R248, RZ, RZ, R136 ;  /* 0x000000fffff87224 */ /* 0x000fc600078e0088 */
[----:B------:R-:W2:Y:S01]  /*25370*/  LDL.LU.64 R142, [R1+0x1210] ;  /* 0x00121000018e7983 */ /* 0x000ea20000300a00 */
[----:B------:R-:W-:-:S03]  /*25380*/  IMAD.MOV.U32 R247, RZ, RZ, R135 ;  /* 0x000000fffff77224 */ /* 0x000fc600078e0087 */
[----:B------:R-:W2:Y:S01]  /*25390*/  LDL.LU.64 R140, [R1+0x1208] ;  /* 0x00120800018c7983 */ /* 0x000ea20000300a00 */
[----:B------:R-:W-:-:S03]  /*253a0*/  IMAD.MOV.U32 R246, RZ, RZ, R134 ;  /* 0x000000fffff67224 */ /* 0x000fc600078e0086 */
[----:B------:R-:W2:Y:S01]  /*253b0*/  LDL.LU.64 R138, [R1+0x1200] ;  /* 0x00120000018a7983 */ /* 0x000ea20000300a00 */
[----:B------:R-:W-:Y:S02]  /*253c0*/  IMAD.MOV.U32 R245, RZ, RZ, R133 ;  /* 0x000000fffff57224 */ /* 0x000fe400078e0085 */
[----:B------:R-:W-:Y:S01]  /*253d0*/  IMAD.MOV.U32 R244, RZ, RZ, R132 ;  /* 0x000000fffff47224 */ /* 0x000fe200078e0084 */
[----:B------:R-:W2:Y:S04]  /*253e0*/  LDL.LU.64 R136, [R1+0x11f8] ;  /* 0x0011f80001887983 */ /* 0x000ea80000300a00 */
[----:B------:R-:W2:Y:S04]  /*253f0*/  LDL.LU.64 R134, [R1+0x11f0] ;  /* 0x0011f00001867983 */ /* 0x000ea80000300a00 */
[----:B------:R-:W2:Y:S01]  /*25400*/  LDL.LU.64 R132, [R1+0x11e8] ;  /* 0x0011e80001847983 */ /* 0x000ea20000300a00 */
[----:B------:R-:W-:-:S02]  /*25410*/  IMAD.MOV.U32 R243, RZ, RZ, R131 ;  /* 0x000000fffff37224 */ /* 0x000fc400078e0083 */
[----:B------:R-:W-:Y:S02]  /*25420*/  IMAD.MOV.U32 R242, RZ, RZ, R130 ;  /* 0x000000fffff27224 */ /* 0x000fe400078e0082 */
[----:B------:R-:W-:Y:S01]  /*25430*/  IMAD.MOV.U32 R241, RZ, RZ, R129 ;  /* 0x000000fffff17224 */ /* 0x000fe200078e0081 */
[----:B------:R-:W2:Y:S01]  /*25440*/  LDL.LU.64 R130, [R1+0x11e0] ;  /* 0x0011e00001827983 */ /* 0x000ea20000300a00 */
[----:B------:R-:W-:Y:S02]  /*25450*/  IMAD.MOV.U32 R240, RZ, RZ, R128 ;  /* 0x000000fffff07224 */ /* 0x000fe400078e0080 */
[----:B------:R-:W-:Y:S01]  /*25460*/  IMAD.MOV.U32 R239, RZ, RZ, R127 ;  /* 0x000000ffffef7224 */ /* 0x000fe200078e007f */
[----:B------:R-:W2:Y:S01]  /*25470*/  LDL.LU.64 R128, [R1+0x11d8] ;  /* 0x0011d80001807983 */ /* 0x000ea20000300a00 */
[----:B------:R-:W-:Y:S02]  /*25480*/  IMAD.MOV.U32 R238, RZ, RZ, R126 ;  /* 0x000000ffffee7224 */ /* 0x000fe400078e007e */
[----:B------:R-:W-:Y:S01]  /*25490*/  IMAD.MOV.U32 R237, RZ, RZ, R125 ;  /* 0x000000ffffed7224 */ /* 0x000fe200078e007d */
[----:B------:R-:W2:Y:S01]  /*254a0*/  LDL.LU.64 R126, [R1+0x11d0] ;  /* 0x0011d000017e7983 */ /* 0x000ea20000300a00 */
[----:B------:R-:W-:-:S02]  /*254b0*/  IMAD.MOV.U32 R236, RZ, RZ, R124 ;  /* 0x000000ffffec7224 */ /* 0x000fc400078e007c */
        /* <DEDUP_REMOVED lines=149> */
[----:B------:R-:W-:-:S03]  /*25e10*/  IMAD.MOV.U32 R5, RZ, RZ, R24 ;  /* 0x000000ffff057224 */ /* 0x000fc600078e0018 */
[----:B------:R-:W2:Y:S04]  /*25e20*/  LDL.LU.64 R24, [R1+0x1038] ;  /* 0x0010380001187983 */ /* 0x000ea80000300a00 */
[----:B------:R-:W-:Y:S04]  /*25e30*/  STL [R1+0xfdc], R226 ;  /* 0x000fdce201007387 */ /* 0x000fe80000100800 */
[----:B------:R0:W-:Y:S04]  /*25e40*/  STL [R1+0xfd8], R227 ;  /* 0x000fd8e301007387 */ /* 0x0001e80000100800 */
[----:B------:R-:W-:Y:S04]  /*25e50*/  STL [R1+0xfcc], R228 ;  /* 0x000fcce401007387 */ /* 0x000fe80000100800 */
[----:B------:R-:W-:Y:S04]  /*25e60*/  STL [R1+0xfc8], R229 ;  /* 0x000fc8e501007387 */ /* 0x000fe80000100800 */
[----:B------:R2:W-:Y:S04]  /*25e70*/  STL [R1+0xfc4], R230 ;  /* 0x000fc4e601007387 */ /* 0x0005e80000100800 */
[----:B------:R-:W-:Y:S04]  /*25e80*/  STL [R1+0xfc0], R231 ;  /* 0x000fc0e701007387 */ /* 0x000fe80000100800 */
[----:B------:R1:W-:Y:S04]  /*25e90*/  STL [R1+0xfbc], R232 ;  /* 0x000fbce801007387 */ /* 0x0003e80000100800 */
[----:B------:R-:W-:Y:S04]  /*25ea0*/  STL [R1+0xfb8], R233 ;  /* 0x000fb8e901007387 */ /* 0x000fe80000100800 */
[----:B------:R1:W-:Y:S04]  /*25eb0*/  STL [R1+0xfb4], R234 ;  /* 0x000fb4ea01007387 */ /* 0x0003e80000100800 */
[----:B------:R-:W-:Y:S04]  /*25ec0*/  STL [R1+0xfb0], R235 ;  /* 0x000fb0eb01007387 */ /* 0x000fe80000100800 */
[----:B------:R1:W-:Y:S04]  /*25ed0*/  STL [R1+0xfac], R236 ;  /* 0x000facec01007387 */ /* 0x0003e80000100800 */
[----:B------:R-:W-:Y:S04]  /*25ee0*/  STL [R1+0xfa8], R237 ;  /* 0x000fa8ed01007387 */ /* 0x000fe80000100800 */
[----:B------:R1:W-:Y:S01]  /*25ef0*/  STL [R1+0xfa4], R238 ;  /* 0x000fa4ee01007387 */ /* 0x0003e20000100800 */
[----:B0-----:R-:W-:-:S02]  /*25f00*/  IMAD.MOV.U32 R227, RZ, RZ, R2 ;  /* 0x000000ffffe37224 */ /* 0x001fc400078e0002 */
[----:B---3--:R-:W-:Y:S02]  /*25f10*/  IMAD.MOV.U32 R2, RZ, RZ, R146 ;  /* 0x000000ffff027224 */ /* 0x008fe400078e0092 */
[----:B----4-:R-:W-:Y:S02]  /*25f20*/  IMAD.MOV.U32 R226, RZ, RZ, R144 ;  /* 0x000000ffffe27224 */ /* 0x010fe400078e0090 */
[----:B--2---:R-:W-:Y:S02]  /*25f30*/  IMAD.MOV.U32 R230, RZ, RZ, R140 ;  /* 0x000000ffffe67224 */ /* 0x004fe400078e008c */
[----:B-1----:R-:W-:Y:S02]  /*25f40*/  IMAD.MOV.U32 R232, RZ, RZ, R138 ;  /* 0x000000ffffe87224 */ /* 0x002fe400078e008a */
[----:B------:R-:W-:Y:S02]  /*25f50*/  IMAD.MOV.U32 R234, RZ, RZ, R136 ;  /* 0x000000ffffea7224 */ /* 0x000fe400078e0088 */
[----:B------:R-:W-:-:S02]  /*25f60*/  IMAD.MOV.U32 R236, RZ, RZ, R134 ;  /* 0x000000ffffec7224 */ /* 0x000fc400078e0086 */
[----:B------:R-:W-:Y:S02]  /*25f70*/  IMAD.MOV.U32 R238, RZ, RZ, R132 ;  /* 0x000000ffffee7224 */ /* 0x000fe400078e0084 */
[----:B------:R-:W2:Y:S01]  /*25f80*/  LDL.LU R132, [R1+0x1034] ;  /* 0x0010340001847983 */ /* 0x000ea20000300800 */
[----:B------:R-:W-:Y:S02]  /*25f90*/  IMAD.MOV.U32 R237, RZ, RZ, R133 ;  /* 0x000000ffffed7224 */ /* 0x000fe400078e0085 */
[----:B------:R-:W-:Y:S01]  /*25fa0*/  IMAD.MOV.U32 R235, RZ, RZ, R135 ;  /* 0x000000ffffeb7224 */ /* 0x000fe200078e0087 */
[----:B------:R-:W2:Y:S01]  /*25fb0*/  LDL.LU R133, [R1+0x1030] ;  /* 0x0010300001857983 */ /* 0x000ea20000300800 */
[----:B------:R-:W-:-:S03]  /*25fc0*/  IMAD.MOV.U32 R233, RZ, RZ, R137 ;  /* 0x000000ffffe97224 */ /* 0x000fc600078e0089 */
[----:B------:R-:W2:Y:S01]  /*25fd0*/  LDL.LU R134, [R1+0x102c] ;  /* 0x00102c0001867983 */ /* 0x000ea20000300800 */
[----:B------:R-:W-:-:S03]  /*25fe0*/  IMAD.MOV.U32 R231, RZ, RZ, R139 ;  /* 0x000000ffffe77224 */ /* 0x000fc600078e008b */
[----:B------:R-:W2:Y:S04]  /*25ff0*/  LDL.LU R135, [R1+0x1028] ;  /* 0x0010280001877983 */ /* 0x000ea80000300800 */
[----:B------:R-:W2:Y:S04]  /*26000*/  LDL.LU R136, [R1+0x1024] ;  /* 0x0010240001887983 */ /* 0x000ea80000300800 */
[----:B------:R-:W2:Y:S04]  /*26010*/  LDL.LU R137, [R1+0x1020] ;  /* 0x0010200001897983 */ /* 0x000ea80000300800 */
[----:B------:R-:W2:Y:S04]  /*26020*/  LDL.LU R138, [R1+0x101c] ;  /* 0x00101c00018a7983 */ /* 0x000ea80000300800 */
[----:B------:R-:W2:Y:S04]  /*26030*/  LDL.LU R139, [R1+0x1018] ;  /* 0x00101800018b7983 */ /* 0x000ea80000300800 */
[----:B------:R-:W2:Y:S01]  /*26040*/  LDL.LU R140, [R1+0x1014] ;  /* 0x00101400018c7983 */ /* 0x000ea20000300800 */
[----:B------:R-:W-:-:S03]  /*26050*/  IMAD.MOV.U32 R228, RZ, RZ, R142 ;  /* 0x000000ffffe47224 */ /* 0x000fc600078e008e */
[----:B------:R0:W-:Y:S04]  /*26060*/  STL [R1+0xfa0], R239 ;  /* 0x000fa0ef01007387 */ /* 0x0001e80000100800 */
[----:B------:R1:W-:Y:S01]  /*26070*/  STL [R1+0xf9c], R240 ;  /* 0x000f9cf001007387 */ /* 0x0003e20000100800 */
[----:B------:R-:W-:Y:S02]  /*26080*/  IMAD.MOV.U32 R229, RZ, RZ, R145 ;  /* 0x000000ffffe57224 */ /* 0x000fe400078e0091 */
[----:B0-----:R-:W-:Y:S02]  /*26090*/  IMAD.MOV.U32 R239, RZ, RZ, R143 ;  /* 0x000000ffffef7224 */ /* 0x001fe400078e008f */
[----:B-1----:R-:W-:Y:S02]  /*260a0*/  IMAD.MOV.U32 R240, RZ, RZ, R141 ;  /* 0x000000fffff07224 */ /* 0x002fe400078e008d */
[----:B------:R-:W2:Y:S04]  /*260b0*/  LDL.LU R141, [R1+0x1010] ;  /* 0x00101000018d7983 */ /* 0x000ea80000300800 */
[----:B------:R-:W2:Y:S04]  /*260c0*/  LDL.LU R142, [R1+0x100c] ;  /* 0x00100c00018e7983 */ /* 0x000ea80000300800 */
[----:B------:R-:W2:Y:S04]  /*260d0*/  LDL.LU R143, [R1+0x1008] ;  /* 0x00100800018f7983 */ /* 0x000ea80000300800 */
[----:B------:R-:W2:Y:S04]  /*260e0*/  LDL.LU R144, [R1+0x1004] ;  /* 0x0010040001907983 */ /* 0x000ea80000300800 */
[----:B------:R-:W2:Y:S04]  /*260f0*/  LDL.LU R145, [R1+0x1000] ;  /* 0x0010000001917983 */ /* 0x000ea80000300800 */
[----:B------:R-:W2:Y:S04]  /*26100*/  LDL.LU R146, [R1+0xffc] ;  /* 0x000ffc0001927983 */ /* 0x000ea80000300800 */
[----:B------:R0:W-:Y:S02]  /*26110*/  STL [R1+0xf98], R241 ;  /* 0x000f98f101007387 */ /* 0x0001e40000100800 */
[----:B0-----:R-:W-:-:S02]  /*26120*/  IMAD.MOV.U32 R241, RZ, RZ, R147 ;  /* 0x000000fffff17224 */ /* 0x001fc400078e0093 */
[----:B------:R-:W2:Y:S04]  /*26130*/  LDL.LU R147, [R1+0xff8] ;  /* 0x000ff80001937983 */ /* 0x000ea80000300800 */
[----:B------:R0:W-:Y:S02]  /*26140*/  STL [R1+0xf94], R242 ;  /* 0x000f94f201007387 */ /* 0x0001e40000100800 */
[----:B0-----:R-:W-:Y:S02]  /*26150*/  IMAD.MOV.U32 R242, RZ, RZ, R148 ;  /* 0x000000fffff27224 */ /* 0x001fe400078e0094 */
[----:B------:R-:W2:Y:S04]  /*26160*/  LDL.LU R148, [R1+0xff4] ;  /* 0x000ff40001947983 */ /* 0x000ea80000300800 */
[----:B------:R0:W-:Y:S02]  /*26170*/  STL [R1+0xf90], R243 ;  /* 0x000f90f301007387 */ /* 0x0001e40000100800 */
[----:B0-----:R-:W-:-:S02]  /*26180*/  IMAD.MOV.U32 R243, RZ, RZ, R149 ;  /* 0x000000fffff37224 */ /* 0x001fc400078e0095 */
[----:B------:R-:W2:Y:S04]  /*26190*/  LDL.LU R149, [R1+0xff0] ;  /* 0x000ff00001957983 */ /* 0x000ea80000300800 */
[----:B------:R0:W-:Y:S02]  /*261a0*/  STL [R1+0xf8c], R244 ;  /* 0x000f8cf401007387 */ /* 0x0001e40000100800 */
[----:B0-----:R-:W-:Y:S02]  /*261b0*/  IMAD.MOV.U32 R244, RZ, RZ, R150 ;  /* 0x000000fffff47224 */ /* 0x001fe400078e0096 */
[----:B------:R-:W2:Y:S04]  /*261c0*/  LDL.LU R150, [R1+0xfec] ;  /* 0x000fec0001967983 */ /* 0x000ea80000300800 */
[----:B------:R0:W-:Y:S04]  /*261d0*/  STL [R1+0xf88], R245 ;  /* 0x000f88f501007387 */ /* 0x0001e80000100800 */
[----:B0-----:R-:W3:Y:S04]  /*261e0*/  LDL.LU R245, [R1+0xf08] ;  /* 0x000f080001f57983 */ /* 0x001ee80000300800 */
[----:B------:R0:W-:Y:S02]  /*261f0*/  STL [R1+0xf84], R246 ;  /* 0x000f84f601007387 */ /* 0x0001e40000100800 */
[----:B0-----:R-:W-:-:S02]  /*26200*/  IMAD.MOV.U32 R246, RZ, RZ, R151 ;  /* 0x000000fffff67224 */ /* 0x001fc400078e0097 */
[----:B------:R-:W2:Y:S01]  /*26210*/  LDL.LU R151, [R1+0xfe8] ;  /* 0x000fe80001977983 */ /* 0x000ea20000300800 */
[----:B------:R-:W-:Y:S01]  /*26220*/  UIADD3.64 UR48, UR8, 0x380, URZ ;  /* 0x0000038008307897 */ /* 0x000fe2000fffe03f */
[----:B------:R-:W-:Y:S01]  /*26230*/  UMOV UR50, UR38 ;  /* 0x0000002600327c82 */ /* 0x000fe20008000000 */
[----:B------:R-:W-:Y:S01]  /*26240*/  UMOV UR51, UR39 ;  /* 0x0000002700337c82 */ /* 0x000fe20008000000 */
[----:B------:R0:W-:Y:S04]  /*26250*/  STL [R1+0xf80], R247 ;  /* 0x000f80f701007387 */ /* 0x0001e80000100800 */
[----:B0-----:R-:W4:Y:S04]  /*26260*/  LDL.LU R247, [R1+0xefc] ;  /* 0x000efc0001f77983 */ /* 0x001f280000300800 */
[----:B------:R0:W-:Y:S04]  /*26270*/  STL [R1+0xf7c], R248 ;  /* 0x000f7cf801007387 */ /* 0x0001e80000100800 */
[----:B0-----:R-:W4:Y:S04]  /*26280*/  LDL.LU R248, [R1+0xf00] ;  /* 0x000f000001f87983 */ /* 0x001f280000300800 */
[----:B------:R0:W-:Y:S04]  /*26290*/  STL [R1+0xf78], R249 ;  /* 0x000f78f901007387 */ /* 0x0001e80000100800 */
[----:B------:R-:W-:Y:S04]  /*262a0*/  STL [R1+0xf74], R250 ;  /* 0x000f74fa01007387 */ /* 0x000fe80000100800 */
[----:B------:R-:W-:Y:S01]  /*262b0*/  STL [R1+0xf70], R251 ;  /* 0x000f70fb01007387 */ /* 0x000fe20000100800 */
[----:B0-----:R-:W-:-:S03]  /*262c0*/  IMAD.MOV.U32 R249, RZ, RZ, R246 ;  /* 0x000000fffff97224 */ /* 0x001fc600078e00f6 */
[----:B------:R-:W-:Y:S04]  /*262d0*/  STL [R1+0xf6c], R252 ;  /* 0x000f6cfc01007387 */ /* 0x000fe80000100800 */
[----:B------:R-:W4:Y:S01]  /*262e0*/  LDL.LU R246, [R1+0xef8] ;  /* 0x000ef80001f67983 */ /* 0x000f220000300800 */
[----:B------:R-:W-:Y:S01]  /*262f0*/  UIADD3.64 UR52, UR8, 0x400, URZ ;  /* 0x0000040008347897 */ /* 0x000fe2000fffe03f */
[----:B------:R-:W-:Y:S01]  /*26300*/  UMOV UR54, UR10 ;  /* 0x0000000a00367c82 */ /* 0x000fe20008000000 */
[----:B------:R-:W-:Y:S01]  /*26310*/  UMOV UR55, UR11 ;  /* 0x0000000b00377c82 */ /* 0x000fe20008000000 */
[----:B--2---:R-:W-:-:S06]  /*26320*/  WARPGROUP.ARRIVE ;  /* 0x00000000000079c5 */ /* 0x004fcc0000000000 */
[----:B------:R-:W-:Y:S01]  /*26330*/  HGMMA.64x256x16.F32 R24, gdesc[UR48].tnspA, R24, gsb0 ;  /* 0x23e00000301879f0 */ /* 0x000fe20008000818 */
[----:B---3--:R-:W-:Y:S02]  /*26340*/  R2UR UR49, R245 ;  /* 0x00000000f53172ca */ /* 0x008fe400000e0000 */
[----:B------:R-:W2:Y:S01]  /*26350*/  LDL.LU R245, [R1+0xef4] ;  /* 0x000ef40001f57983 */ /* 0x000ea20000300800 */
[----:B------:R-:W-:Y:S01]  /*26360*/  UIADD3.64 UR56, UR8, 0x480, URZ ;  /* 0x0000048008387897 */ /* 0x000fe2000fffe03f */
[----:B------:R-:W-:Y:S01]  /*26370*/  UMOV UR58, UR14 ;  /* 0x0000000e003a7c82 */ /* 0x000fe20008000000 */
[----:B------:R-:W-:Y:S01]  /*26380*/  UMOV UR59, UR15 ;  /* 0x0000000f003b7c82 */ /* 0x000fe20008000000 */
[----:B------:R-:W-:Y:S02]  /*26390*/  WARPGROUP.DEPBAR.LE gsb0, 0x0 ;  /* 0x00008000000079c5 */ /* 0x000fe40000010000 */
[----:B------:R-:W-:-:S15]  /*263a0*/  WARPGROUP.ARRIVE ;  /* 0x00000000000079c5 */ /* 0x000fde0000000000 */
[----:B------:R-:W-:-:S04]  /*263b0*/  NOP ;  /* 0x0000000000007918 */ /* 0x000fc80000000000 */
[----:B------:R-:W-:Y:S01]  /*263c0*/  HGMMA.64x256x16.F32 R24, gdesc[UR52].tnspA, R24, gsb0 ;  /* 0x23e00000341879f0 */ /* 0x000fe20008000818 */
[----:B----4-:R-:W-:Y:S02]  /*263d0*/  R2UR UR53, R248 ;  /* 0x00000000f83572ca */ /* 0x010fe400000e0000 */
[----:B------:R-:W-:Y:S02]  /*263e0*/  R2UR UR48, R249 ;  /* 0x00000000f93072ca */ /* 0x000fe400000e0000 */
[----:B------:R-:W0:Y:S01]  /*263f0*/  LDC R249, c[0x0][0x230] ;  /* 0x00008c00fff97b82 */ /* 0x000e220000000800 */
[----:B------:R-:W-:Y:S02]  /*26400*/  WARPGROUP.DEPBAR.LE gsb0, 0x0 ;  /* 0x00008000000079c5 */ /* 0x000fe40000010000 */
[----:B------:R-:W-:-:S15]  /*26410*/  WARPGROUP.ARRIVE ;  /* 0x00000000000079c5 */ /* 0x000fde0000000000 */
[----:B------:R-:W-:-:S05]  /*26420*/  NOP ;  /* 0x0000000000007918 */ /* 0x000fca0000000000 */
[----:B------:R-:W-:Y:S01]  /*26430*/  HGMMA.64x256x16.F32 R24, gdesc[UR56].tnspA, R24, gsb0 ;  /* 0x23e00000381879f0 */ /* 0x000fe20008000818 */
[----:B------:R-:W-:Y:S02]  /*26440*/  R2UR UR57, R246 ;  /* 0x00000000f63972ca */ /* 0x000fe400000e0000 */
[----:B------:R-:W3:Y:S04]  /*26450*/  LDL.LU R246, [R1+0xad0] ;  /* 0x000ad00001f67983 */ /* 0x000ee80000300800 */
[----:B------:R-:W4:Y:S01]  /*26460*/  LDL.LU R248, [R1+0xac8] ;  /* 0x000ac80001f87983 */ /* 0x000f220000300800 */
[----:B0-----:R-:W-:Y:S01]  /*26470*/  VIADD R249, R249, 0x7f ;  /* 0x0000007ff9f97836 */ /* 0x001fe20000000000 */
[----:B--2---:R-:W-:-:S04]  /*26480*/  R2UR UR56, R245 ;  /* 0x00000000f53872ca */ /* 0x004fc800000e0000 */
[----:B------:R-:W-:Y:S01]  /*26490*/  SHF.R.S32.HI R245, RZ, 0x1f, R249 ;  /* 0x0000001ffff57819 */ /* 0x000fe200000114f9 */
[----:B------:R-:W-:-:S03]  /*264a0*/  VIADD R8, R8, 0x1 ;  /* 0x0000000108087836 */ /* 0x000fc60000000000 */
[----:B------:R-:W-:Y:S02]  /*264b0*/  LEA.HI R245, R245, R249, RZ, 0x7 ;  /* 0x000000f9f5f57211 */ /* 0x000fe400078f38ff */
[----:B------:R-:W-:Y:S02]  /*264c0*/  R2UR UR52, R247 ;  /* 0x00000000f73472ca */ /* 0x000fe400000e0000 */
[----:B------:R-:W-:Y:S01]  /*264d0*/  SHF.R.S32.HI R245, RZ, 0x7, R245 ;  /* 0x00000007fff57819 */ /* 0x000fe200000114f5 */
[----:B------:R-:W2:Y:S03]  /*264e0*/  LDL.LU R247, [R1+0xab0] ;  /* 0x000ab00001f77983 */ /* 0x000ea60000300800 */
[----:B------:R-:W-:Y:S01]  /*264f0*/  ISETP.NE.U32.AND P0, PT, R8, R245, PT ;  /* 0x000000f50800720c */ /* 0x000fe20003f05070 */
[----:B------:R0:W-:Y:S04]  /*26500*/  STL [R1+0x2f4], R8 ;  /* 0x0002f40801007387 */ /* 0x0001e80000100800 */
[----:B------:R-:W2:Y:S01]  /*26510*/  LDL.LU R245, [R1+0xaa8] ;  /* 0x000aa80001f57983 */ /* 0x000ea20000300800 */
[----:B0-----:R-:W0:Y:S02]  /*26520*/  LDC R8, c[0x0][0x238] ;  /* 0x00008e00ff087b82 */ /* 0x001e240000000800 */
[----:B0-----:R-:W-:-:S04]  /*26530*/  IMAD.SHL.U32 R8, R8, 0x80, RZ ;  /* 0x0000008008087824 */ /* 0x001fc800078e00ff */
[----:B------:R-:W-:-:S05]  /*26540*/  IMAD.SHL.U32 R8, R8, 0x2, RZ ;  /* 0x0000000208087824 */ /* 0x000fca00078e00ff */
[-C--:B------:R-:W-:Y:S02]  /*26550*/  IADD3 R15, P1, R15, R8.reuse, RZ ;  /* 0x000000080f0f7210 */ /* 0x080fe40007f3e0ff */
[-C--:B------:R-:W-:Y:S02]  /*26560*/  IADD3 R0, P2, R0, R8.reuse, RZ ;  /* 0x0000000800007210 */ /* 0x080fe40007f5e0ff */
[-C--:B---3--:R-:W-:Y:S02]  /*26570*/  IADD3 R246, P5, R246, R8.reuse, RZ ;  /* 0x00000008f6f67210 */ /* 0x088fe40007fbe0ff */
[----:B----4-:R-:W-:-:S03]  /*26580*/  IADD3 R248, P6, R248, R8, RZ ;  /* 0x00000008f8f87210 */ /* 0x010fc60007fde0ff */
[----:B------:R0:W-:Y:S04]  /*26590*/  STL [R1+0xad0], R246 ;  /* 0x000ad0f601007387 */ /* 0x0001e80000100800 */
[----:B0-----:R-:W3:Y:S04]  /*265a0*/  LDL.LU R246, [R1+0xacc] ;  /* 0x000acc0001f67983 */ /* 0x001ee80000300800 */
[----:B------:R0:W-:Y:S04]  /*265b0*/  STL [R1+0xac0], R15 ;  /* 0x000ac00f01007387 */ /* 0x0001e80000100800 */
[----:B0-----:R-:W4:Y:S04]  /*265c0*/  LDL.LU R15, [R1+0xfe4] ;  /* 0x000fe400010f7983 */ /* 0x001f280000300800 */
[----:B------:R-:W-:Y:S04]  /*265d0*/  STL [R1+0xac8], R248 ;  /* 0x000ac8f801007387 */ /* 0x000fe80000100800 */
[----:B------:R0:W-:Y:S04]  /*265e0*/  STL [R1+0xab8], R0 ;  /* 0x000ab80001007387 */ /* 0x0001e80000100800 */
[----:B0-----:R-:W4:Y:S01]  /*265f0*/  LDL.LU R0, [R1+0xfe0] ;  /* 0x000fe00001007983 */ /* 0x001f220000300800 */
[----:B------:R-:W-:-:S02]  /*26600*/  IADD3 R16, P4, R16, R8, RZ ;  /* 0x0000000810107210 */ /* 0x000fc40007f9e0ff */
[----:B--2---:R-:W-:-:S05]  /*26610*/  IADD3 R247, P3, R247, R8, RZ ;  /* 0x00000008f7f77210 */ /* 0x004fca0007f7e0ff */
[----:B------:R-:W-:Y:S04]  /*26620*/  STL [R1+0xab0], R247 ;  /* 0x000ab0f701007387 */ /* 0x000fe80000100800 */
[----:B------:R-:W2:Y:S01]  /*26630*/  LDL.LU R252, [R1+0xaa0] ;  /* 0x000aa00001fc7983 */ /* 0x000ea20000300800 */
[--C-:B----4-:R-:W-:Y:S01]  /*26640*/  IMAD.X R15, R15, 0x1, R0.reuse, P4 ;  /* 0x000000010f0f7824 */ /* 0x110fe200020e0600 */
[----:B------:R-:W-:Y:S01]  /*26650*/  IADD3 R245, P4, R245, R8, RZ ;  /* 0x00000008f5f57210 */ /* 0x000fe20007f9e0ff */
[----:B---3--:R-:W-:-:S04]  /*26660*/  IMAD.X R246, R246, 0x1, R0, P5 ;  /* 0x00000001f6f67824 */ /* 0x008fc800028e0600 */
[----:B------:R0:W-:Y:S04]  /*26670*/  STL [R1+0xaa8], R245 ;  /* 0x000aa8f501007387 */ /* 0x0001e80000100800 */
[----:B0-----:R-:W3:Y:S04]  /*26680*/  LDL.LU R245, [R1+0xac4] ;  /* 0x000ac40001f57983 */ /* 0x001ee80000300800 */
[----:B------:R-:W4:Y:S04]  /*26690*/  LDL.LU R251, [R1+0xa98] ;  /* 0x000a980001fb7983 */ /* 0x000f280000300800 */
[----:B------:R-:W4:Y:S04]  /*266a0*/  LDL.LU R250, [R1+0xabc] ;  /* 0x000abc0001fa7983 */ /* 0x000f280000300800 */
[----:B------:R0:W-:Y:S04]  /*266b0*/  STL [R1+0xacc], R246 ;  /* 0x000accf601007387 */ /* 0x0001e80000100800 */
[----:B------:R-:W4:Y:S04]  /*266c0*/  LDL.LU R249, [R1+0xa90] ;  /* 0x000a900001f97983 */ /* 0x000f280000300800 */
[----:B------:R-:W4:Y:S04]  /*266d0*/  LDL.LU R248, [R1+0xab4] ;  /* 0x000ab40001f87983 */ /* 0x000f280000300800 */
[----:B------:R-:W4:Y:S04]  /*266e0*/  LDL.LU R247, [R1+0xa88] ;  /* 0x000a880001f77983 */ /* 0x000f280000300800 */
[----:B0-----:R-:W4:Y:S01]  /*266f0*/  LDL.LU R246, [R1+0xaac] ;  /* 0x000aac0001f67983 */ /* 0x001f220000300800 */
[-C--:B--2---:R-:W-:Y:S01]  /*26700*/  IADD3 R252, P5, R252, R8.reuse, RZ ;  /* 0x00000008fcfc7210 */ /* 0x084fe20007fbe0ff */
[----:B---3--:R-:W-:Y:S01]  /*26710*/  IMAD.X R245, R245, 0x1, R0, P6 ;  /* 0x00000001f5f57824 */ /* 0x008fe200030e0600 */
[----:B----4-:R-:W-:-:S04]  /*26720*/  IADD3 R251, P6, R251, R8, RZ ;  /* 0x00000008fbfb7210 */ /* 0x010fc80007fde0ff */
[----:B------:R0:W-:Y:S01]  /*26730*/  STL [R1+0xac4], R245 ;  /* 0x000ac4f501007387 */ /* 0x0001e20000100800 */
[----:B------:R-:W-:-:S03]  /*26740*/  IMAD.X R250, R250, 0x1, R0, P1 ;  /* 0x00000001fafa7824 */ /* 0x000fc600008e0600 */
[----:B0-----:R-:W2:Y:S01]  /*26750*/  LDL.LU R245, [R1+0xa80] ;  /* 0x000a800001f57983 */ /* 0x001ea20000300800 */
[----:B------:R-:W-:-:S03]  /*26760*/  IADD3 R249, P1, R249, R8, RZ ;  /* 0x00000008f9f97210 */ /* 0x000fc60007f3e0ff */
[----:B------:R0:W-:Y:S01]  /*26770*/  STL [R1+0xaa0], R252 ;  /* 0x000aa0fc01007387 */ /* 0x0001e20000100800 */
[----:B------:R-:W-:-:S03]  /*26780*/  IMAD.X R248, R248, 0x1, R0, P2 ;  /* 0x00000001f8f87824 */ /* 0x000fc600010e0600 */
[----:B------:R-:W-:Y:S01]  /*26790*/  STL [R1+0xa98], R251 ;  /* 0x000a98fb01007387 */ /* 0x000fe20000100800 */
[----:B------:R-:W-:-:S03]  /*267a0*/  IADD3 R247, P2, R247, R8, RZ ;  /* 0x00000008f7f77210 */ /* 0x000fc60007f5e0ff */
[----:B------:R-:W-:Y:S01]  /*267b0*/  STL [R1+0xabc], R250 ;  /* 0x000abcfa01007387 */ /* 0x000fe20000100800 */
[----:B------:R-:W-:-:S03]  /*267c0*/  IMAD.X R246, R246, 0x1, R0, P3 ;  /* 0x00000001f6f67824 */ /* 0x000fc600018e0600 */
[----:B------:R-:W-:Y:S04]  /*267d0*/  STL [R1+0xa90], R249 ;  /* 0x000a90f901007387 */ /* 0x000fe80000100800 */
[----:B------:R-:W-:Y:S04]  /*267e0*/  STL [R1+0xab4], R248 ;  /* 0x000ab4f801007387 */ /* 0x000fe80000100800 */
[----:B0-----:R-:W3:Y:S04]  /*267f0*/  LDL.LU R252, [R1+0xaa4] ;  /* 0x000aa40001fc7983 */ /* 0x001ee80000300800 */
[----:B------:R0:W-:Y:S04]  /*26800*/  STL [R1+0xaac], R246 ;  /* 0x000aacf601007387 */ /* 0x0001e80000100800 */
[----:B------:R1:W-:Y:S04]  /*26810*/  STL [R1+0xa88], R247 ;  /* 0x000a88f701007387 */ /* 0x0003e80000100800 */
[----:B0-----:R-:W4:Y:S04]  /*26820*/  LDL.LU R246, [R1+0xa78] ;  /* 0x000a780001f67983 */ /* 0x001f280000300800 */
[----:B------:R-:W4:Y:S04]  /*26830*/  LDL.LU R251, [R1+0xa9c] ;  /* 0x000a9c0001fb7983 */ /* 0x000f280000300800 */
[----:B------:R-:W4:Y:S01]  /*26840*/  LDL.LU R250, [R1+0xa70] ;  /* 0x000a700001fa7983 */ /* 0x000f220000300800 */
[----:B--2---:R-:W-:-:S05]  /*26850*/  IADD3 R245, P3, R245, R8, RZ ;  /* 0x00000008f5f57210 */ /* 0x004fca0007f7e0ff */
[----:B------:R0:W-:Y:S04]  /*26860*/  STL [R1+0xa80], R245 ;  /* 0x000a80f501007387 */ /* 0x0001e80000100800 */
[----:B------:R-:W2:Y:S04]  /*26870*/  LDL.LU R249, [R1+0xa94] ;  /* 0x000a940001f97983 */ /* 0x000ea80000300800 */
[----:B------:R-:W2:Y:S04]  /*26880*/  LDL.LU R248, [R1+0xa68] ;  /* 0x000a680001f87983 */ /* 0x000ea80000300800 */
[----:B-1----:R-:W2:Y:S04]  /*26890*/  LDL.LU R247, [R1+0xa8c] ;  /* 0x000a8c0001f77983 */ /* 0x002ea80000300800 */
[----:B0-----:R-:W2:Y:S01]  /*268a0*/  LDL.LU R245, [R1+0xa60] ;  /* 0x000a600001f57983 */ /* 0x001ea20000300800 */
[----:B---3--:R-:W-:Y:S01]  /*268b0*/  IMAD.X R252, R252, 0x1, R0, P4 ;  /* 0x00000001fcfc7824 */ /* 0x008fe200020e0600 */
[----:B----4-:R-:W-:-:S05]  /*268c0*/  IADD3 R246, P4, R246, R8, RZ ;  /* 0x00000008f6f67210 */ /* 0x010fca0007f9e0ff */
[----:B------:R0:W-:Y:S04]  /*268d0*/  STL [R1+0xa78], R246 ;  /* 0x000a78f601007387 */ /* 0x0001e80000100800 */
[----:B0-----:R-:W3:Y:S01]  /*268e0*/  LDL.LU R246, [R1+0xa84] ;  /* 0x000a840001f67983 */ /* 0x001ee20000300800 */
[--C-:B------:R-:W-:Y:S01]  /*268f0*/  IMAD.X R251, R251, 0x1, R0.reuse, P5 ;  /* 0x00000001fbfb7824 */ /* 0x100fe200028e0600 */
[-C--:B------:R-:W-:Y:S02]  /*26900*/  IADD3 R250, P5, R250, R8.reuse, RZ ;  /* 0x00000008fafa7210 */ /* 0x080fe40007fbe0ff */
[----:B------:R0:W-:Y:S04]  /*26910*/  STL [R1+0xaa4], R252 ;  /* 0x000aa4fc01007387 */ /* 0x0001e80000100800 */
[----:B------:R-:W-:Y:S04]  /*26920*/  STL [R1+0xa9c], R251 ;  /* 0x000a9cfb01007387 */ /* 0x000fe80000100800 */
[----:B------:R-:W-:Y:S01]  /*26930*/  STL [R1+0xa70], R250 ;  /* 0x000a70fa01007387 */ /* 0x000fe20000100800 */
[----:B--2---:R-:W-:Y:S01]  /*26940*/  IMAD.X R249, R249, 0x1, R0, P6 ;  /* 0x00000001f9f97824 */ /* 0x004fe200030e0600 */
[----:B------:R-:W-:-:S04]  /*26950*/  IADD3 R248, P6, R248, R8, RZ ;  /* 0x00000008f8f87210 */ /* 0x000fc80007fde0ff */
[----:B------:R-:W-:Y:S01]  /*26960*/  STL [R1+0xa94], R249 ;  /* 0x000a94f901007387 */ /* 0x000fe20000100800 */
[----:B------:R-:W-:-:S03]  /*26970*/  IMAD.X R247, R247, 0x1, R0, P1 ;  /* 0x00000001f7f77824 */ /* 0x000fc600008e0600 */
[----:B------:R-:W-:Y:S01]  /*26980*/  STL [R1+0xa68], R248 ;  /* 0x000a68f801007387 */ /* 0x000fe20000100800 */
[----:B------:R-:W-:-:S03]  /*26990*/  IADD3 R245, P1, R245, R8, RZ ;  /* 0x00000008f5f57210 */ /* 0x000fc60007f3e0ff */
[----:B0-----:R-:W2:Y:S04]  /*269a0*/  LDL.LU R252, [R1+0xa58] ;  /* 0x000a580001fc7983 */ /* 0x001ea80000300800 */
[----:B------:R0:W-:Y:S04]  /*269b0*/  STL [R1+0xa60], R245 ;  /* 0x000a60f501007387 */ /* 0x0001e80000100800 */
[----:B------:R1:W-:Y:S04]  /*269c0*/  STL [R1+0xa8c], R247 ;  /* 0x000a8cf701007387 */ /* 0x0003e80000100800 */
[----:B0-----:R-:W4:Y:S04]  /*269d0*/  LDL.LU R245, [R1+0xa7c] ;  /* 0x000a7c0001f57983 */ /* 0x001f280000300800 */
[----:B------:R-:W4:Y:S04]  /*269e0*/  LDL.LU R251, [R1+0xa50] ;  /* 0x000a500001fb7983 */ /* 0x000f280000300800 */
[----:B------:R-:W4:Y:S01]  /*269f0*/  LDL.LU R250, [R1+0xa74] ;  /* 0x000a740001fa7983 */ /* 0x000f220000300800 */
[----:B---3--:R-:W-:-:S05]  /*26a00*/  IMAD.X R246, R246, 0x1, R0, P2 ;  /* 0x00000001f6f67824 */ /* 0x008fca00010e0600 */
[----:B------:R0:W-:Y:S04]  /*26a10*/  STL [R1+0xa84], R246 ;  /* 0x000a84f601007387 */ /* 0x0001e80000100800 */
[----:B------:R-:W3:Y:S04]  /*26a20*/  LDL.LU R249, [R1+0xa48] ;  /* 0x000a480001f97983 */ /* 0x000ee80000300800 */
[----:B------:R-:W3:Y:S04]  /*26a30*/  LDL.LU R248, [R1+0xa6c] ;  /* 0x000a6c0001f87983 */ /* 0x000ee80000300800 */
[----:B-1----:R-:W3:Y:S04]  /*26a40*/  LDL.LU R247, [R1+0xa40] ;  /* 0x000a400001f77983 */ /* 0x002ee80000300800 */
[----:B0-----:R-:W3:Y:S01]  /*26a50*/  LDL.LU R246, [R1+0xa64] ;  /* 0x000a640001f67983 */ /* 0x001ee20000300800 */
[-C--:B--2---:R-:W-:Y:S01]  /*26a60*/  IADD3 R252, P2, R252, R8.reuse, RZ ;  /* 0x00000008fcfc7210 */ /* 0x084fe20007f5e0ff */
[----:B----4-:R-:W-:Y:S01]  /*26a70*/  IMAD.X R245, R245, 0x1, R0, P3 ;  /* 0x00000001f5f57824 */ /* 0x010fe200018e0600 */
[----:B------:R-:W-:-:S04]  /*26a80*/  IADD3 R251, P3, R251, R8, RZ ;  /* 0x00000008fbfb7210 */ /* 0x000fc80007f7e0ff */
[----:B------:R0:W-:Y:S01]  /*26a90*/  STL [R1+0xa7c], R245 ;  /* 0x000a7cf501007387 */ /* 0x0001e20000100800 */
[----:B------:R-:W-:-:S03]  /*26aa0*/  IMAD.X R250, R250, 0x1, R0, P4 ;  /* 0x00000001fafa7824 */ /* 0x000fc600020e0600 */
[----:B0-----:R-:W2:Y:S04]  /*26ab0*/  LDL.LU R245, [R1+0xa38] ;  /* 0x000a380001f57983 */ /* 0x001ea80000300800 */
[----:B------:R0:W-:Y:S04]  /*26ac0*/  STL [R1+0xa58], R252 ;  /* 0x000a58fc01007387 */ /* 0x0001e80000100800 */
[----:B------:R-:W-:Y:S01]  /*26ad0*/  STL [R1+0xa50], R251 ;  /* 0x000a50fb01007387 */ /* 0x000fe20000100800 */
[----:B---3--:R-:W-:-:S03]  /*26ae0*/  IADD3 R249, P4, R249, R8, RZ ;  /* 0x00000008f9f97210 */ /* 0x008fc60007f9e0ff */
[----:B------:R-:W-:Y:S01]  /*26af0*/  STL [R1+0xa74], R250 ;  /* 0x000a74fa01007387 */ /* 0x000fe20000100800 */
[----:B------:R-:W-:-:S03]  /*26b00*/  IMAD.X R248, R248, 0x1, R0, P5 ;  /* 0x00000001f8f87824 */ /* 0x000fc600028e0600 */
[----:B------:R-:W-:Y:S01]  /*26b10*/  STL [R1+0xa48], R249 ;  /* 0x000a48f901007387 */ /* 0x000fe20000100800 */
[----:B------:R-:W-:-:S03]  /*26b20*/  IADD3 R247, P5, R247, R8, RZ ;  /* 0x00000008f7f77210 */ /* 0x000fc60007fbe0ff */
[----:B------:R-:W-:Y:S01]  /*26b30*/  STL [R1+0xa6c], R248 ;  /* 0x000a6cf801007387 */ /* 0x000fe20000100800 */
[----:B------:R-:W-:-:S03]  /*26b40*/  IMAD.X R246, R246, 0x1, R0, P6 ;  /* 0x00000001f6f67824 */ /* 0x000fc600030e0600 */
        /* <DEDUP_REMOVED lines=478> */
[----:B------:R-:W-:Y:S04]  /*28930*/  STL [R1+0x7c8], R251 ;  /* 0x0007c8fb01007387 */ /* 0x000fe80000100800 */
[----:B------:R-:W-:Y:S01]  /*28940*/  STL [R1+0x7ec], R250 ;  /* 0x0007ecfa01007387 */ /* 0x000fe20000100800 */
[----:B---3--:R-:W-:Y:S01]  /*28950*/  IADD3 R249, P1, R249, R8, RZ ;  /* 0x00000008f9f97210 */ /* 0x008fe20007f3e0ff */
[----:B------:R-:W-:-:S04]  /*28960*/  IMAD.X R248, R248, 0x1, R0, P2 ;  /* 0x00000001f8f87824 */ /* 0x000fc800010e0600 */
[----:B------:R-:W-:Y:S01]  /*28970*/  STL [R1+0x7c0], R249 ;  /* 0x0007c0f901007387 */ /* 0x000fe20000100800 */
[----:B------:R-:W-:-:S03]  /*28980*/  IADD3 R247, P2, R247, R8, RZ ;  /* 0x00000008f7f77210 */ /* 0x000fc60007f5e0ff */
[----:B------:R-:W-:Y:S04]  /*28990*/  STL [R1+0x7e4], R248 ;  /* 0x0007e4f801007387 */ /* 0x000fe80000100800 */
[----:B0-----:R-:W3:Y:S01]  /*289a0*/  LDL.LU R252, [R1+0x7d4] ;  /* 0x0007d40001fc7983 */ /* 0x001ee20000300800 */
[----:B------:R-:W-:-:S05]  /*289b0*/  IMAD.X R246, R246, 0x1, R0, P3 ;  /* 0x00000001f6f67824 */ /* 0x000fca00018e0600 */
        /* <DEDUP_REMOVED lines=20> */
[--C-:B--2---:R-:W-:Y:S01]  /*28b00*/  IMAD.X R249, R249, 0x1, R0.reuse, P6 ;  /* 0x00000001f9f97824 */ /* 0x104fe200030e0600 */
[----:B------:R-:W-:Y:S01]  /*28b10*/  IADD3 R248, P6, R248, R8, RZ ;  /* 0x00000008f8f87210 */ /* 0x000fe20007fde0ff */
[----:B------:R-:W-:-:S03]  /*28b20*/  IMAD.X R247, R247, 0x1, R0, P1 ;  /* 0x00000001f7f77824 */ /* 0x000fc600008e0600 */
[----:B------:R-:W-:Y:S04]  /*28b30*/  STL [R1+0x7c4], R249 ;  /* 0x0007c4f901007387 */ /* 0x000fe80000100800 */
[----:B------:R-:W-:Y:S04]  /*28b40*/  STL [R1+0x798], R248 ;  /* 0x000798f801007387 */ /* 0x000fe80000100800 */
[----:B0-----:R-:W2:Y:S01]  /*28b50*/  LDL.LU R252, [R1+0x788] ;  /* 0x0007880001fc7983 */ /* 0x001ea20000300800 */
[----:B------:R-:W-:-:S05]  /*28b60*/  IADD3 R245, P1, R245, R8, RZ ;  /* 0x00000008f5f57210 */ /* 0x000fca0007f3e0ff */
        /* <DEDUP_REMOVED lines=12> */
[--C-:B----4-:R-:W-:Y:S01]  /*28c30*/  IMAD.X R245, R245, 0x1, R0.reuse, P3 ;  /* 0x00000001f5f57824 */ /* 0x110fe200018e0600 */
[----:B------:R-:W-:Y:S01]  /*28c40*/  IADD3 R251, P3, R251, R8, RZ ;  /* 0x00000008fbfb7210 */ /* 0x000fe20007f7e0ff */
[----:B------:R-:W-:-:S03]  /*28c50*/  IMAD.X R250, R250, 0x1, R0, P4 ;  /* 0x00000001fafa7824 */ /* 0x000fc600020e0600 */
[----:B------:R0:W-:Y:S04]  /*28c60*/  STL [R1+0x7ac], R245 ;  /* 0x0007acf501007387 */ /* 0x0001e80000100800 */
[----:B0-----:R-:W2:Y:S04]  /*28c70*/  LDL.LU R245, [R1+0x768] ;  /* 0x0007680001f57983 */ /* 0x001ea80000300800 */
[----:B------:R0:W-:Y:S04]  /*28c80*/  STL [R1+0x788], R252 ;  /* 0x000788fc01007387 */ /* 0x0001e80000100800 */
[----:B------:R-:W-:Y:S04]  /*28c90*/  STL [R1+0x780], R251 ;  /* 0x000780fb01007387 */ /* 0x000fe80000100800 */
[----:B------:R-:W-:Y:S01]  /*28ca0*/  STL [R1+0x7a4], R250 ;  /* 0x0007a4fa01007387 */ /* 0x000fe20000100800 */
[-C--:B---3--:R-:W-:Y:S01]  /*28cb0*/  IADD3 R249, P4, R249, R8.reuse, RZ ;  /* 0x00000008f9f97210 */ /* 0x088fe20007f9e0ff */
[----:B------:R-:W-:Y:S01]  /*28cc0*/  IMAD.X R248, R248, 0x1, R0, P5 ;  /* 0x00000001f8f87824 */ /* 0x000fe200028e0600 */
[----:B------:R-:W-:-:S03]  /*28cd0*/  IADD3 R247, P5, R247, R8, RZ ;  /* 0x00000008f7f77210 */ /* 0x000fc60007fbe0ff */
[----:B------:R-:W-:Y:S04]  /*28ce0*/  STL [R1+0x778], R249 ;  /* 0x000778f901007387 */ /* 0x000fe80000100800 */
        /* <DEDUP_REMOVED lines=66> */
[----:B-1----:R-:W2:Y:S01]  /*29110*/  LDL.LU R247, [R1+0x72c] ;  /* 0x00072c0001f77983 */ /* 0x002ea20000300800 */
[----:B0-----:R-:W-:-:S03]  /*29120*/  IMAD.MOV.U32 R245, RZ, RZ, R226 ;  /* 0x000000fffff57224 */ /* 0x001fc600078e00e2 */
[----:B------:R-:W2:Y:S01]  /*29130*/  LDL.LU R226, [R1+0x700] ;  /* 0x0007000001e27983 */ /* 0x000ea20000300800 */
[----:B---3--:R-:W-:Y:S01]  /*29140*/  IMAD.X R252, R252, 0x1, R0, P4 ;  /* 0x00000001fcfc7824 */ /* 0x008fe200020e0600 */
[----:B----4-:R-:W-:-:S05]  /*29150*/  IADD3 R246, P4, R246, R8, RZ ;  /* 0x00000008f6f67210 */ /* 0x010fca0007f9e0ff */
[----:B------:R0:W-:Y:S04]  /*29160*/  STL [R1+0x718], R246 ;  /* 0x000718f601007387 */ /* 0x0001e80000100800 */
[----:B0-----:R-:W3:Y:S01]  /*29170*/  LDL.LU R246, [R1+0x724] ;  /* 0x0007240001f67983 */ /* 0x001ee20000300800 */
[--C-:B------:R-:W-:Y:S01]  /*29180*/  IMAD.X R251, R251, 0x1, R0.reuse, P5 ;  /* 0x00000001fbfb7824 */ /* 0x100fe200028e0600 */
[-C--:B------:R-:W-:Y:S02]  /*29190*/  IADD3 R250, P5, R250, R8.reuse, RZ ;  /* 0x00000008fafa7210 */ /* 0x080fe40007fbe0ff */
[----:B------:R-:W-:Y:S04]  /*291a0*/  STL [R1+0x744], R252 ;  /* 0x000744fc01007387 */ /* 0x000fe80000100800 */
[----:B------:R-:W-:Y:S04]  /*291b0*/  STL [R1+0x73c], R251 ;  /* 0x00073cfb01007387 */ /* 0x000fe80000100800 */
[----:B------:R-:W-:Y:S01]  /*291c0*/  STL [R1+0x710], R250 ;  /* 0x000710fa01007387 */ /* 0x000fe20000100800 */
[--C-:B--2---:R-:W-:Y:S01]  /*291d0*/  IMAD.X R249, R249, 0x1, R0.reuse, P6 ;  /* 0x00000001f9f97824 */ /* 0x104fe200030e0600 */
[----:B------:R-:W-:Y:S01]  /*291e0*/  IADD3 R248, P6, R248, R8, RZ ;  /* 0x00000008f8f87210 */ /* 0x000fe20007fde0ff */
[----:B------:R-:W-:-:S03]  /*291f0*/  IMAD.X R247, R247, 0x1, R0, P1 ;  /* 0x00000001f7f77824 */ /* 0x000fc600008e0600 */
[----:B------:R-:W-:Y:S04]  /*29200*/  STL [R1+0x734], R249 ;  /* 0x000734f901007387 */ /* 0x000fe80000100800 */
[----:B------:R-:W-:Y:S01]  /*29210*/  STL [R1+0x708], R248 ;  /* 0x000708f801007387 */ /* 0x000fe20000100800 */
[----:B------:R-:W-:-:S05]  /*29220*/  IADD3 R226, P1, R226, R8, RZ ;  /* 0x00000008e2e27210 */ /* 0x000fca0007f3e0ff */
[----:B------:R0:W-:Y:S04]  /*29230*/  STL [R1+0x700], R226 ;  /* 0x000700e201007387 */ /* 0x0001e80000100800 */
[----:B0-----:R-:W2:Y:S04]  /*29240*/  LDL.LU R226, [R1+0x6f8] ;  /* 0x0006f80001e27983 */ /* 0x001ea80000300800 */
        /* <DEDUP_REMOVED lines=8> */
[----:B------:R-:W3:Y:S04]  /*292d0*/  LDL.LU R248, [R1+0x6e0] ;  /* 0x0006e00001f87983 */ /* 0x000ee80000300800 */
[----:B0-----:R-:W3:Y:S01]  /*292e0*/  LDL.LU R246, [R1+0x704] ;  /* 0x0007040001f67983 */ /* 0x001ee20000300800 */
[----:B--2---:R-:W-:-:S05]  /*292f0*/  IADD3 R226, P2, R226, R8, RZ ;  /* 0x00000008e2e27210 */ /* 0x004fca0007f5e0ff */
[----:B------:R0:W-:Y:S01]  /*29300*/  STL [R1+0x6f8], R226 ;  /* 0x0006f8e201007387 */ /* 0x0001e20000100800 */
[--C-:B----4-:R-:W-:Y:S01]  /*29310*/  IMAD.X R247, R247, 0x1, R0.reuse, P3 ;  /* 0x00000001f7f77824 */ /* 0x110fe200018e0600 */
[-C--:B------:R-:W-:Y:S01]  /*29320*/  IADD3 R252, P3, R252, R8.reuse, RZ ;  /* 0x00000008fcfc7210 */ /* 0x080fe20007f7e0ff */
[--C-:B------:R-:W-:Y:S01]  /*29330*/  IMAD.X R251, R251, 0x1, R0.reuse, P4 ;  /* 0x00000001fbfb7824 */ /* 0x100fe200020e0600 */
[----:B0-----:R0:W5:Y:S04]  /*29340*/  LDL.LU R226, [R1+0xfdc] ;  /* 0x000fdc0001e27983 */ /* 0x0011680000300800 */
[----:B------:R1:W-:Y:S01]  /*29350*/  STL [R1+0x71c], R247 ;  /* 0x00071cf701007387 */ /* 0x0003e20000100800 */
[-C--:B---3--:R-:W-:Y:S01]  /*29360*/  IADD3 R250, P4, R250, R8.reuse, RZ ;  /* 0x00000008fafa7210 */ /* 0x088fe20007f9e0ff */
[--C-:B------:R-:W-:Y:S01]  /*29370*/  IMAD.X R249, R249, 0x1, R0.reuse, P5 ;  /* 0x00000001f9f97824 */ /* 0x100fe200028e0600 */
[----:B------:R-:W-:Y:S01]  /*29380*/  IADD3 R248, P5, R248, R8, RZ ;  /* 0x00000008f8f87210 */ /* 0x000fe20007fbe0ff */
[----:B-1----:R-:W2:Y:S04]  /*29390*/  LDL.LU R247, [R1+0xef0] ;  /* 0x000ef00001f77983 */ /* 0x002ea80000300800 */
[----:B------:R-:W-:Y:S01]  /*293a0*/  STL [R1+0x6f0], R252 ;  /* 0x0006f0fc01007387 */ /* 0x000fe20000100800 */
[----:B------:R-:W-:-:S03]  /*293b0*/  IMAD.X R246, R246, 0x1, R0, P6 ;  /* 0x00000001f6f67824 */ /* 0x000fc600030e0600 */
[----:B------:R-:W-:Y:S04]  /*293c0*/  STL [R1+0x714], R251 ;  /* 0x000714fb01007387 */ /* 0x000fe80000100800 */
[----:B------:R-:W-:Y:S04]  /*293d0*/  STL [R1+0x6e8], R250 ;  /* 0x0006e8fa01007387 */ /* 0x000fe80000100800 */
[----:B------:R-:W-:Y:S04]  /*293e0*/  STL [R1+0x70c], R249 ;  /* 0x00070cf901007387 */ /* 0x000fe80000100800 */
[----:B------:R-:W3:Y:S04]  /*293f0*/  LDL.LU R8, [R1+0x6fc] ;  /* 0x0006fc0001087983 */ /* 0x000ee80000300800 */
[----:B------:R1:W-:Y:S04]  /*29400*/  STL [R1+0x704], R246 ;  /* 0x000704f601007387 */ /* 0x0003e80000100800 */
[----:B------:R4:W-:Y:S04]  /*29410*/  STL [R1+0x6e0], R248 ;  /* 0x0006e0f801007387 */ /* 0x0009e80000100800 */
[----:B-1----:R-:W3:Y:S04]  /*29420*/  LDL.LU R246, [R1+0xae8] ;  /* 0x000ae80001f67983 */ /* 0x002ee80000300800 */
[----:B------:R-:W3:Y:S04]  /*29430*/  LDL.LU R252, [R1+0x6f4] ;  /* 0x0006f40001fc7983 */ /* 0x000ee80000300800 */
[----:B------:R-:W3:Y:S01]  /*29440*/  LDL.LU R251, [R1+0xeec] ;  /* 0x000eec0001fb7983 */ /* 0x000ee20000300800 */
[----:B--2---:R-:W-:-:S05]  /*29450*/  IADD3 R247, P6, R247, UR5, RZ ;  /* 0x00000005f7f77c10 */ /* 0x004fca000ffde0ff */
[----:B------:R1:W-:Y:S04]  /*29460*/  STL [R1+0xef0], R247 ;  /* 0x000ef0f701007387 */ /* 0x0003e80000100800 */
[----:B------:R-:W2:Y:S04]  /*29470*/  LDL.LU R250, [R1+0x6ec] ;  /* 0x0006ec0001fa7983 */ /* 0x000ea80000300800 */
[----:B------:R-:W2:Y:S04]  /*29480*/  LDL.LU R249, [R1+0xee8] ;  /* 0x000ee80001f97983 */ /* 0x000ea80000300800 */
[----:B----4-:R-:W4:Y:S01]  /*29490*/  LDL.LU R248, [R1+0x6e4] ;  /* 0x0006e40001f87983 */ /* 0x010f220000300800 */
[----:B---3--:R-:W-:-:S03]  /*294a0*/  IMAD.X R8, R8, 0x1, R0, P1 ;  /* 0x0000000108087824 */ /* 0x008fc600008e0600 */
[----:B-1----:R-:W3:Y:S01]  /*294b0*/  LDL.LU R247, [R1+0xee4] ;  /* 0x000ee40001f77983 */ /* 0x002ee20000300800 */
[----:B------:R-:W-:-:S05]  /*294c0*/  IADD3 R246, P1, R246, UR5, RZ ;  /* 0x00000005f6f67c10 */ /* 0x000fca000ff3e0ff */
[----:B------:R1:W-:Y:S04]  /*294d0*/  STL [R1+0xae8], R246 ;  /* 0x000ae8f601007387 */ /* 0x0003e80000100800 */
[----:B-1----:R-:W3:Y:S01]  /*294e0*/  LDL.LU R246, [R1+0x6dc] ;  /* 0x0006dc0001f67983 */ /* 0x002ee20000300800 */
[--C-:B------:R-:W-:Y:S01]  /*294f0*/  IMAD.X R252, R252, 0x1, R0.reuse, P2 ;  /* 0x00000001fcfc7824 */ /* 0x100fe200010e0600 */
[----:B------:R-:W-:Y:S02]  /*29500*/  IADD3 R251, P2, R251, UR5, RZ ;  /* 0x00000005fbfb7c10 */ /* 0x000fe4000ff5e0ff */
[----:B------:R-:W-:Y:S04]  /*29510*/  STL [R1+0x6fc], R8 ;  /* 0x0006fc0801007387 */ /* 0x000fe80000100800 */
[----:B------:R1:W-:Y:S04]  /*29520*/  STL [R1+0x6f4], R252 ;  /* 0x0006f4fc01007387 */ /* 0x0003e80000100800 */
[----:B------:R-:W-:Y:S01]  /*29530*/  STL [R1+0xeec], R251 ;  /* 0x000eecfb01007387 */ /* 0x000fe20000100800 */
[--C-:B--2---:R-:W-:Y:S01]  /*29540*/  IMAD.X R250, R250, 0x1, R0.reuse, P3 ;  /* 0x00000001fafa7824 */ /* 0x104fe200018e0600 */
[----:B------:R-:W-:Y:S01]  /*29550*/  IADD3 R249, P3, R249, UR5, RZ ;  /* 0x00000005f9f97c10 */ /* 0x000fe2000ff7e0ff */
[----:B----4-:R-:W-:-:S03]  /*29560*/  IMAD.X R248, R248, 0x1, R0, P4 ;  /* 0x00000001f8f87824 */ /* 0x010fc600020e0600 */
[----:B------:R-:W-:Y:S04]  /*29570*/  STL [R1+0x6ec], R250 ;  /* 0x0006ecfa01007387 */ /* 0x000fe80000100800 */
[----:B------:R-:W-:Y:S04]  /*29580*/  STL [R1+0xee8], R249 ;  /* 0x000ee8f901007387 */ /* 0x000fe80000100800 */
[----:B-1----:R-:W2:Y:S01]  /*29590*/  LDL.LU R252, [R1+0xee0] ;  /* 0x000ee00001fc7983 */ /* 0x002ea20000300800 */
[----:B---3--:R-:W-:-:S05]  /*295a0*/  IADD3 R247, P4, R247, UR5, RZ ;  /* 0x00000005f7f77c10 */ /* 0x008fca000ff9e0ff */
[----:B------:R1:W-:Y:S04]  /*295b0*/  STL [R1+0xee4], R247 ;  /* 0x000ee4f701007387 */ /* 0x0003e80000100800 */
[----:B------:R3:W-:Y:S04]  /*295c0*/  STL [R1+0x6e4], R248 ;  /* 0x0006e4f801007387 */ /* 0x0007e80000100800 */
[----:B-1----:R-:W4:Y:S04]  /*295d0*/  LDL.LU R247, [R1+0xaec] ;  /* 0x000aec0001f77983 */ /* 0x002f280000300800 */
[----:B------:R-:W4:Y:S01]  /*295e0*/  LDL.LU R251, [R1+0xedc] ;  /* 0x000edc0001fb7983 */ /* 0x000f220000300800 */
[----:B------:R-:W-:-:S03]  /*295f0*/  IMAD.X R246, R246, 0x1, R0, P5 ;  /* 0x00000001f6f67824 */ /* 0x000fc600028e0600 */
[----:B------:R-:W4:Y:S04]  /*29600*/  LDL.LU R250, [R1+0x6d8] ;  /* 0x0006d80001fa7983 */ /* 0x000f280000300800 */
[----:B------:R1:W-:Y:S04]  /*29610*/  STL [R1+0x6dc], R246 ;  /* 0x0006dcf601007387 */ /* 0x0003e80000100800 */
[----:B------:R-:W4:Y:S04]  /*29620*/  LDL.LU R249, [R1+0xed8] ;  /* 0x000ed80001f97983 */ /* 0x000f280000300800 */
[----:B---3--:R-:W3:Y:S04]  /*29630*/  LDL.LU R248, [R1+0xae4] ;  /* 0x000ae40001f87983 */ /* 0x008ee80000300800 */
[----:B-1----:R-:W3:Y:S01]  /*29640*/  LDL.LU R246, [R1+0xed0] ;  /* 0x000ed00001f67983 */ /* 0x002ee20000300800 */
[----:B--2---:R-:W-:-:S02]  /*29650*/  IADD3 R252, P5, R252, UR5, RZ ;  /* 0x00000005fcfc7c10 */ /* 0x004fc4000ffbe0ff */
[----:B----4-:R-:W-:Y:S02]  /*29660*/  IADD3.X R247, R247, UR60, RZ, P6, !PT ;  /* 0x0000003cf7f77c10 */ /* 0x010fe4000b7fe4ff */
[----:B------:R-:W-:Y:S02]  /*29670*/  IADD3 R251, P6, R251, UR5, RZ ;  /* 0x00000005fbfb7c10 */ /* 0x000fe4000ffde0ff */
[----:B------:R-:W-:Y:S01]  /*29680*/  IADD3.X R250, R250, UR60, RZ, P1, !PT ;  /* 0x0000003cfafa7c10 */ /* 0x000fe20008ffe4ff */
[----:B------:R1:W-:Y:S01]  /*29690*/  STL [R1+0xaec], R247 ;  /* 0x000aecf701007387 */ /* 0x0003e20000100800 */
[----:B------:R-:W-:Y:S02]  /*296a0*/  IADD3 R249, P1, R249, UR5, RZ ;  /* 0x00000005f9f97c10 */ /* 0x000fe4000ff3e0ff */
[----:B---3--:R-:W-:Y:S01]  /*296b0*/  IADD3.X R248, R248, UR60, RZ, P2, !PT ;  /* 0x0000003cf8f87c10 */ /* 0x008fe200097fe4ff */
[----:B-1----:R-:W2:Y:S04]  /*296c0*/  LDL.LU R247, [R1+0xae0] ;  /* 0x000ae00001f77983 */ /* 0x002ea80000300800 */
[----:B------:R-:W-:Y:S04]  /*296d0*/  STL [R1+0xee0], R252 ;  /* 0x000ee0fc01007387 */ /* 0x000fe80000100800 */
[----:B------:R-:W-:Y:S04]  /*296e0*/  STL [R1+0xedc], R251 ;  /* 0x000edcfb01007387 */ /* 0x000fe80000100800 */
[----:B------:R-:W-:Y:S04]  /*296f0*/  STL [R1+0x6d8], R250 ;  /* 0x0006d8fa01007387 */ /* 0x000fe80000100800 */
[----:B------:R-:W-:Y:S04]  /*29700*/  STL [R1+0xed8], R249 ;  /* 0x000ed8f901007387 */ /* 0x000fe80000100800 */
[----:B------:R1:W-:Y:S01]  /*29710*/  STL [R1+0xae4], R248 ;  /* 0x000ae4f801007387 */ /* 0x0003e20000100800 */
[----:B------:R-:W-:-:S03]  /*29720*/  IADD3 R246, P2, R246, UR5, RZ ;  /* 0x00000005f6f67c10 */ /* 0x000fc6000ff5e0ff */
[----:B-1----:R-:W3:Y:S04]  /*29730*/  LDL.LU R248, [R1+0xec8] ;  /* 0x000ec80001f87983 */ /* 0x002ee80000300800 */
[----:B------:R-:W4:Y:S04]  /*29740*/  LDL.LU R252, [R1+0xadc] ;  /* 0x000adc0001fc7983 */ /* 0x000f280000300800 */
[----:B------:R1:W-:Y:S04]  /*29750*/  STL [R1+0xed0], R246 ;  /* 0x000ed0f601007387 */ /* 0x0003e80000100800 */
[----:B-1----:R-:W4:Y:S04]  /*29760*/  LDL.LU R246, [R1+0xec0] ;  /* 0x000ec00001f67983 */ /* 0x002f280000300800 */
[----:B------:R-:W4:Y:S04]  /*29770*/  LDL.LU R251, [R1+0xad8] ;  /* 0x000ad80001fb7983 */ /* 0x000f280000300800 */
[----:B------:R-:W4:Y:S01]  /*29780*/  LDL.LU R250, [R1+0xeb8] ;  /* 0x000eb80001fa7983 */ /* 0x000f220000300800 */
[----:B--2---:R-:W-:-:S05]  /*29790*/  IADD3.X R247, R247, UR60, RZ, P3, !PT ;  /* 0x0000003cf7f77c10 */ /* 0x004fca0009ffe4ff */
[----:B------:R1:W-:Y:S04]  /*297a0*/  STL [R1+0xae0], R247 ;  /* 0x000ae0f701007387 */ /* 0x0003e80000100800 */
[----:B------:R-:W2:Y:S01]  /*297b0*/  LDL.LU R249, [R1+0xad4] ;  /* 0x000ad40001f97983 */ /* 0x000ea20000300800 */
[----:B---3--:R-:W-:-:S03]  /*297c0*/  IADD3 R248, P3, R248, UR5, RZ ;  /* 0x00000005f8f87c10 */ /* 0x008fc6000ff7e0ff */
[----:B-1----:R-:W3:Y:S01]  /*297d0*/  LDL.LU R247, [R1+0xeb0] ;  /* 0x000eb00001f77983 */ /* 0x002ee20000300800 */
[----:B----4-:R-:W-:-:S03]  /*297e0*/  IADD3.X R252, R252, UR60, RZ, P4, !PT ;  /* 0x0000003cfcfc7c10 */ /* 0x010fc6000a7fe4ff */
[----:B------:R1:W-:Y:S01]  /*297f0*/  STL [R1+0xec8], R248 ;  /* 0x000ec8f801007387 */ /* 0x0003e20000100800 */
[----:B------:R-:W-:-:S03]  /*29800*/  IADD3 R246, P4, R246, UR5, RZ ;  /* 0x00000005f6f67c10 */ /* 0x000fc6000ff9e0ff */
[----:B-1----:R-:W4:Y:S04]  /*29810*/  LDL.LU R248, [R1+0xed4] ;  /* 0x000ed40001f87983 */ /* 0x002f280000300800 */
[----:B------:R1:W-:Y:S04]  /*29820*/  STL [R1+0xec0], R246 ;  /* 0x000ec0f601007387 */ /* 0x0003e80000100800 */
[----:B-1----:R-:W4:Y:S01]  /*29830*/  LDL.LU R246, [R1+0xea8] ;  /* 0x000ea80001f67983 */ /* 0x002f220000300800 */
[----:B------:R-:W-:Y:S02]  /*29840*/  IADD3.X R251, R251, UR60, RZ, P5, !PT ;  /* 0x0000003cfbfb7c10 */ /* 0x000fe4000affe4ff */
[----:B------:R-:W-:Y:S01]  /*29850*/  IADD3 R250, P5, R250, UR5, RZ ;  /* 0x00000005fafa7c10 */ /* 0x000fe2000ffbe0ff */
[----:B------:R-:W-:Y:S04]  /*29860*/  STL [R1+0xadc], R252 ;  /* 0x000adcfc01007387 */ /* 0x000fe80000100800 */
[----:B------:R-:W-:Y:S04]  /*29870*/  STL [R1+0xad8], R251 ;  /* 0x000ad8fb01007387 */ /* 0x000fe80000100800 */
[----:B------:R-:W-:Y:S01]  /*29880*/  STL [R1+0xeb8], R250 ;  /* 0x000eb8fa01007387 */ /* 0x000fe20000100800 */
[----:B--2---:R-:W-:-:S05]  /*29890*/  IADD3.X R249, R249, UR60, RZ, P6, !PT ;  /* 0x0000003cf9f97c10 */ /* 0x004fca000b7fe4ff */
[----:B------:R-:W-:Y:S01]  /*298a0*/  STL [R1+0xad4], R249 ;  /* 0x000ad4f901007387 */ /* 0x000fe20000100800 */
[----:B---3--:R-:W-:-:S05]  /*298b0*/  IADD3 R247, P6, R247, UR5, RZ ;  /* 0x00000005f7f77c10 */ /* 0x008fca000ffde0ff */
[----:B------:R1:W-:Y:S01]  /*298c0*/  STL [R1+0xeb0], R247 ;  /* 0x000eb0f701007387 */ /* 0x0003e20000100800 */
[----:B----4-:R-:W-:-:S03]  /*298d0*/  IADD3.X R248, R248, UR60, RZ, P1, !PT ;  /* 0x0000003cf8f87c10 */ /* 0x010fc60008ffe4ff */
[----:B-1----:R-:W2:Y:S04]  /*298e0*/  LDL.LU R247, [R1+0xecc] ;  /* 0x000ecc0001f77983 */ /* 0x002ea80000300800 */
[----:B------:R-:W3:Y:S04]  /*298f0*/  LDL.LU R252, [R1+0xea0] ;  /* 0x000ea00001fc7983 */ /* 0x000ee80000300800 */
[----:B------:R1:W-:Y:S01]  /*29900*/  STL [R1+0xed4], R248 ;  /* 0x000ed4f801007387 */ /* 0x0003e20000100800 */
[----:B------:R-:W-:-:S03]  /*29910*/  IADD3 R246, P1, R246, UR5, RZ ;  /* 0x00000005f6f67c10 */ /* 0x000fc6000ff3e0ff */
[----:B-1----:R-:W4:Y:S04]  /*29920*/  LDL.LU R248, [R1+0xec4] ;  /* 0x000ec40001f87983 */ /* 0x002f280000300800 */
[----:B------:R-:W4:Y:S04]  /*29930*/  LDL.LU R251, [R1+0xe98] ;  /* 0x000e980001fb7983 */ /* 0x000f280000300800 */
[----:B------:R-:W4:Y:S04]  /*29940*/  LDL.LU R250, [R1+0xebc] ;  /* 0x000ebc0001fa7983 */ /* 0x000f280000300800 */
[----:B------:R1:W-:Y:S04]  /*29950*/  STL [R1+0xea8], R246 ;  /* 0x000ea8f601007387 */ /* 0x0003e80000100800 */
[----:B------:R-:W4:Y:S04]  /*29960*/  LDL.LU R249, [R1+0xe90] ;  /* 0x000e900001f97983 */ /* 0x000f280000300800 */
[----:B-1----:R-:W4:Y:S01]  /*29970*/  LDL.LU R246, [R1+0xeb4] ;  /* 0x000eb40001f67983 */ /* 0x002f220000300800 */
[----:B--2---:R-:W-:-:S02]  /*29980*/  IADD3.X R247, R247, UR60, RZ, P2, !PT ;  /* 0x0000003cf7f77c10 */ /* 0x004fc400097fe4ff */
[----:B---3--:R-:W-:-:S03]  /*29990*/  IADD3 R252, P2, R252, UR5, RZ ;  /* 0x00000005fcfc7c10 */ /* 0x008fc6000ff5e0ff */
[----:B------:R1:W-:Y:S01]  /*299a0*/  STL [R1+0xecc], R247 ;  /* 0x000eccf701007387 */ /* 0x0003e20000100800 */
[----:B----4-:R-:W-:-:S03]  /*299b0*/  IADD3.X R248, R248, UR60, RZ, P3, !PT ;  /* 0x0000003cf8f87c10 */ /* 0x010fc60009ffe4ff */
[----:B-1----:R-:W2:Y:S01]  /*299c0*/  LDL.LU R247, [R1+0xe88] ;  /* 0x000e880001f77983 */ /* 0x002ea20000300800 */
[----:B------:R-:W-:Y:S02]  /*299d0*/  IADD3 R251, P3, R251, UR5, RZ ;  /* 0x00000005fbfb7c10 */ /* 0x000fe4000ff7e0ff */
[----:B------:R-:W-:Y:S02]  /*299e0*/  IADD3.X R250, R250, UR60, RZ, P4, !PT ;  /* 0x0000003cfafa7c10 */ /* 0x000fe4000a7fe4ff */
[----:B------:R-:W-:Y:S01]  /*299f0*/  IADD3 R249, P4, R249, UR5, RZ ;  /* 0x00000005f9f97c10 */ /* 0x000fe2000ff9e0ff */
[----:B------:R1:W-:Y:S01]  /*29a00*/  STL [R1+0xec4], R248 ;  /* 0x000ec4f801007387 */ /* 0x0003e20000100800 */
[----:B------:R-:W-:-:S03]  /*29a10*/  IADD3.X R246, R246, UR60, RZ, P5, !PT ;  /* 0x0000003cf6f67c10 */ /* 0x000fc6000affe4ff */
[----:B-1----:R-:W3:Y:S04]  /*29a20*/  LDL.LU R248, [R1+0xeac] ;  /* 0x000eac0001f87983 */ /* 0x002ee80000300800 */
[----:B------:R-:W-:Y:S04]  /*29a30*/  STL [R1+0xea0], R252 ;  /* 0x000ea0fc01007387 */ /* 0x000fe80000100800 */
[----:B------:R-:W-:Y:S04]  /*29a40*/  STL [R1+0xe98], R251 ;  /* 0x000e98fb01007387 */ /* 0x000fe80000100800 */
[----:B------:R-:W-:Y:S04]  /*29a50*/  STL [R1+0xebc], R250 ;  /* 0x000ebcfa01007387 */ /* 0x000fe80000100800 */
[----:B------:R-:W-:Y:S04]  /*29a60*/  STL [R1+0xe90], R249 ;  /* 0x000e90f901007387 */ /* 0x000fe80000100800 */
[----:B------:R1:W-:Y:S04]  /*29a70*/  STL [R1+0xeb4], R246 ;  /* 0x000eb4f601007387 */ /* 0x0003e80000100800 */
[----:B-1----:R-:W4:Y:S04]  /*29a80*/  LDL.LU R246, [R1+0xe80] ;  /* 0x000e800001f67983 */ /* 0x002f280000300800 */
[----:B------:R-:W4:Y:S01]  /*29a90*/  LDL.LU R252, [R1+0xea4] ;  /* 0x000ea40001fc7983 */ /* 0x000f220000300800 */
[----:B--2---:R-:W-:-:S05]  /*29aa0*/  IADD3 R247, P5, R247, UR5, RZ ;  /* 0x00000005f7f77c10 */ /* 0x004fca000ffbe0ff */
[----:B------:R1:W-:Y:S01]  /*29ab0*/  STL [R1+0xe88], R247 ;  /* 0x000e88f701007387 */ /* 0x0003e20000100800 */
[----:B---3--:R-:W-:-:S03]  /*29ac0*/  IADD3.X R248, R248, UR60, RZ, P6, !PT ;  /* 0x0000003cf8f87c10 */ /* 0x008fc6000b7fe4ff */
[----:B-1----:R-:W2:Y:S04]  /*29ad0*/  LDL.LU R247, [R1+0xe78] ;  /* 0x000e780001f77983 */ /* 0x002ea80000300800 */
[----:B------:R-:W3:Y:S04]  /*29ae0*/  LDL.LU R251, [R1+0xe9c] ;  /* 0x000e9c0001fb7983 */ /* 0x000ee80000300800 */
[----:B------:R-:W3:Y:S04]  /*29af0*/  LDL.LU R250, [R1+0xe70] ;  /* 0x000e700001fa7983 */ /* 0x000ee80000300800 */
[----:B------:R1:W-:Y:S04]  /*29b00*/  STL [R1+0xeac], R248 ;  /* 0x000eacf801007387 */ /* 0x0003e80000100800 */
[----:B------:R-:W3:Y:S01]  /*29b10*/  LDL.LU R249, [R1+0xe94] ;  /* 0x000e940001f97983 */ /* 0x000ee20000300800 */
[----:B----4-:R-:W-:-:S03]  /*29b20*/  IADD3 R246, P6, R246, UR5, RZ ;  /* 0x00000005f6f67c10 */ /* 0x010fc6000ffde0ff */
[----:B-1----:R-:W4:Y:S04]  /*29b30*/  LDL.LU R248, [R1+0xe68] ;  /* 0x000e680001f87983 */ /* 0x002f280000300800 */
[----:B------:R1:W-:Y:S04]  /*29b40*/  STL [R1+0xe80], R246 ;  /* 0x000e80f601007387 */ /* 0x0003e80000100800 */
[----:B-1----:R-:W4:Y:S01]  /*29b50*/  LDL.LU R246, [R1+0xe8c] ;  /* 0x000e8c0001f67983 */ /* 0x002f220000300800 */
[----:B------:R-:W-:Y:S02]  /*29b60*/  IADD3.X R252, R252, UR60, RZ, P1, !PT ;  /* 0x0000003cfcfc7c10 */ /* 0x000fe40008ffe4ff */
[----:B--2---:R-:W-:-:S02]  /*29b70*/  IADD3 R247, P1, R247, UR5, RZ ;  /* 0x00000005f7f77c10 */ /* 0x004fc4000ff3e0ff */
[----:B---3--:R-:W-:Y:S02]  /*29b80*/  IADD3.X R251, R251, UR60, RZ, P2, !PT ;  /* 0x0000003cfbfb7c10 */ /* 0x008fe400097fe4ff */
[----:B------:R-:W-:Y:S01]  /*29b90*/  IADD3 R250, P2, R250, UR5, RZ ;  /* 0x00000005fafa7c10 */ /* 0x000fe2000ff5e0ff */
[----:B------:R1:W-:Y:S01]  /*29ba0*/  STL [R1+0xe78], R247 ;  /* 0x000e78f701007387 */ /* 0x0003e20000100800 */
[----:B------:R-:W-:-:S03]  /*29bb0*/  IADD3.X R249, R249, UR60, RZ, P3, !PT ;  /* 0x0000003cf9f97c10 */ /* 0x000fc60009ffe4ff */
[----:B-1----:R-:W2:Y:S01]  /*29bc0*/  LDL.LU R247, [R1+0xe60] ;  /* 0x000e600001f77983 */ /* 0x002ea20000300800 */
[----:B----4-:R-:W-:-:S03]  /*29bd0*/  IADD3 R248, P3, R248, UR5, RZ ;  /* 0x00000005f8f87c10 */ /* 0x010fc6000ff7e0ff */
[----:B------:R-:W-:Y:S04]  /*29be0*/  STL [R1+0xea4], R252 ;  /* 0x000ea4fc01007387 */ /* 0x000fe80000100800 */
[----:B------:R-:W-:Y:S04]  /*29bf0*/  STL [R1+0xe9c], R251 ;  /* 0x000e9cfb01007387 */ /* 0x000fe80000100800 */
[----:B------:R-:W-:Y:S04]  /*29c00*/  STL [R1+0xe70], R250 ;  /* 0x000e70fa01007387 */ /* 0x000fe80000100800 */
[----:B------:R-:W-:Y:S04]  /*29c10*/  STL [R1+0xe94], R249 ;  /* 0x000e94f901007387 */ /* 0x000fe80000100800 */
[----:B------:R1:W-:Y:S01]  /*29c20*/  STL [R1+0xe68], R248 ;  /* 0x000e68f801007387 */ /* 0x0003e20000100800 */
[----:B------:R-:W-:-:S03]  /*29c30*/  IADD3.X R246, R246, UR60, RZ, P4, !PT ;  /* 0x0000003cf6f67c10 */ /* 0x000fc6000a7fe4ff */
[----:B-1----:R-:W3:Y:S04]  /*29c40*/  LDL.LU R248, [R1+0xe84] ;  /* 0x000e840001f87983 */ /* 0x002ee80000300800 */
[----:B------:R-:W4:Y:S04]  /*29c50*/  LDL.LU R252, [R1+0xe58] ;  /* 0x000e580001fc7983 */ /* 0x000f280000300800 */
[----:B------:R1:W-:Y:S04]  /*29c60*/  STL [R1+0xe8c], R246 ;  /* 0x000e8cf601007387 */ /* 0x0003e80000100800 */
[----:B-1----:R-:W4:Y:S04]  /*29c70*/  LDL.LU R246, [R1+0xe7c] ;  /* 0x000e7c0001f67983 */ /* 0x002f280000300800 */
[----:B------:R-:W4:Y:S04]  /*29c80*/  LDL.LU R251, [R1+0xe50] ;  /* 0x000e500001fb7983 */ /* 0x000f280000300800 */
[----:B------:R-:W4:Y:S01]  /*29c90*/  LDL.LU R250, [R1+0xe74] ;  /* 0x000e740001fa7983 */ /* 0x000f220000300800 */
[----:B--2---:R-:W-:-:S05]  /*29ca0*/  IADD3 R247, P4, R247, UR5, RZ ;  /* 0x00000005f7f77c10 */ /* 0x004fca000ff9e0ff */
[----:B------:R1:W-:Y:S04]  /*29cb0*/  STL [R1+0xe60], R247 ;  /* 0x000e60f701007387 */ /* 0x0003e80000100800 */
[----:B------:R-:W2:Y:S04]  /*29cc0*/  LDL.LU R249, [R1+0xe48] ;  /* 0x000e480001f97983 */ /* 0x000ea80000300800 */
[----:B-1----:R-:W2:Y:S01]  /*29cd0*/  LDL.LU R247, [R1+0xe6c] ;  /* 0x000e6c0001f77983 */ /* 0x002ea20000300800 */
[----:B---3--:R-:W-:-:S05]  /*29ce0*/  IADD3.X R248, R248, UR60, RZ, P5, !PT ;  /* 0x0000003cf8f87c10 */ /* 0x008fca000affe4ff */
[----:B------:R1:W-:Y:S01]  /*29cf0*/  STL [R1+0xe84], R248 ;  /* 0x000e84f801007387 */ /* 0x0003e20000100800 */
[----:B----4-:R-:W-:-:S03]  /*29d00*/  IADD3.X R246, R246, UR60, RZ, P6, !PT ;  /* 0x0000003cf6f67c10 */ /* 0x010fc6000b7fe4ff */
[----:B-1----:R-:W3:Y:S04]  /*29d10*/  LDL.LU R248, [R1+0xe40] ;  /* 0x000e400001f87983 */ /* 0x002ee80000300800 */
[----:B------:R1:W-:Y:S04]  /*29d20*/  STL [R1+0xe7c], R246 ;  /* 0x000e7cf601007387 */ /* 0x0003e80000100800 */
[----:B-1----:R-:W4:Y:S01]  /*29d30*/  LDL.LU R246, [R1+0xe64] ;  /* 0x000e640001f67983 */ /* 0x002f220000300800 */
[----:B------:R-:W-:Y:S02]  /*29d40*/  IADD3 R252, P5, R252, UR5, RZ ;  /* 0x00000005fcfc7c10 */ /* 0x000fe4000ffbe0ff */
[----:B------:R-:W-:-:S02]  /*29d50*/  IADD3 R251, P6, R251, UR5, RZ ;  /* 0x00000005fbfb7c10 */ /* 0x000fc4000ffde0ff */
[----:B------:R-:W-:Y:S01]  /*29d60*/  IADD3.X R250, R250, UR60, RZ, P1, !PT ;  /* 0x0000003cfafa7c10 */ /* 0x000fe20008ffe4ff */
[----:B------:R-:W-:Y:S04]  /*29d70*/  STL [R1+0xe58], R252 ;  /* 0x000e58fc01007387 */ /* 0x000fe80000100800 */
[----:B------:R-:W-:Y:S04]  /*29d80*/  STL [R1+0xe50], R251 ;  /* 0x000e50fb01007387 */ /* 0x000fe80000100800 */
[----:B------:R-:W-:Y:S01]  /*29d90*/  STL [R1+0xe74], R250 ;  /* 0x000e74fa01007387 */ /* 0x000fe20000100800 */
[----:B--2---:R-:W-:-:S05]  /*29da0*/  IADD3 R249, P1, R249, UR5, RZ ;  /* 0x00000005f9f97c10 */ /* 0x004fca000ff3e0ff */
[----:B------:R-:W-:Y:S01]  /*29db0*/  STL [R1+0xe48], R249 ;  /* 0x000e48f901007387 */ /* 0x000fe20000100800 */
[----:B------:R-:W-:-:S05]  /*29dc0*/  IADD3.X R247, R247, UR60, RZ, P2, !PT ;  /* 0x0000003cf7f77c10 */ /* 0x000fca00097fe4ff */
[----:B------:R1:W-:Y:S04]  /*29dd0*/  STL [R1+0xe6c], R247 ;  /* 0x000e6cf701007387 */ /* 0x0003e80000100800 */
[----:B-1----:R-:W2:Y:S01]  /*29de0*/  LDL.LU R247, [R1+0xe38] ;  /* 0x000e380001f77983 */ /* 0x002ea20000300800 */
[----:B---3--:R-:W-:-:S03]  /*29df0*/  IADD3 R248, P2, R248, UR5, RZ ;  /* 0x00000005f8f87c10 */ /* 0x008fc6000ff5e0ff */
[----:B------:R-:W3:Y:S04]  /*29e00*/  LDL.LU R252, [R1+0xe5c] ;  /* 0x000e5c0001fc7983 */ /* 0x000ee80000300800 */
[----:B------:R1:W-:Y:S01]  /*29e10*/  STL [R1+0xe40], R248 ;  /* 0x000e40f801007387 */ /* 0x0003e20000100800 */
[----:B----4-:R-:W-:-:S03]  /*29e20*/  IADD3.X R246, R246, UR60, RZ, P3, !PT ;  /* 0x0000003cf6f67c10 */ /* 0x010fc60009ffe4ff */
[----:B-1----:R-:W4:Y:S04]  /*29e30*/  LDL.LU R248, [R1+0xe30] ;  /* 0x000e300001f87983 */ /* 0x002f280000300800 */
[----:B------:R-:W4:Y:S04]  /*29e40*/  LDL.LU R251, [R1+0xe54] ;  /* 0x000e540001fb7983 */ /* 0x000f280000300800 */
[----:B------:R-:W4:Y:S04]  /*29e50*/  LDL.LU R250, [R1+0xe28] ;  /* 0x000e280001fa7983 */ /* 0x000f280000300800 */
[----:B------:R1:W-:Y:S04]  /*29e60*/  STL [R1+0xe64], R246 ;  /* 0x000e64f601007387 */ /* 0x0003e80000100800 */
[----:B------:R-:W4:Y:S04]  /*29e70*/  LDL.LU R249, [R1+0xe4c] ;  /* 0x000e4c0001f97983 */ /* 0x000f280000300800 */
[----:B-1----:R-:W4:Y:S01]  /*29e80*/  LDL.LU R246, [R1+0xe20] ;  /* 0x000e200001f67983 */ /* 0x002f220000300800 */
[----:B--2---:R-:W-:-:S02]  /*29e90*/  IADD3 R247, P3, R247, UR5, RZ ;  /* 0x00000005f7f77c10 */ /* 0x004fc4000ff7e0ff */
[----:B---3--:R-:W-:-:S03]  /*29ea0*/  IADD3.X R252, R252, UR60, RZ, P4, !PT ;  /* 0x0000003cfcfc7c10 */ /* 0x008fc6000a7fe4ff */
[----:B------:R1:W-:Y:S04]  /*29eb0*/  STL [R1+0xe38], R247 ;  /* 0x000e38f701007387 */ /* 0x0003e80000100800 */
[----:B-1----:R-:W2:Y:S01]  /*29ec0*/  LDL.LU R247, [R1+0xe44] ;  /* 0x000e440001f77983 */ /* 0x002ea20000300800 */
[----:B----4-:R-:W-:Y:S02]  /*29ed0*/  IADD3 R248, P4, R248, UR5, RZ ;  /* 0x00000005f8f87c10 */ /* 0x010fe4000ff9e0ff */
[----:B------:R-:W-:Y:S02]  /*29ee0*/  IADD3.X R251, R251, UR60, RZ, P5, !PT ;  /* 0x0000003cfbfb7c10 */ /* 0x000fe4000affe4ff */
[----:B------:R-:W-:Y:S02]  /*29ef0*/  IADD3 R250, P5, R250, UR5, RZ ;  /* 0x00000005fafa7c10 */ /* 0x000fe4000ffbe0ff */
[----:B------:R-:W-:Y:S01]  /*29f00*/  IADD3.X R249, R249, UR60, RZ, P6, !PT ;  /* 0x0000003cf9f97c10 */ /* 0x000fe2000b7fe4ff */
[----:B------:R1:W-:Y:S01]  /*29f10*/  STL [R1+0xe30], R248 ;  /* 0x000e30f801007387 */ /* 0x0003e20000100800 */
[----:B------:R-:W-:-:S03]  /*29f20*/  IADD3 R246, P6, R246, UR5, RZ ;  /* 0x00000005f6f67c10 */ /* 0x000fc6000ffde0ff */
        /* <DEDUP_REMOVED lines=8> */
[----:B--2---:R-:W-:-:S05]  /*29fb0*/  IADD3.X R247, R247, UR60, RZ, P1, !PT ;  /* 0x0000003cf7f77c10 */ /* 0x004fca0008ffe4ff */
[----:B------:R1:W-:Y:S04]  /*29fc0*/  STL [R1+0xe44], R247 ;  /* 0x000e44f701007387 */ /* 0x0003e80000100800 */
[----:B-1----:R-:W2:Y:S01]  /*29fd0*/  LDL.LU R247, [R1+0xe34] ;  /* 0x000e340001f77983 */ /* 0x002ea20000300800 */
[----:B---3--:R-:W-:-:S03]  /*29fe0*/  IADD3 R248, P1, R248, UR5, RZ ;  /* 0x00000005f8f87c10 */ /* 0x008fc6000ff3e0ff */
[----:B------:R-:W3:Y:S04]  /*29ff0*/  LDL.LU R251, [R1+0xe08] ;  /* 0x000e080001fb7983 */ /* 0x000ee80000300800 */
[----:B------:R-:W3:Y:S04]  /*2a000*/  LDL.LU R250, [R1+0xe2c] ;  /* 0x000e2c0001fa7983 */ /* 0x000ee80000300800 */
[----:B------:R1:W-:Y:S04]  /*2a010*/  STL [R1+0xe18], R248 ;  /* 0x000e18f801007387 */ /* 0x0003e80000100800 */
[----:B------:R-:W3:Y:S01]  /*2a020*/  LDL.LU R249, [R1+0xe00] ;  /* 0x000e000001f97983 */ /* 0x000ee20000300800 */
[----:B----4-:R-:W-:-:S03]  /*2a030*/  IADD3.X R246, R246, UR60, RZ, P2, !PT ;  /* 0x0000003cf6f67c10 */ /* 0x010fc600097fe4ff */
[----:B-1----:R-:W4:Y:S04]  /*2a040*/  LDL.LU R248, [R1+0xe24] ;  /* 0x000e240001f87983 */ /* 0x002f280000300800 */
[----:B------:R1:W-:Y:S04]  /*2a050*/  STL [R1+0xe3c], R246 ;  /* 0x000e3cf601007387 */ /* 0x0003e80000100800 */
[----:B-1----:R-:W4:Y:S01]  /*2a060*/  LDL.LU R246, [R1+0xdf8] ;  /* 0x000df80001f67983 */ /* 0x002f220000300800 */
[----:B------:R-:W-:Y:S02]  /*2a070*/  IADD3 R252, P2, R252, UR5, RZ ;  /* 0x00000005fcfc7c10 */ /* 0x000fe4000ff5e0ff */
[----:B--2---:R-:W-:-:S02]  /*2a080*/  IADD3.X R247, R247, UR60, RZ, P3, !PT ;  /* 0x0000003cf7f77c10 */ /* 0x004fc40009ffe4ff */
[----:B---3--:R-:W-:Y:S02]  /*2a090*/  IADD3 R251, P3, R251, UR5, RZ ;  /* 0x00000005fbfb7c10 */ /* 0x008fe4000ff7e0ff */
[----:B------:R-:W-:Y:S01]  /*2a0a0*/  IADD3.X R250, R250, UR60, RZ, P4, !PT ;  /* 0x0000003cfafa7c10 */ /* 0x000fe2000a7fe4ff */
[----:B------:R1:W-:Y:S01]  /*2a0b0*/  STL [R1+0xe34], R247 ;  /* 0x000e34f701007387 */ /* 0x0003e20000100800 */
[----:B------:R-:W-:-:S03]  /*2a0c0*/  IADD3 R249, P4, R249, UR5, RZ ;  /* 0x00000005f9f97c10 */ /* 0x000fc6000ff9e0ff */
[----:B-1----:R-:W2:Y:S04]  /*2a0d0*/  LDL.LU R247, [R1+0xe1c] ;  /* 0x000e1c0001f77983 */ /* 0x002ea80000300800 */
[----:B------:R-:W-:Y:S01]  /*2a0e0*/  STL [R1+0xe10], R252 ;  /* 0x000e10fc01007387 */ /* 0x000fe20000100800 */
[----:B----4-:R-:W-:-:S03]  /*2a0f0*/  IADD3.X R248, R248, UR60, RZ, P5, !PT ;  /* 0x0000003cf8f87c10 */ /* 0x010fc6000affe4ff */
        /* <DEDUP_REMOVED lines=13> */
[----:B------:R-:W2:Y:S04]  /*2a1d0*/  LDL.LU R249, [R1+0xe04] ;  /* 0x000e040001f97983 */ /* 0x000ea80000300800 */
[----:B-1----:R-:W2:Y:S01]  /*2a1e0*/  LDL.LU R247, [R1+0xdd8] ;  /* 0x000dd80001f77983 */ /* 0x002ea20000300800 */
[----:B---3--:R-:W-:Y:S02]  /*2a1f0*/  IADD3 R248, P6, R248, UR5, RZ ;  /* 0x00000005f8f87c10 */ /* 0x008fe4000ffde0ff */
[----:B----4-:R-:W-:-:S03]  /*2a200*/  IADD3.X R252, R252, UR60, RZ, P1, !PT ;  /* 0x0000003cfcfc7c10 */ /* 0x010fc60008ffe4ff */
[----:B------:R1:W-:Y:S01]  /*2a210*/  STL [R1+0xdf0], R248 ;  /* 0x000df0f801007387 */ /* 0x0003e20000100800 */
[----:B------:R-:W-:-:S03]  /*2a220*/  IADD3 R246, P1, R246, UR5, RZ ;  /* 0x00000005f6f67c10 */ /* 0x000fc6000ff3e0ff */
[----:B-1----:R-:W3:Y:S04]  /*2a230*/  LDL.LU R248, [R1+0xdfc] ;  /* 0x000dfc0001f87983 */ /* 0x002ee80000300800 */
        /* <DEDUP_REMOVED lines=9> */
[----:B------:R-:W-:-:S05]  /*2a2d0*/  IADD3 R247, P3, R247, UR5, RZ ;  /* 0x00000005f7f77c10 */ /* 0x000fca000ff7e0ff */
[----:B------:R1:W-:Y:S04]  /*2a2e0*/  STL [R1+0xdd8], R247 ;  /* 0x000dd8f701007387 */ /* 0x0003e80000100800 */
[----:B-1----:R-:W2:Y:S04]  /*2a2f0*/  LDL.LU R247, [R1+0xdf4] ;  /* 0x000df40001f77983 */ /* 0x002ea80000300800 */
[----:B------:R-:W2:Y:S01]  /*2a300*/  LDL.LU R252, [R1+0xdc8] ;  /* 0x000dc80001fc7983 */ /* 0x000ea20000300800 */
[----:B---3--:R-:W-:-:S05]  /*2a310*/  IADD3.X R248, R248, UR60, RZ, P4, !PT ;  /* 0x0000003cf8f87c10 */ /* 0x008fca000a7fe4ff */
[----:B------:R1:W-:Y:S01]  /*2a320*/  STL [R1+0xdfc], R248 ;  /* 0x000dfcf801007387 */ /* 0x0003e20000100800 */
[----:B----4-:R-:W-:-:S03]  /*2a330*/  IADD3 R246, P4, R246, UR5, RZ ;  /* 0x00000005f6f67c10 */ /* 0x010fc6000ff9e0ff */
[----:B-1----:R-:W3:Y:S04]  /*2a340*/  LDL.LU R248, [R1+0xdec] ;  /* 0x000dec0001f87983 */ /* 0x002ee80000300800 */
[----:B------:R-:W4:Y:S04]  /*2a350*/  LDL.LU R251, [R1+0xdc0] ;  /* 0x000dc00001fb7983 */ /* 0x000f280000300800 */
[----:B------:R-:W4:Y:S04]  /*2a360*/  LDL.LU R250, [R1+0xde4] ;  /* 0x000de40001fa7983 */ /* 0x000f280000300800 */
[----:B------:R1:W-:Y:S04]  /*2a370*/  STL [R1+0xdd0], R246 ;  /* 0x000dd0f601007387 */ /* 0x0003e80000100800 */
[----:B------:R-:W4:Y:S04]  /*2a380*/  LDL.LU R249, [R1+0xdb8] ;  /* 0x000db80001f97983 */ /* 0x000f280000300800 */
[----:B-1----:R-:W4:Y:S01]  /*2a390*/  LDL.LU R246, [R1+0xddc] ;  /* 0x000ddc0001f67983 */ /* 0x002f220000300800 */
[----:B--2---:R-:W-:-:S02]  /*2a3a0*/  IADD3.X R247, R247, UR60, RZ, P5, !PT ;  /* 0x0000003cf7f77c10 */ /* 0x004fc4000affe4ff */
[----:B------:R-:W-:-:S03]  /*2a3b0*/  IADD3 R252, P5, R252, UR5, RZ ;  /* 0x00000005fcfc7c10 */ /* 0x000fc6000ffbe0ff */
[----:B------:R1:W-:Y:S04]  /*2a3c0*/  STL [R1+0xdf4], R247 ;  /* 0x000df4f701007387 */ /* 0x0003e80000100800 */
[----:B-1----:R-:W2:Y:S01]  /*2a3d0*/  LDL.LU R247, [R1+0xdb0] ;  /* 0x000db00001f77983 */ /* 0x002ea20000300800 */
[----:B---3--:R-:W-:Y:S02]  /*2a3e0*/  IADD3.X R248, R248, UR60, RZ, P6, !PT ;  /* 0x0000003cf8f87c10 */ /* 0x008fe4000b7fe4ff */
[----:B----4-:R-:W-:Y:S02]  /*2a3f0*/  IADD3 R251, P6, R251, UR5, RZ ;  /* 0x00000005fbfb7c10 */ /* 0x010fe4000ffde0ff */
[----:B------:R-:W-:Y:S01]  /*2a400*/  IADD3.X R250, R250, UR60, RZ, P1, !PT ;  /* 0x0000003cfafa7c10 */ /* 0x000fe20008ffe4ff */
[----:B------:R1:W-:Y:S01]  /*2a410*/  STL [R1+0xdec], R248 ;  /* 0x000decf801007387 */ /* 0x0003e20000100800 */
[----:B------:R-:W-:-:S02]  /*2a420*/  IADD3 R249, P1, R249, UR5, RZ ;  /* 0x00000005f9f97c10 */ /* 0x000fc4000ff3e0ff */
[----:B------:R-:W-:Y:S01]  /*2a430*/  IADD3.X R246, R246, UR60, RZ, P2, !PT ;  /* 0x0000003cf6f67c10 */ /* 0x000fe200097fe4ff */
        /* <DEDUP_REMOVED lines=9> */
[----:B------:R1:W-:Y:S04]  /*2a4d0*/  STL [R1+0xdb0], R247 ;  /* 0x000db0f701007387 */ /* 0x0003e80000100800 */
[----:B-1----:R-:W2:Y:S04]  /*2a4e0*/  LDL.LU R247, [R1+0xda0] ;  /* 0x000da00001f77983 */ /* 0x002ea80000300800 */
[----:B------:R-:W2:Y:S01]  /*2a4f0*/  LDL.LU R251, [R1+0xdc4] ;  /* 0x000dc40001fb7983 */ /* 0x000ea20000300800 */
[----:B---3--:R-:W-:-:S03]  /*2a500*/  IADD3.X R248, R248, UR60, RZ, P3, !PT ;  /* 0x0000003cf8f87c10 */ /* 0x008fc60009ffe4ff */
        /* <DEDUP_REMOVED lines=9> */
[----:B------:R-:W-:Y:S02]  /*2a5a0*/  IADD3.X R251, R251, UR60, RZ, P5, !PT ;  /* 0x0000003cfbfb7c10 */ /* 0x000fe4000affe4ff */
[----:B---3--:R-:W-:Y:S01]  /*2a5b0*/  IADD3 R250, P5, R250, UR5, RZ ;  /* 0x00000005fafa7c10 */ /* 0x008fe2000ffbe0ff */
[----:B------:R1:W-:Y:S01]  /*2a5c0*/  STL [R1+0xda0], R247 ;  /* 0x000da0f701007387 */ /* 0x0003e20000100800 */
[----:B------:R-:W-:-:S03]  /*2a5d0*/  IADD3.X R249, R249, UR60, RZ, P6, !PT ;  /* 0x0000003cf9f97c10 */ /* 0x000fc6000b7fe4ff */
[----:B-1----:R-:W2:Y:S04]  /*2a5e0*/  LDL.LU R247, [R1+0xd88] ;  /* 0x000d880001f77983 */ /* 0x002ea80000300800 */
[----:B------:R-:W-:Y:S01]  /*2a5f0*/  STL [R1+0xdcc], R252 ;  /* 0x000dccfc01007387 */ /* 0x000fe20000100800 */
[----:B----4-:R-:W-:-:S03]  /*2a600*/  IADD3 R248, P6, R248, UR5, RZ ;  /* 0x00000005f8f87c10 */ /* 0x010fc6000ffde0ff */
        /* <DEDUP_REMOVED lines=31> */
[----:B-1----:R-:W2:Y:S04]  /*2a800*/  LDL.LU R247, [R1+0xd60] ;  /* 0x000d600001f77983 */ /* 0x002ea80000300800 */
[----:B------:R-:W2:Y:S01]  /*2a810*/  LDL.LU R252, [R1+0xd84] ;  /* 0x000d840001fc7983 */ /* 0x000ea20000300800 */
[----:B---3--:R-:W-:-:S05]  /*2a820*/  IADD3 R248, P5, R248, UR5, RZ ;  /* 0x00000005f8f87c10 */ /* 0x008fca000ffbe0ff */
[----:B------:R1:W-:Y:S01]  /*2a830*/  STL [R1+0xd68], R248 ;  /* 0x000d68f801007387 */ /* 0x0003e20000100800 */
[----:B----4-:R-:W-:-:S03]  /*2a840*/  IADD3.X R246, R246, UR60, RZ, P6, !PT ;  /* 0x0000003cf6f67c10 */ /* 0x010fc6000b7fe4ff */
[----:B-1----:R-:W3:Y:S04]  /*2a850*/  LDL.LU R248, [R1+0xd58] ;  /* 0x000d580001f87983 */ /* 0x002ee80000300800 */
[----:B------:R-:W4:Y:S04]  /*2a860*/  LDL.LU R251, [R1+0xd7c] ;  /* 0x000d7c0001fb7983 */ /* 0x000f280000300800 */
[----:B------:R-:W4:Y:S04]  /*2a870*/  LDL.LU R250, [R1+0xd50] ;  /* 0x000d500001fa7983 */ /* 0x000f280000300800 */
[----:B------:R1:W-:Y:S04]  /*2a880*/  STL [R1+0xd8c], R246 ;  /* 0x000d8cf601007387 */ /* 0x0003e80000100800 */
[----:B------:R-:W4:Y:S04]  /*2a890*/  LDL.LU R249, [R1+0xd74] ;  /* 0x000d740001f97983 */ /* 0x000f280000300800 */
[----:B-1----:R-:W4:Y:S01]  /*2a8a0*/  LDL.LU R246, [R1+0xd48] ;  /* 0x000d480001f67983 */ /* 0x002f220000300800 */
[----:B--2---:R-:W-:-:S02]  /*2a8b0*/  IADD3 R247, P6, R247, UR5, RZ ;  /* 0x00000005f7f77c10 */ /* 0x004fc4000ffde0ff */
[----:B------:R-:W-:-:S03]  /*2a8c0*/  IADD3.X R252, R252, UR60, RZ, P1, !PT ;  /* 0x0000003cfcfc7c10 */ /* 0x000fc60008ffe4ff */
[----:B------:R1:W-:Y:S04]  /*2a8d0*/  STL [R1+0xd60], R247 ;  /* 0x000d60f701007387 */ /* 0x0003e80000100800 */
[----:B-1----:R-:W2:Y:S01]  /*2a8e0*/  LDL.LU R247, [R1+0xd6c] ;  /* 0x000d6c0001f77983 */ /* 0x002ea20000300800 */
[----:B---3--:R-:W-:Y:S02]  /*2a8f0*/  IADD3 R248, P1, R248, UR5, RZ ;  /* 0x00000005f8f87c10 */ /* 0x008fe4000ff3e0ff */
[----:B----4-:R-:W-:Y:S02]  /*2a900*/  IADD3.X R251, R251, UR60, RZ, P2, !PT ;  /* 0x0000003cfbfb7c10 */ /* 0x010fe400097fe4ff */
[----:B------:R-:W-:Y:S01]  /*2a910*/  IADD3 R250, P2, R250, UR5, RZ ;  /* 0x00000005fafa7c10 */ /* 0x000fe2000ff5e0ff */
[----:B------:R1:W-:Y:S01]  /*2a920*/  STL [R1+0xd58], R248 ;  /* 0x000d58f801007387 */ /* 0x0003e20000100800 */
[----:B------:R-:W-:-:S02]  /*2a930*/  IADD3.X R249, R249, UR60, RZ, P3, !PT ;  /* 0x0000003cf9f97c10 */ /* 0x000fc40009ffe4ff */
[----:B------:R-:W-:Y:S01]  /*2a940*/  IADD3 R246, P3, R246, UR5, RZ ;  /* 0x00000005f6f67c10 */ /* 0x000fe2000ff7e0ff */
        /* <DEDUP_REMOVED lines=10> */
[----:B-1----:R-:W2:Y:S04]  /*2a9f0*/  LDL.LU R247, [R1+0xd5c] ;  /* 0x000d5c0001f77983 */ /* 0x002ea80000300800 */
[----:B------:R-:W2:Y:S04]  /*2aa00*/  LDL.LU R251, [R1+0xd30] ;  /* 0x000d300001fb7983 */ /* 0x000ea80000300800 */
[----:B------:R-:W2:Y:S01]  /*2aa10*/  LDL.LU R250, [R1+0xd54] ;  /* 0x000d540001fa7983 */ /* 0x000ea20000300800 */
[----:B---3--:R-:W-:-:S05]  /*2aa20*/  IADD3 R248, P4, R248, UR5, RZ ;  /* 0x00000005f8f87c10 */ /* 0x008fca000ff9e0ff */
        /* <DEDUP_REMOVED lines=8> */
[----:B------:R-:W-:Y:S02]  /*2aab0*/  IADD3 R251, P6, R251, UR5, RZ ;  /* 0x00000005fbfb7c10 */ /* 0x000fe4000ffde0ff */
[----:B------:R-:W-:Y:S01]  /*2aac0*/  IADD3.X R250, R250, UR60, RZ, P1, !PT ;  /* 0x0000003cfafa7c10 */ /* 0x000fe20008ffe4ff */
[----:B------:R1:W-:Y:S01]  /*2aad0*/  STL [R1+0xd5c], R247 ;  /* 0x000d5cf701007387 */ /* 0x0003e20000100800 */
[----:B---3--:R-:W-:-:S03]  /*2aae0*/  IADD3 R249, P1, R249, UR5, RZ ;  /* 0x00000005f9f97c10 */ /* 0x008fc6000ff3e0ff */
[----:B-1----:R-:W2:Y:S04]  /*2aaf0*/  LDL.LU R247, [R1+0xd44] ;  /* 0x000d440001f77983 */ /* 0x002ea80000300800 */
[----:B------:R-:W-:Y:S04]  /*2ab00*/  STL [R1+0xd38], R252 ;  /* 0x000d38fc01007387 */ /* 0x000fe80000100800 */
[----:B------:R-:W-:Y:S01]  /*2ab10*/  STL [R1+0xd30], R251 ;  /* 0x000d30fb01007387 */ /* 0x000fe20000100800 */
[----:B----4-:R-:W-:-:S03]  /*2ab20*/  IADD3.X R248, R248, UR60, RZ, P2, !PT ;  /* 0x0000003cf8f87c10 */ /* 0x010fc600097fe4ff */
        /* <DEDUP_REMOVED lines=62> */
[----:B------:R-:W2:Y:S04]  /*2af10*/  LDL.LU R251, [R1+0xcec] ;  /* 0x000cec0001fb7983 */ /* 0x000ea80000300800 */
[----:B------:R-:W2:Y:S01]  /*2af20*/  LDL.LU R250, [R1+0xcc0] ;  /* 0x000cc00001fa7983 */ /* 0x000ea20000300800 */
[----:B---3--:R-:W-:-:S05]  /*2af30*/  IADD3.X R248, R248, UR60, RZ, P6, !PT ;  /* 0x0000003cf8f87c10 */ /* 0x008fca000b7fe4ff */
        /* <DEDUP_REMOVED lines=9> */
[----:B------:R-:W-:Y:S01]  /*2afd0*/  IADD3 R250, P2, R250, UR5, RZ ;  /* 0x00000005fafa7c10 */ /* 0x000fe2000ff5e0ff */
[----:B------:R1:W-:Y:S01]  /*2afe0*/  STL [R1+0xcc8], R247 ;  /* 0x000cc8f701007387 */ /* 0x0003e20000100800 */
[----:B---3--:R-:W-:-:S03]  /*2aff0*/  IADD3.X R249, R249, UR60, RZ, P3, !PT ;  /* 0x0000003cf9f97c10 */ /* 0x008fc60009ffe4ff */
[----:B-1----:R-:W2:Y:S04]  /*2b000*/  LDL.LU R247, [R1+0xcb0] ;  /* 0x000cb00001f77983 */ /* 0x002ea80000300800 */
[----:B------:R-:W-:Y:S04]  /*2b010*/  STL [R1+0xcf4], R252 ;  /* 0x000cf4fc01007387 */ /* 0x000fe80000100800 */
[----:B------:R-:W-:Y:S01]  /*2b020*/  STL [R1+0xcec], R251 ;  /* 0x000cecfb01007387 */ /* 0x000fe20000100800 */
[----:B----4-:R-:W-:-:S03]  /*2b030*/  IADD3 R248, P3, R248, UR5, RZ ;  /* 0x00000005f8f87c10 */ /* 0x010fc6000ff7e0ff */
        /* <DEDUP_REMOVED lines=78> */
[----:B------:R1:W-:Y:S04]  /*2b520*/  STL [R1+0xc60], R252 ;  /* 0x000c60fc01007387 */ /* 0x0003e80000100800 */
[----:B------:R3:W-:Y:S04]  /*2b530*/  STL [R1+0xc58], R251 ;  /* 0x000c58fb01007387 */ /* 0x0007e80000100800 */
[----:B------:R-:W-:Y:S01]  /*2b540*/  STL [R1+0xc7c], R250 ;  /* 0x000c7cfa01007387 */ /* 0x000fe20000100800 */
[----:B----4-:R-:W-:-:S03]  /*2b550*/  IADD3.X R248, R248, UR60, RZ, P5, !PT ;  /* 0x0000003cf8f87c10 */ /* 0x010fc6000affe4ff */
[----:B------:R-:W-:Y:S04]  /*2b560*/  STL [R1+0xc50], R249 ;  /* 0x000c50f901007387 */ /* 0x000fe80000100800 */
[----:B-1----:R-:W4:Y:S04]  /*2b570*/  LDL.LU R252, [R1+0xc40] ;  /* 0x000c400001fc7983 */ /* 0x002f280000300800 */
[----:B------:R-:W-:Y:S04]  /*2b580*/  STL [R1+0xc74], R248 ;  /* 0x000c74f801007387 */ /* 0x000fe80000100800 */
[----:B---3--:R-:W3:Y:S01]  /*2b590*/  LDL.LU R251, [R1+0xc64] ;  /* 0x000c640001fb7983 */ /* 0x008ee20000300800 */
[----:B------:R-:W-:-:S05]  /*2b5a0*/  IADD3 R246, P5, R246, UR5, RZ ;  /* 0x00000005f6f67c10 */ /* 0x000fca000ffbe0ff */
[----:B------:R1:W-:Y:S04]  /*2b5b0*/  STL [R1+0xc48], R246 ;  /* 0x000c48f601007387 */ /* 0x0003e80000100800 */
[----:B-1----:R-:W3:Y:S04]  /*2b5c0*/  LDL.LU R246, [R1+0xc38] ;  /* 0x000c380001f67983 */ /* 0x002ee80000300800 */
[----:B------:R-:W3:Y:S04]  /*2b5d0*/  LDL.LU R250, [R1+0xc5c] ;  /* 0x000c5c0001fa7983 */ /* 0x000ee80000300800 */
[----:B------:R-:W3:Y:S01]  /*2b5e0*/  LDL.LU R249, [R1+0xc30] ;  /* 0x000c300001f97983 */ /* 0x000ee20000300800 */
[----:B--2---:R-:W-:-:S05]  /*2b5f0*/  IADD3.X R247, R247, UR60, RZ, P6, !PT ;  /* 0x0000003cf7f77c10 */ /* 0x004fca000b7fe4ff */
[----:B------:R1:W-:Y:S04]  /*2b600*/  STL [R1+0xc6c], R247 ;  /* 0x000c6cf701007387 */ /* 0x0003e80000100800 */
[----:B------:R-:W2:Y:S01]  /*2b610*/  LDL.LU R248, [R1+0xc54] ;  /* 0x000c540001f87983 */ /* 0x000ea20000300800 */
[----:B----4-:R-:W-:Y:S02]  /*2b620*/  IADD3 R252, P6, R252, UR5, RZ ;  /* 0x00000005fcfc7c10 */ /* 0x010fe4000ffde0ff */
[----:B---3--:R-:W-:Y:S01]  /*2b630*/  IADD3.X R251, R251, UR60, RZ, P1, !PT ;  /* 0x0000003cfbfb7c10 */ /* 0x008fe20008ffe4ff */
[----:B-1----:R-:W3:Y:S04]  /*2b640*/  LDL.LU R247, [R1+0xc28] ;  /* 0x000c280001f77983 */ /* 0x002ee80000300800 */
[----:B------:R-:W-:Y:S01]  /*2b650*/  STL [R1+0xc40], R252 ;  /* 0x000c40fc01007387 */ /* 0x000fe20000100800 */
[----:B------:R-:W-:-:S05]  /*2b660*/  IADD3 R246, P1, R246, UR5, RZ ;  /* 0x00000005f6f67c10 */ /* 0x000fca000ff3e0ff */
[----:B------:R1:W-:Y:S04]  /*2b670*/  STL [R1+0xc38], R246 ;  /* 0x000c38f601007387 */ /* 0x0003e80000100800 */
[----:B-1----:R-:W4:Y:S01]  /*2b680*/  LDL.LU R246, [R1+0xc4c] ;  /* 0x000c4c0001f67983 */ /* 0x002f220000300800 */
[----:B------:R-:W-:Y:S02]  /*2b690*/  IADD3.X R250, R250, UR60, RZ, P2, !PT ;  /* 0x0000003cfafa7c10 */ /* 0x000fe400097fe4ff */
[----:B------:R-:W-:Y:S01]  /*2b6a0*/  IADD3 R249, P2, R249, UR5, RZ ;  /* 0x00000005f9f97c10 */ /* 0x000fe2000ff5e0ff */
[----:B------:R1:W-:Y:S04]  /*2b6b0*/  STL [R1+0xc64], R251 ;  /* 0x000c64fb01007387 */ /* 0x0003e80000100800 */
[----:B------:R-:W-:Y:S04]  /*2b6c0*/  STL [R1+0xc5c], R250 ;  /* 0x000c5cfa01007387 */ /* 0x000fe80000100800 */
[----:B------:R-:W-:Y:S01]  /*2b6d0*/  STL [R1+0xc30], R249 ;  /* 0x000c30f901007387 */ /* 0x000fe20000100800 */
[----:B--2---:R-:W-:-:S05]  /*2b6e0*/  IADD3.X R248, R248, UR60, RZ, P3, !PT ;  /* 0x0000003cf8f87c10 */ /* 0x004fca0009ffe4ff */
[----:B------:R-:W-:Y:S04]  /*2b6f0*/  STL [R1+0xc54], R248 ;  /* 0x000c54f801007387 */ /* 0x000fe80000100800 */
[----:B------:R-:W2:Y:S04]  /*2b700*/  LDL.LU R8, [R1+0xc20] ;  /* 0x000c200001087983 */ /* 0x000ea80000300800 */
[----:B------:R-:W2:Y:S01]  /*2b710*/  LDL.LU R252, [R1+0xc44] ;  /* 0x000c440001fc7983 */ /* 0x000ea20000300800 */
[----:B---3--:R-:W-:-:S05]  /*2b720*/  IADD3 R247, P3, R247, UR5, RZ ;  /* 0x00000005f7f77c10 */ /* 0x008fca000ff7e0ff */
[----:B------:R3:W-:Y:S04]  /*2b730*/  STL [R1+0xc28], R247 ;  /* 0x000c28f701007387 */ /* 0x0007e80000100800 */
[----:B-1----:R-:W2:Y:S04]  /*2b740*/  LDL.LU R251, [R1+0xc18] ;  /* 0x000c180001fb7983 */ /* 0x002ea80000300800 */
[----:B---3--:R-:W3:Y:S04]  /*2b750*/  LDL.LU R247, [R1+0xc3c] ;  /* 0x000c3c0001f77983 */ /* 0x008ee80000300800 */
[----:B------:R-:W3:Y:S04]  /*2b760*/  LDL.LU R250, [R1+0xc10] ;  /* 0x000c100001fa7983 */ /* 0x000ee80000300800 */
[----:B------:R-:W3:Y:S01]  /*2b770*/  LDL.LU R249, [R1+0xc34] ;  /* 0x000c340001f97983 */ /* 0x000ee20000300800 */
[----:B----4-:R-:W-:-:S05]  /*2b780*/  IADD3.X R246, R246, UR60, RZ, P4, !PT ;  /* 0x0000003cf6f67c10 */ /* 0x010fca000a7fe4ff */
[----:B------:R1:W-:Y:S04]  /*2b790*/  STL [R1+0xc4c], R246 ;  /* 0x000c4cf601007387 */ /* 0x0003e80000100800 */
[----:B------:R-:W4:Y:S04]  /*2b7a0*/  LDL.LU R248, [R1+0xc08] ;  /* 0x000c080001f87983 */ /* 0x000f280000300800 */
[----:B-1----:R-:W4:Y:S01]  /*2b7b0*/  LDL.LU R246, [R1+0xc2c] ;  /* 0x000c2c0001f67983 */ /* 0x002f220000300800 */
[----:B--2---:R-:W-:Y:S02]  /*2b7c0*/  IADD3 R8, P4, R8, UR5, RZ ;  /* 0x0000000508087c10 */ /* 0x004fe4000ff9e0ff */
[----:B------:R-:W-:-:S03]  /*2b7d0*/  IADD3.X R252, R252, UR60, RZ, P5, !PT ;  /* 0x0000003cfcfc7c10 */ /* 0x000fc6000affe4ff */
[----:B------:R-:W-:Y:S01]  /*2b7e0*/  STL [R1+0xc20], R8 ;  /* 0x000c200801007387 */ /* 0x000fe20000100800 */
[----:B------:R-:W-:Y:S02]  /*2b7f0*/  IADD3 R251, P5, R251, UR5, RZ ;  /* 0x00000005fbfb7c10 */ /* 0x000fe4000ffbe0ff */
[----:B---3--:R-:W-:Y:S02]  /*2b800*/  IADD3.X R247, R247, UR60, RZ, P6, !PT ;  /* 0x0000003cf7f77c10 */ /* 0x008fe4000b7fe4ff */
[----:B------:R-:W-:Y:S02]  /*2b810*/  IADD3 R250, P6, R250, UR5, RZ ;  /* 0x00000005fafa7c10 */ /* 0x000fe4000ffde0ff */
[----:B------:R-:W-:Y:S01]  /*2b820*/  IADD3.X R249, R249, UR60, RZ, P1, !PT ;  /* 0x0000003cf9f97c10 */ /* 0x000fe20008ffe4ff */
[----:B------:R1:W-:Y:S04]  /*2b830*/  STL [R1+0xc3c], R247 ;  /* 0x000c3cf701007387 */ /* 0x0003e80000100800 */
[----:B------:R2:W-:Y:S04]  /*2b840*/  STL [R1+0xc44], R252 ;  /* 0x000c44fc01007387 */ /* 0x0005e80000100800 */
[----:B-1----:R-:W3:Y:S04]  /*2b850*/  LDL.LU R247, [R1+0xc00] ;  /* 0x000c000001f77983 */ /* 0x002ee80000300800 */
[----:B------:R1:W-:Y:S04]  /*2b860*/  STL [R1+0xc18], R251 ;  /* 0x000c18fb01007387 */ /* 0x0003e80000100800 */
[----:B------:R-:W-:Y:S04]  /*2b870*/  STL [R1+0xc10], R250 ;  /* 0x000c10fa01007387 */ /* 0x000fe80000100800 */
[----:B------:R-:W-:Y:S01]  /*2b880*/  STL [R1+0xc34], R249 ;  /* 0x000c34f901007387 */ /* 0x000fe20000100800 */
[----:B----4-:R-:W-:-:S05]  /*2b890*/  IADD3 R248, P1, R248, UR5, RZ ;  /* 0x00000005f8f87c10 */ /* 0x010fca000ff3e0ff */
[----:B------:R-:W-:Y:S04]  /*2b8a0*/  STL [R1+0xc08], R248 ;  /* 0x000c08f801007387 */ /* 0x000fe80000100800 */
[----:B------:R-:W4:Y:S04]  /*2b8b0*/  LDL.LU R8, [R1+0xc24] ;  /* 0x000c240001087983 */ /* 0x000f280000300800 */
[----:B--2---:R-:W2:Y:S01]  /*2b8c0*/  LDL.LU R252, [R1+0xbf8] ;  /* 0x000bf80001fc7983 */ /* 0x004ea20000300800 */
[----:B------:R-:W-:-:S05]  /*2b8d0*/  IADD3.X R246, R246, UR60, RZ, P2, !PT ;  /* 0x0000003cf6f67c10 */ /* 0x000fca00097fe4ff */
[----:B------:R0:W-:Y:S04]  /*2b8e0*/  STL [R1+0xc2c], R246 ;  /* 0x000c2cf601007387 */ /* 0x0001e80000100800 */
[----:B-1----:R-:W2:Y:S04]  /*2b8f0*/  LDL.LU R251, [R1+0xc1c] ;  /* 0x000c1c0001fb7983 */ /* 0x002ea80000300800 */
[----:B0-----:R-:W2:Y:S04]  /*2b900*/  LDL.LU R246, [R1+0xbf0] ;  /* 0x000bf00001f67983 */ /* 0x001ea80000300800 */
[----:B------:R-:W2:Y:S04]  /*2b910*/  LDL.LU R250, [R1+0xc14] ;  /* 0x000c140001fa7983 */ /* 0x000ea80000300800 */
[----:B------:R-:W2:Y:S01]  /*2b920*/  LDL.LU R249, [R1+0xbe8] ;  /* 0x000be80001f97983 */ /* 0x000ea20000300800 */
[----:B---3--:R-:W-:-:S05]  /*2b930*/  IADD3 R247, P2, R247, UR5, RZ ;  /* 0x00000005f7f77c10 */ /* 0x008fca000ff5e0ff */
[----:B------:R0:W-:Y:S04]  /*2b940*/  STL [R1+0xc00], R247 ;  /* 0x000c00f701007387 */ /* 0x0001e80000100800 */
[----:B------:R-:W3:Y:S04]  /*2b950*/  LDL.LU R248, [R1+0xc0c] ;  /* 0x000c0c0001f87983 */ /* 0x000ee80000300800 */
[----:B0-----:R-:W3:Y:S01]  /*2b960*/  LDL.LU R247, [R1+0xbe0] ;  /* 0x000be00001f77983 */ /* 0x001ee20000300800 */
[----:B----4-:R-:W-:Y:S02]  /*2b970*/  IADD3.X R8, R8, UR60, RZ, P3, !PT ;  /* 0x0000003c08087c10 */ /* 0x010fe40009ffe4ff */
[----:B--2---:R-:W-:-:S02]  /*2b980*/  IADD3 R252, P3, R252, UR5, RZ ;  /* 0x00000005fcfc7c10 */ /* 0x004fc4000ff7e0ff */
[----:B------:R-:W-:Y:S01]  /*2b990*/  IADD3.X R251, R251, UR60, RZ, P4, !PT ;  /* 0x0000003cfbfb7c10 */ /* 0x000fe2000a7fe4ff */
[----:B------:R-:W-:Y:S01]  /*2b9a0*/  STL [R1+0xc24], R8 ;  /* 0x000c240801007387 */ /* 0x000fe20000100800 */
[----:B------:R-:W-:-:S05]  /*2b9b0*/  IADD3 R246, P4, R246, UR5, RZ ;  /* 0x00000005f6f67c10 */ /* 0x000fca000ff9e0ff */
[----:B------:R0:W-:Y:S04]  /*2b9c0*/  STL [R1+0xbf0], R246 ;  /* 0x000bf0f601007387 */ /* 0x0001e80000100800 */
[----:B------:R1:W-:Y:S04]  /*2b9d0*/  STL [R1+0xbf8], R252 ;  /* 0x000bf8fc01007387 */ /* 0x0003e80000100800 */
[----:B0-----:R-:W2:Y:S01]  /*2b9e0*/  LDL.LU R246, [R1+0xc04] ;  /* 0x000c040001f67983 */ /* 0x001ea20000300800 */
[----:B------:R-:W-:Y:S02]  /*2b9f0*/  IADD3.X R250, R250, UR60, RZ, P5, !PT ;  /* 0x0000003cfafa7c10 */ /* 0x000fe4000affe4ff */
[----:B------:R-:W-:Y:S01]  /*2ba00*/  IADD3 R249, P5, R249, UR5, RZ ;  /* 0x00000005f9f97c10 */ /* 0x000fe2000ffbe0ff */
[----:B------:R0:W-:Y:S04]  /*2ba10*/  STL [R1+0xc1c], R251 ;  /* 0x000c1cfb01007387 */ /* 0x0001e80000100800 */
[----:B------:R-:W-:Y:S04]  /*2ba20*/  STL [R1+0xc14], R250 ;  /* 0x000c14fa01007387 */ /* 0x000fe80000100800 */
[----:B------:R-:W-:Y:S01]  /*2ba30*/  STL [R1+0xbe8], R249 ;  /* 0x000be8f901007387 */ /* 0x000fe20000100800 */
[----:B---3--:R-:W-:-:S05]  /*2ba40*/  IADD3.X R248, R248, UR60, RZ, P6, !PT ;  /* 0x0000003cf8f87c10 */ /* 0x008fca000b7fe4ff */
[----:B------:R-:W-:Y:S04]  /*2ba50*/  STL [R1+0xc0c], R248 ;  /* 0x000c0cf801007387 */ /* 0x000fe80000100800 */
[----:B------:R-:W3:Y:S04]  /*2ba60*/  LDL.LU R8, [R1+0xbd8] ;  /* 0x000bd80001087983 */ /* 0x000ee80000300800 */
[----:B-1----:R-:W4:Y:S01]  /*2ba70*/  LDL.LU R252, [R1+0xbfc] ;  /* 0x000bfc0001fc7983 */ /* 0x002f220000300800 */
[----:B------:R-:W-:-:S05]  /*2ba80*/  IADD3 R247, P6, R247, UR5, RZ ;  /* 0x00000005f7f77c10 */ /* 0x000fca000ffde0ff */
[----:B------:R1:W-:Y:S04]  /*2ba90*/  STL [R1+0xbe0], R247 ;  /* 0x000be0f701007387 */ /* 0x0003e80000100800 */
[----:B0-----:R-:W4:Y:S04]  /*2baa0*/  LDL.LU R251, [R1+0xbd0] ;  /* 0x000bd00001fb7983 */ /* 0x001f280000300800 */
[----:B-1----:R-:W4:Y:S04]  /*2bab0*/  LDL.LU R247, [R1+0xbf4] ;  /* 0x000bf40001f77983 */ /* 0x002f280000300800 */
[----:B------:R-:W4:Y:S04]  /*2bac0*/  LDL.LU R250, [R1+0xbc8] ;  /* 0x000bc80001fa7983 */ /* 0x000f280000300800 */
[----:B------:R-:W4:Y:S01]  /*2bad0*/  LDL.LU R249, [R1+0xbec] ;  /* 0x000bec0001f97983 */ /* 0x000f220000300800 */
[----:B--2---:R-:W-:-:S05]  /*2bae0*/  IADD3.X R246, R246, UR60, RZ, P1, !PT ;  /* 0x0000003cf6f67c10 */ /* 0x004fca0008ffe4ff */
[----:B------:R0:W-:Y:S04]  /*2baf0*/  STL [R1+0xc04], R246 ;  /* 0x000c04f601007387 */ /* 0x0001e80000100800 */
[----:B------:R-:W2:Y:S04]  /*2bb00*/  LDL.LU R248, [R1+0xbc0] ;  /* 0x000bc00001f87983 */ /* 0x000ea80000300800 */
[----:B0-----:R-:W2:Y:S01]  /*2bb10*/  LDL.LU R246, [R1+0xbe4] ;  /* 0x000be40001f67983 */ /* 0x001ea20000300800 */
[----:B---3--:R-:W-:Y:S02]  /*2bb20*/  IADD3 R8, P1, R8, UR5, RZ ;  /* 0x0000000508087c10 */ /* 0x008fe4000ff3e0ff */
[----:B----4-:R-:W-:-:S03]  /*2bb30*/  IADD3.X R252, R252, UR60, RZ, P2, !PT ;  /* 0x0000003cfcfc7c10 */ /* 0x010fc600097fe4ff */
[----:B------:R-:W-:Y:S01]  /*2bb40*/  STL [R1+0xbd8], R8 ;  /* 0x000bd80801007387 */ /* 0x000fe20000100800 */
[----:B------:R-:W-:Y:S02]  /*2bb50*/  IADD3 R251, P2, R251, UR5, RZ ;  /* 0x00000005fbfb7c10 */ /* 0x000fe4000ff5e0ff */
[----:B------:R-:W-:Y:S02]  /*2bb60*/  IADD3.X R247, R247, UR60, RZ, P3, !PT ;  /* 0x0000003cf7f77c10 */ /* 0x000fe40009ffe4ff */
[----:B------:R-:W-:Y:S02]  /*2bb70*/  IADD3 R250, P3, R250, UR5, RZ ;  /* 0x00000005fafa7c10 */ /* 0x000fe4000ff7e0ff */
[----:B------:R-:W-:Y:S01]  /*2bb80*/  IADD3.X R249, R249, UR60, RZ, P4, !PT ;  /* 0x0000003cf9f97c10 */ /* 0x000fe2000a7fe4ff */
[----:B------:R0:W-:Y:S04]  /*2bb90*/  STL [R1+0xbf4], R247 ;  /* 0x000bf4f701007387 */ /* 0x0001e80000100800 */
[----:B------:R1:W-:Y:S04]  /*2bba0*/  STL [R1+0xbfc], R252 ;  /* 0x000bfcfc01007387 */ /* 0x0003e80000100800 */
[----:B0-----:R-:W3:Y:S04]  /*2bbb0*/  LDL.LU R247, [R1+0xbb8] ;  /* 0x000bb80001f77983 */ /* 0x001ee80000300800 */
[----:B------:R0:W-:Y:S04]  /*2bbc0*/  STL [R1+0xbd0], R251 ;  /* 0x000bd0fb01007387 */ /* 0x0001e80000100800 */
[----:B------:R-:W-:Y:S04]  /*2bbd0*/  STL [R1+0xbc8], R250 ;  /* 0x000bc8fa01007387 */ /* 0x000fe80000100800 */
[----:B------:R-:W-:Y:S01]  /*2bbe0*/  STL [R1+0xbec], R249 ;  /* 0x000becf901007387 */ /* 0x000fe20000100800 */
[----:B--2---:R-:W-:-:S05]  /*2bbf0*/  IADD3 R248, P4, R248, UR5, RZ ;  /* 0x00000005f8f87c10 */ /* 0x004fca000ff9e0ff */
[----:B------:R-:W-:Y:S04]  /*2bc00*/  STL [R1+0xbc0], R248 ;  /* 0x000bc0f801007387 */ /* 0x000fe80000100800 */
[----:B------:R-:W2:Y:S04]  /*2bc10*/  LDL.LU R8, [R1+0xbdc] ;  /* 0x000bdc0001087983 */ /* 0x000ea80000300800 */
[----:B-1----:R-:W4:Y:S01]  /*2bc20*/  LDL.LU R252, [R1+0xbb0] ;  /* 0x000bb00001fc7983 */ /* 0x002f220000300800 */
[----:B------:R-:W-:-:S05]  /*2bc30*/  IADD3.X R246, R246, UR60, RZ, P5, !PT ;  /* 0x0000003cf6f67c10 */ /* 0x000fca000affe4ff */
[----:B------:R1:W-:Y:S04]  /*2bc40*/  STL [R1+0xbe4], R246 ;  /* 0x000be4f601007387 */ /* 0x0003e80000100800 */
[----:B0-----:R-:W4:Y:S04]  /*2bc50*/  LDL.LU R251, [R1+0xbd4] ;  /* 0x000bd40001fb7983 */ /* 0x001f280000300800 */
[----:B-1----:R-:W4:Y:S04]  /*2bc60*/  LDL.LU R246, [R1+0xba8] ;  /* 0x000ba80001f67983 */ /* 0x002f280000300800 */
[----:B------:R-:W4:Y:S04]  /*2bc70*/  LDL.LU R250, [R1+0xbcc] ;  /* 0x000bcc0001fa7983 */ /* 0x000f280000300800 */
[----:B------:R-:W4:Y:S01]  /*2bc80*/  LDL.LU R249, [R1+0xba0] ;  /* 0x000ba00001f97983 */ /* 0x000f220000300800 */
[----:B---3--:R-:W-:-:S05]  /*2bc90*/  IADD3 R247, P5, R247, UR5, RZ ;  /* 0x00000005f7f77c10 */ /* 0x008fca000ffbe0ff */
[----:B------:R0:W-:Y:S04]  /*2bca0*/  STL [R1+0xbb8], R247 ;  /* 0x000bb8f701007387 */ /* 0x0001e80000100800 */
[----:B------:R-:W3:Y:S04]  /*2bcb0*/  LDL.LU R248, [R1+0xbc4] ;  /* 0x000bc40001f87983 */ /* 0x000ee80000300800 */
[----:B0-----:R-:W3:Y:S01]  /*2bcc0*/  LDL.LU R247, [R1+0xb98] ;  /* 0x000b980001f77983 */ /* 0x001ee20000300800 */
[----:B--2---:R-:W-:Y:S02]  /*2bcd0*/  IADD3.X R8, R8, UR60, RZ, P6, !PT ;  /* 0x0000003c08087c10 */ /* 0x004fe4000b7fe4ff */
[----:B----4-:R-:W-:-:S02]  /*2bce0*/  IADD3 R252, P6, R252, UR5, RZ ;  /* 0x00000005fcfc7c10 */ /* 0x010fc4000ffde0ff */
        /* <DEDUP_REMOVED lines=309> */
[----:B------:R-:W-:Y:S01]  /*2d040*/  STL [R1+0x5f8], R248 ;  /* 0x0005f8f801007387 */ /* 0x000fe20000100800 */
[----:B------:R-:W-:-:S05]  /*2d050*/  IADD3.X R246, R246, UR60, RZ, P5, !PT ;  /* 0x0000003cf6f67c10 */ /* 0x000fca000affe4ff */
[----:B------:R2:W-:Y:S04]  /*2d060*/  STL [R1+0x61c], R246 ;  /* 0x00061cf601007387 */ /* 0x0005e80000100800 */
[----:B------:R-:W4:Y:S04]  /*2d070*/  LDL.LU R8, [R1+0x614] ;  /* 0x0006140001087983 */ /* 0x000f280000300800 */
[----:B-1----:R-:W4:Y:S04]  /*2d080*/  LDL.LU R252, [R1+0x5e8] ;  /* 0x0005e80001fc7983 */ /* 0x002f280000300800 */
[----:B0-----:R-:W4:Y:S01]  /*2d090*/  LDL.LU R251, [R1+0x60c] ;  /* 0x00060c0001fb7983 */ /* 0x001f220000300800 */
[----:B--2---:R-:W-:-:S03]  /*2d0a0*/  IMAD.MOV.U32 R246, RZ, RZ, R245 ;  /* 0x000000fffff67224 */ /* 0x004fc600078e00f5 */
[----:B------:R-:W2:Y:S04]  /*2d0b0*/  LDL.LU R245, [R1+0x5e0] ;  /* 0x0005e00001f57983 */ /* 0x000ea80000300800 */
[----:B------:R-:W2:Y:S04]  /*2d0c0*/  LDL.LU R250, [R1+0x604] ;  /* 0x0006040001fa7983 */ /* 0x000ea80000300800 */
[----:B------:R-:W2:Y:S01]  /*2d0d0*/  LDL.LU R249, [R1+0x5d8] ;  /* 0x0005d80001f97983 */ /* 0x000ea20000300800 */
[----:B---3--:R-:W-:-:S05]  /*2d0e0*/  IADD3 R247, P5, R247, UR5, RZ ;  /* 0x00000005f7f77c10 */ /* 0x008fca000ffbe0ff */
[----:B------:R0:W-:Y:S04]  /*2d0f0*/  STL [R1+0x5f0], R247 ;  /* 0x0005f0f701007387 */ /* 0x0001e80000100800 */
[----:B------:R-:W3:Y:S04]  /*2d100*/  LDL.LU R248, [R1+0x5fc] ;  /* 0x0005fc0001f87983 */ /* 0x000ee80000300800 */
[----:B0-----:R-:W3:Y:S01]  /*2d110*/  LDL.LU R247, [R1+0x5d0] ;  /* 0x0005d00001f77983 */ /* 0x001ee20000300800 */
[----:B----4-:R-:W-:Y:S02]  /*2d120*/  IADD3.X R8, R8, UR60, RZ, P6, !PT ;  /* 0x0000003c08087c10 */ /* 0x010fe4000b7fe4ff */
[----:B------:R-:W-:-:S02]  /*2d130*/  IADD3.X R251, R251, UR60, RZ, P1, !PT ;  /* 0x0000003cfbfb7c10 */ /* 0x000fc40008ffe4ff */
[----:B------:R-:W-:Y:S01]  /*2d140*/  IADD3 R252, P6, R252, UR5, RZ ;  /* 0x00000005fcfc7c10 */ /* 0x000fe2000ffde0ff */
[----:B------:R-:W-:Y:S01]  /*2d150*/  STL [R1+0x614], R8 ;  /* 0x0006140801007387 */ /* 0x000fe20000100800 */
[----:B--2---:R-:W-:-:S05]  /*2d160*/  IADD3 R245, P1, R245, UR5, RZ ;  /* 0x00000005f5f57c10 */ /* 0x004fca000ff3e0ff */
[----:B------:R0:W-:Y:S04]  /*2d170*/  STL [R1+0x5e0], R245 ;  /* 0x0005e0f501007387 */ /* 0x0001e80000100800 */
[----:B------:R1:W-:Y:S04]  /*2d180*/  STL [R1+0x5e8], R252 ;  /* 0x0005e8fc01007387 */ /* 0x0003e80000100800 */
[----:B0-----:R-:W2:Y:S01]  /*2d190*/  LDL.LU R245, [R1+0x5f4] ;  /* 0x0005f40001f57983 */ /* 0x001ea20000300800 */
[----:B------:R-:W-:Y:S02]  /*2d1a0*/  IADD3.X R250, R250, UR60, RZ, P2, !PT ;  /* 0x0000003cfafa7c10 */ /* 0x000fe400097fe4ff */
[----:B------:R-:W-:Y:S01]  /*2d1b0*/  IADD3 R249, P2, R249, UR5, RZ ;  /* 0x00000005f9f97c10 */ /* 0x000fe2000ff5e0ff */
[----:B------:R0:W-:Y:S04]  /*2d1c0*/  STL [R1+0x60c], R251 ;  /* 0x00060cfb01007387 */ /* 0x0001e80000100800 */
[----:B------:R4:W-:Y:S04]  /*2d1d0*/  STL [R1+0x604], R250 ;  /* 0x000604fa01007387 */ /* 0x0009e80000100800 */
[----:B------:R-:W-:Y:S01]  /*2d1e0*/  STL [R1+0x5d8], R249 ;  /* 0x0005d8f901007387 */ /* 0x000fe20000100800 */
[----:B------:R-:W-:Y:S01]  /*2d1f0*/  IMAD.MOV.U32 R8, RZ, RZ, R246 ;  /* 0x000000ffff087224 */ /* 0x000fe200078e00f6 */
[----:B---3--:R-:W-:-:S05]  /*2d200*/  IADD3.X R248, R248, UR60, RZ, P3, !PT ;  /* 0x0000003cf8f87c10 */ /* 0x008fca0009ffe4ff */
[----:B------:R-:W-:Y:S04]  /*2d210*/  STL [R1+0x5fc], R248 ;  /* 0x0005fcf801007387 */ /* 0x000fe80000100800 */
[----:B-1----:R-:W3:Y:S04]  /*2d220*/  LDL.LU R252, [R1+0x5ec] ;  /* 0x0005ec0001fc7983 */ /* 0x002ee80000300800 */
[----:B0-----:R-:W3:Y:S01]  /*2d230*/  LDL.LU R251, [R1+0x5c0] ;  /* 0x0005c00001fb7983 */ /* 0x001ee20000300800 */
[----:B------:R-:W-:-:S05]  /*2d240*/  IADD3 R247, P3, R247, UR5, RZ ;  /* 0x00000005f7f77c10 */ /* 0x000fca000ff7e0ff */
[----:B------:R0:W-:Y:S04]  /*2d250*/  STL [R1+0x5d0], R247 ;  /* 0x0005d0f701007387 */ /* 0x0001e80000100800 */
[----:B----4-:R-:W4:Y:S04]  /*2d260*/  LDL.LU R250, [R1+0x5e4] ;  /* 0x0005e40001fa7983 */ /* 0x010f280000300800 */
[----:B0-----:R-:W4:Y:S04]  /*2d270*/  LDL.LU R247, [R1+0x5b8] ;  /* 0x0005b80001f77983 */ /* 0x001f280000300800 */
[----:B------:R-:W4:Y:S04]  /*2d280*/  LDL.LU R249, [R1+0x5dc] ;  /* 0x0005dc0001f97983 */ /* 0x000f280000300800 */
[----:B------:R-:W4:Y:S01]  /*2d290*/  LDL.LU R248, [R1+0x5b0] ;  /* 0x0005b00001f87983 */ /* 0x000f220000300800 */
[----:B--2---:R-:W-:-:S05]  /*2d2a0*/  IADD3.X R245, R245, UR60, RZ, P4, !PT ;  /* 0x0000003cf5f57c10 */ /* 0x004fca000a7fe4ff */
[----:B------:R0:W-:Y:S04]  /*2d2b0*/  STL [R1+0x5f4], R245 ;  /* 0x0005f4f501007387 */ /* 0x0001e80000100800 */
[----:B------:R-:W2:Y:S01]  /*2d2c0*/  LDL.LU R246, [R1+0x5d4] ;  /* 0x0005d40001f67983 */ /* 0x000ea20000300800 */
[----:B0-----:R-:W-:Y:S02]  /*2d2d0*/  IMAD.MOV.U32 R245, RZ, RZ, R244 ;  /* 0x000000fffff57224 */ /* 0x001fe400078e00f4 */
[----:B------:R-:W-:Y:S02]  /*2d2e0*/  IMAD.MOV.U32 R244, RZ, RZ, R229 ;  /* 0x000000fffff47224 */ /* 0x000fe400078e00e5 */
[----:B------:R-:W-:Y:S02]  /*2d2f0*/  IMAD.MOV.U32 R229, RZ, RZ, R227 ;  /* 0x000000ffffe57224 */ /* 0x000fe400078e00e3 */
[----:B------:R-:W2:Y:S01]  /*2d300*/  LDL.LU R227, [R1+0x5a8] ;  /* 0x0005a80001e37983 */ /* 0x000ea20000300800 */
[----:B------:R-:W-:-:S05]  /*2d310*/  IADD3 R8, P4, R8, UR5, RZ ;  /* 0x0000000508087c10 */ /* 0x000fca000ff9e0ff */
[----:B------:R-:W-:Y:S01]  /*2d320*/  STL [R1+0x5c8], R8 ;  /* 0x0005c80801007387 */ /* 0x000fe20000100800 */
[----:B---3--:R-:W-:Y:S02]  /*2d330*/  IADD3.X R252, R252, UR60, RZ, P5, !PT ;  /* 0x0000003cfcfc7c10 */ /* 0x008fe4000affe4ff */
[----:B------:R-:W-:Y:S02]  /*2d340*/  IADD3 R251, P5, R251, UR5, RZ ;  /* 0x00000005fbfb7c10 */ /* 0x000fe4000ffbe0ff */
[----:B----4-:R-:W-:Y:S01]  /*2d350*/  IADD3.X R250, R250, UR60, RZ, P6, !PT ;  /* 0x0000003cfafa7c10 */ /* 0x010fe2000b7fe4ff */
[----:B------:R-:W-:Y:S01]  /*2d360*/  STL [R1+0x5ec], R252 ;  /* 0x0005ecfc01007387 */ /* 0x000fe20000100800 */
[----:B------:R-:W-:Y:S02]  /*2d370*/  IADD3 R247, P6, R247, UR5, RZ ;  /* 0x00000005f7f77c10 */ /* 0x000fe4000ffde0ff */
[----:B------:R-:W-:Y:S02]  /*2d380*/  IADD3.X R249, R249, UR60, RZ, P1, !PT ;  /* 0x0000003cf9f97c10 */ /* 0x000fe40008ffe4ff */
[----:B------:R-:W-:Y:S01]  /*2d390*/  IADD3 R248, P1, R248, UR5, RZ ;  /* 0x00000005f8f87c10 */ /* 0x000fe2000ff3e0ff */
[----:B------:R0:W-:Y:S04]  /*2d3a0*/  STL [R1+0x5b8], R247 ;  /* 0x0005b8f701007387 */ /* 0x0001e80000100800 */
[----:B------:R-:W-:Y:S04]  /*2d3b0*/  STL [R1+0x5c0], R251 ;  /* 0x0005c0fb01007387 */ /* 0x000fe80000100800 */
[----:B0-----:R-:W3:Y:S04]  /*2d3c0*/  LDL.LU R247, [R1+0x5cc] ;  /* 0x0005cc0001f77983 */ /* 0x001ee80000300800 */
[----:B------:R-:W-:Y:S04]  /*2d3d0*/  STL [R1+0x5e4], R250 ;  /* 0x0005e4fa01007387 */ /* 0x000fe80000100800 */
[----:B------:R-:W-:Y:S04]  /*2d3e0*/  STL [R1+0x5dc], R249 ;  /* 0x0005dcf901007387 */ /* 0x000fe80000100800 */
[----:B------:R-:W-:Y:S01]  /*2d3f0*/  STL [R1+0x5b0], R248 ;  /* 0x0005b0f801007387 */ /* 0x000fe20000100800 */
[----:B--2---:R-:W-:-:S05]  /*2d400*/  IADD3.X R246, R246, UR60, RZ, P2, !PT ;  /* 0x0000003cf6f67c10 */ /* 0x004fca00097fe4ff */
[----:B------:R-:W-:Y:S01]  /*2d410*/  STL [R1+0x5d4], R246 ;  /* 0x0005d4f601007387 */ /* 0x000fe20000100800 */
[----:B------:R-:W-:-:S05]  /*2d420*/  IADD3 R227, P2, R227, UR5, RZ ;  /* 0x00000005e3e37c10 */ /* 0x000fca000ff5e0ff */
[----:B------:R0:W-:Y:S04]  /*2d430*/  STL [R1+0x5a8], R227 ;  /* 0x0005a8e301007387 */ /* 0x0001e80000100800 */
[----:B0-----:R-:W2:Y:S04]  /*2d440*/  LDL.LU R227, [R1+0x5a0] ;  /* 0x0005a00001e37983 */ /* 0x001ea80000300800 */
[----:B------:R-:W4:Y:S04]  /*2d450*/  LDL.LU R8, [R1+0x5c4] ;  /* 0x0005c40001087983 */ /* 0x000f280000300800 */
[----:B------:R-:W4:Y:S04]  /*2d460*/  LDL.LU R252, [R1+0x598] ;  /* 0x0005980001fc7983 */ /* 0x000f280000300800 */
[----:B------:R-:W4:Y:S04]  /*2d470*/  LDL.LU R251, [R1+0x5bc] ;  /* 0x0005bc0001fb7983 */ /* 0x000f280000300800 */
[----:B------:R-:W4:Y:S04]  /*2d480*/  LDL.LU R246, [R1+0x590] ;  /* 0x0005900001f67983 */ /* 0x000f280000300800 */
[----:B------:R-:W4:Y:S04]  /*2d490*/  LDL.LU R250, [R1+0x5b4] ;  /* 0x0005b40001fa7983 */ /* 0x000f280000300800 */
[----:B------:R-:W4:Y:S01]  /*2d4a0*/  LDL.LU R249, [R1+0x588] ;  /* 0x0005880001f97983 */ /* 0x000f220000300800 */
[----:B---3--:R-:W-:-:S05]  /*2d4b0*/  IADD3.X R247, R247, UR60, RZ, P3, !PT ;  /* 0x0000003cf7f77c10 */ /* 0x008fca0009ffe4ff */
[----:B------:R0:W-:Y:S04]  /*2d4c0*/  STL [R1+0x5cc], R247 ;  /* 0x0005ccf701007387 */ /* 0x0001e80000100800 */
[----:B------:R-:W3:Y:S04]  /*2d4d0*/  LDL.LU R248, [R1+0x5ac] ;  /* 0x0005ac0001f87983 */ /* 0x000ee80000300800 */
[----:B0-----:R-:W3:Y:S01]  /*2d4e0*/  LDL.LU R247, [R1+0x580] ;  /* 0x0005800001f77983 */ /* 0x001ee20000300800 */
[----:B--2---:R-:W-:Y:S02]  /*2d4f0*/  IADD3 R227, P3, R227, UR5, RZ ;  /* 0x00000005e3e37c10 */ /* 0x004fe4000ff7e0ff */
[----:B----4-:R-:W-:-:S02]  /*2d500*/  IADD3.X R8, R8, UR60, RZ, P4, !PT ;  /* 0x0000003c08087c10 */ /* 0x010fc4000a7fe4ff */
[----:B------:R-:W-:Y:S02]  /*2d510*/  IADD3.X R251, R251, UR60, RZ, P5, !PT ;  /* 0x0000003cfbfb7c10 */ /* 0x000fe4000affe4ff */
[----:B------:R-:W-:Y:S02]  /*2d520*/  IADD3 R246, P5, R246, UR5, RZ ;  /* 0x00000005f6f67c10 */ /* 0x000fe4000ffbe0ff */
[----:B------:R-:W-:Y:S01]  /*2d530*/  IADD3 R252, P4, R252, UR5, RZ ;  /* 0x00000005fcfc7c10 */ /* 0x000fe2000ff9e0ff */
[----:B------:R0:W-:Y:S04]  /*2d540*/  STL [R1+0x5a0], R227 ;  /* 0x0005a0e301007387 */ /* 0x0001e80000100800 */
[----:B0-----:R0:W5:Y:S04]  /*2d550*/  LDL.LU R227, [R1+0xfd8] ;  /* 0x000fd80001e37983 */ /* 0x0011680000300800 */
[----:B------:R-:W-:Y:S04]  /*2d560*/  STL [R1+0x5c4], R8 ;  /* 0x0005c40801007387 */ /* 0x000fe80000100800 */
[----:B------:R1:W-:Y:S04]  /*2d570*/  STL [R1+0x590], R246 ;  /* 0x000590f601007387 */ /* 0x0003e80000100800 */
[----:B------:R2:W-:Y:S04]  /*2d580*/  STL [R1+0x598], R252 ;  /* 0x000598fc01007387 */ /* 0x0005e80000100800 */
[----:B-1----:R-:W4:Y:S01]  /*2d590*/  LDL.LU R246, [R1+0x5a4] ;  /* 0x0005a40001f67983 */ /* 0x002f220000300800 */
[----:B------:R-:W-:-:S02]  /*2d5a0*/  IADD3.X R250, R250, UR60, RZ, P6, !PT ;  /* 0x0000003cfafa7c10 */ /* 0x000fc4000b7fe4ff */
[----:B------:R-:W-:Y:S01]  /*2d5b0*/  IADD3 R249, P6, R249, UR5, RZ ;  /* 0x00000005f9f97c10 */ /* 0x000fe2000ffde0ff */
[----:B------:R1:W-:Y:S04]  /*2d5c0*/  STL [R1+0x5bc], R251 ;  /* 0x0005bcfb01007387 */ /* 0x0003e80000100800 */
[----:B------:R0:W-:Y:S04]  /*2d5d0*/  STL [R1+0x5b4], R250 ;  /* 0x0005b4fa01007387 */ /* 0x0001e80000100800 */
[----:B------:R-:W-:Y:S01]  /*2d5e0*/  STL [R1+0x588], R249 ;  /* 0x000588f901007387 */ /* 0x000fe20000100800 */
[----:B---3--:R-:W-:-:S05]  /*2d5f0*/  IADD3.X R248, R248, UR60, RZ, P1, !PT ;  /* 0x0000003cf8f87c10 */ /* 0x008fca0008ffe4ff */
[----:B------:R3:W-:Y:S04]  /*2d600*/  STL [R1+0x5ac], R248 ;  /* 0x0005acf801007387 */ /* 0x0007e80000100800 */
[----:B------:R-:W4:Y:S04]  /*2d610*/  LDL.LU R8, [R1+0x578] ;  /* 0x0005780001087983 */ /* 0x000f280000300800 */
[----:B--2---:R-:W2:Y:S04]  /*2d620*/  LDL.LU R252, [R1+0x59c] ;  /* 0x00059c0001fc7983 */ /* 0x004ea80000300800 */
[----:B-1----:R-:W2:Y:S01]  /*2d630*/  LDL.LU R251, [R1+0x570] ;  /* 0x0005700001fb7983 */ /* 0x002ea20000300800 */
[----:B------:R-:W-:-:S05]  /*2d640*/  IADD3 R247, P1, R247, UR5, RZ ;  /* 0x00000005f7f77c10 */ /* 0x000fca000ff3e0ff */
[----:B------:R-:W-:Y:S04]  /*2d650*/  STL [R1+0x580], R247 ;  /* 0x000580f701007387 */ /* 0x000fe80000100800 */
[----:B0-----:R-:W2:Y:S04]  /*2d660*/  LDL.LU R250, [R1+0x594] ;  /* 0x0005940001fa7983 */ /* 0x001ea80000300800 */
[----:B---3--:R-:W3:Y:S04]  /*2d670*/  LDL.LU R248, [R1+0x568] ;  /* 0x0005680001f87983 */ /* 0x008ee80000300800 */
[----:B------:R-:W3:Y:S01]  /*2d680*/  LDL.LU R249, [R1+0x58c] ;  /* 0x00058c0001f97983 */ /* 0x000ee20000300800 */
[----:B----4-:R-:W-:-:S05]  /*2d690*/  IADD3.X R246, R246, UR60, RZ, P2, !PT ;  /* 0x0000003cf6f67c10 */ /* 0x010fca00097fe4ff */
[----:B------:R0:W-:Y:S04]  /*2d6a0*/  STL [R1+0x5a4], R246 ;  /* 0x0005a4f601007387 */ /* 0x0001e80000100800 */
[----:B0-----:R-:W4:Y:S04]  /*2d6b0*/  LDL.LU R246, [R1+0x560] ;  /* 0x0005600001f67983 */ /* 0x001f280000300800 */
[----:B------:R-:W4:Y:S01]  /*2d6c0*/  LDL.LU R247, [R1+0x584] ;  /* 0x0005840001f77983 */ /* 0x000f220000300800 */
[----:B------:R-:W-:Y:S02]  /*2d6d0*/  IADD3 R8, P2, R8, UR5, RZ ;  /* 0x0000000508087c10 */ /* 0x000fe4000ff5e0ff */
[----:B--2---:R-:W-:-:S02]  /*2d6e0*/  IADD3.X R252, R252, UR60, RZ, P3, !PT ;  /* 0x0000003cfcfc7c10 */ /* 0x004fc40009ffe4ff */
[----:B------:R-:W-:Y:S01]  /*2d6f0*/  IADD3 R251, P3, R251, UR5, RZ ;  /* 0x00000005fbfb7c10 */ /* 0x000fe2000ff7e0ff */
[----:B------:R-:W-:Y:S01]  /*2d700*/  STL [R1+0x578], R8 ;  /* 0x0005780801007387 */ /* 0x000fe20000100800 */
[----:B------:R-:W-:Y:S02]  /*2d710*/  IADD3.X R250, R250, UR60, RZ, P4, !PT ;  /* 0x0000003cfafa7c10 */ /* 0x000fe4000a7fe4ff */
[----:B---3--:R-:W-:Y:S02]  /*2d720*/  IADD3 R248, P4, R248, UR5, RZ ;  /* 0x00000005f8f87c10 */ /* 0x008fe4000ff9e0ff */
[----:B------:R-:W-:Y:S01]  /*2d730*/  IADD3.X R249, R249, UR60, RZ, P5, !PT ;  /* 0x0000003cf9f97c10 */ /* 0x000fe2000affe4ff */
[----:B------:R-:W-:Y:S04]  /*2d740*/  STL [R1+0x59c], R252 ;  /* 0x00059cfc01007387 */ /* 0x000fe80000100800 */
[----:B------:R0:W-:Y:S04]  /*2d750*/  STL [R1+0x568], R248 ;  /* 0x000568f801007387 */ /* 0x0001e80000100800 */
[----:B------:R-:W-:Y:S04]  /*2d760*/  STL [R1+0x570], R251 ;  /* 0x000570fb01007387 */ /* 0x000fe80000100800 */
[----:B0-----:R-:W2:Y:S04]  /*2d770*/  LDL.LU R248, [R1+0x558] ;  /* 0x0005580001f87983 */ /* 0x001ea80000300800 */
[----:B------:R-:W-:Y:S01]  /*2d780*/  STL [R1+0x594], R250 ;  /* 0x000594fa01007387 */ /* 0x000fe20000100800 */
[----:B----4-:R-:W-:-:S02]  /*2d790*/  IADD3 R246, P5, R246, UR5, RZ ;  /* 0x00000005f6f67c10 */ /* 0x010fc4000ffbe0ff */
[----:B------:R-:W-:-:S03]  /*2d7a0*/  IADD3.X R247, R247, UR60, RZ, P6, !PT ;  /* 0x0000003cf7f77c10 */ /* 0x000fc6000b7fe4ff */
[----:B------:R0:W-:Y:S04]  /*2d7b0*/  STL [R1+0x560], R246 ;  /* 0x000560f601007387 */ /* 0x0001e80000100800 */
[----:B------:R-:W-:Y:S04]  /*2d7c0*/  STL [R1+0x58c], R249 ;  /* 0x00058cf901007387 */ /* 0x000fe80000100800 */
[----:B0-----:R-:W3:Y:S04]  /*2d7d0*/  LDL.LU R246, [R1+0x57c] ;  /* 0x00057c0001f67983 */ /* 0x001ee80000300800 */
[----:B------:R0:W-:Y:S04]  /*2d7e0*/  STL [R1+0x584], R247 ;  /* 0x000584f701007387 */ /* 0x0001e80000100800 */
[----:B------:R-:W4:Y:S04]  /*2d7f0*/  LDL.LU R8, [R1+0x550] ;  /* 0x0005500001087983 */ /* 0x000f280000300800 */
[----:B------:R-:W4:Y:S04]  /*2d800*/  LDL.LU R252, [R1+0x574] ;  /* 0x0005740001fc7983 */ /* 0x000f280000300800 */
[----:B------:R-:W4:Y:S04]  /*2d810*/  LDL.LU R251, [R1+0x548] ;  /* 0x0005480001fb7983 */ /* 0x000f280000300800 */
[----:B------:R-:W4:Y:S04]  /*2d820*/  LDL.LU R250, [R1+0x56c] ;  /* 0x00056c0001fa7983 */ /* 0x000f280000300800 */
[----:B0-----:R-:W4:Y:S04]  /*2d830*/  LDL.LU R247, [R1+0x540] ;  /* 0x0005400001f77983 */ /* 0x001f280000300800 */
[----:B------:R-:W4:Y:S01]  /*2d840*/  LDL.LU R249, [R1+0x564] ;  /* 0x0005640001f97983 */ /* 0x000f220000300800 */
[----:B--2---:R-:W-:-:S05]  /*2d850*/  IADD3 R248, P6, R248, UR5, RZ ;  /* 0x00000005f8f87c10 */ /* 0x004fca000ffde0ff */
[----:B------:R0:W-:Y:S04]  /*2d860*/  STL [R1+0x558], R248 ;  /* 0x000558f801007387 */ /* 0x0001e80000100800 */
[----:B0-----:R-:W2:Y:S01]  /*2d870*/  LDL.LU R248, [R1+0x538] ;  /* 0x0005380001f87983 */ /* 0x001ea20000300800 */
[----:B---3--:R-:W-:Y:S02]  /*2d880*/  IADD3.X R246, R246, UR60, RZ, P1, !PT ;  /* 0x0000003cf6f67c10 */ /* 0x008fe40008ffe4ff */
[----:B----4-:R-:W-:Y:S02]  /*2d890*/  IADD3 R8, P1, R8, UR5, RZ ;  /* 0x0000000508087c10 */ /* 0x010fe4000ff3e0ff */
[----:B------:R-:W-:Y:S01]  /*2d8a0*/  IADD3.X R252, R252, UR60, RZ, P2, !PT ;  /* 0x0000003cfcfc7c10 */ /* 0x000fe200097fe4ff */
[----:B------:R0:W-:Y:S01]  /*2d8b0*/  STL [R1+0x57c], R246 ;  /* 0x00057cf601007387 */ /* 0x0001e20000100800 */
[----:B------:R-:W-:-:S02]  /*2d8c0*/  IADD3.X R250, R250, UR60, RZ, P3, !PT ;  /* 0x0000003cfafa7c10 */ /* 0x000fc40009ffe4ff */
[----:B------:R-:W-:Y:S02]  /*2d8d0*/  IADD3 R251, P2, R251, UR5, RZ ;  /* 0x00000005fbfb7c10 */ /* 0x000fe4000ff5e0ff */
[----:B------:R-:W-:Y:S01]  /*2d8e0*/  IADD3 R247, P3, R247, UR5, RZ ;  /* 0x00000005f7f77c10 */ /* 0x000fe2000ff7e0ff */
[----:B0-----:R-:W3:Y:S04]  /*2d8f0*/  LDL.LU R246, [R1+0x55c] ;  /* 0x00055c0001f67983 */ /* 0x001ee80000300800 */
[----:B------:R-:W-:Y:S04]  /*2d900*/  STL [R1+0x550], R8 ;  /* 0x0005500801007387 */ /* 0x000fe80000100800 */
[----:B------:R-:W-:Y:S04]  /*2d910*/  STL [R1+0x574], R252 ;  /* 0x000574fc01007387 */ /* 0x000fe80000100800 */
[----:B------:R0:W-:Y:S04]  /*2d920*/  STL [R1+0x540], R247 ;  /* 0x000540f701007387 */ /* 0x0001e80000100800 */
[----:B------:R-:W-:Y:S04]  /*2d930*/  STL [R1+0x548], R251 ;  /* 0x000548fb01007387 */ /* 0x000fe80000100800 */
[----:B0-----:R-:W4:Y:S01]  /*2d940*/  LDL.LU R247, [R1+0x530] ;  /* 0x0005300001f77983 */ /* 0x001f220000300800 */
[----:B------:R-:W-:-:S03]  /*2d950*/  IADD3.X R249, R249, UR60, RZ, P4, !PT ;  /* 0x0000003cf9f97c10 */ /* 0x000fc6000a7fe4ff */
[----:B------:R-:W-:Y:S01]  /*2d960*/  STL [R1+0x56c], R250 ;  /* 0x00056cfa01007387 */ /* 0x000fe20000100800 */
[----:B--2---:R-:W-:-:S05]  /*2d970*/  IADD3 R248, P4, R248, UR5, RZ ;  /* 0x00000005f8f87c10 */ /* 0x004fca000ff9e0ff */
[----:B------:R0:W-:Y:S04]  /*2d980*/  STL [R1+0x538], R248 ;  /* 0x000538f801007387 */ /* 0x0001e80000100800 */
[----:B------:R-:W-:Y:S04]  /*2d990*/  STL [R1+0x564], R249 ;  /* 0x000564f901007387 */ /* 0x000fe80000100800 */
[----:B0-----:R-:W2:Y:S01]  /*2d9a0*/  LDL.LU R248, [R1+0x554] ;  /* 0x0005540001f87983 */ /* 0x001ea20000300800 */
[----:B---3--:R-:W-:-:S05]  /*2d9b0*/  IADD3.X R246, R246, UR60, RZ, P5, !PT ;  /* 0x0000003cf6f67c10 */ /* 0x008fca000affe4ff */
[----:B------:R0:W-:Y:S04]  /*2d9c0*/  STL [R1+0x55c], R246 ;  /* 0x00055cf601007387 */ /* 0x0001e80000100800 */
[----:B------:R-:W3:Y:S04]  /*2d9d0*/  LDL.LU R8, [R1+0x528] ;  /* 0x0005280001087983 */ /* 0x000ee80000300800 */
[----:B------:R-:W3:Y:S04]  /*2d9e0*/  LDL.LU R252, [R1+0x54c] ;  /* 0x00054c0001fc7983 */ /* 0x000ee80000300800 */
[----:B------:R-:W3:Y:S04]  /*2d9f0*/  LDL.LU R251, [R1+0x520] ;  /* 0x0005200001fb7983 */ /* 0x000ee80000300800 */
[----:B------:R-:W3:Y:S01]  /*2da00*/  LDL.LU R250, [R1+0x544] ;  /* 0x0005440001fa7983 */ /* 0x000ee20000300800 */
[----:B----4-:R-:W-:-:S03]  /*2da10*/  IADD3 R247, P5, R247, UR5, RZ ;  /* 0x00000005f7f77c10 */ /* 0x010fc6000ffbe0ff */
[----:B0-----:R-:W4:Y:S04]  /*2da20*/  LDL.LU R246, [R1+0x518] ;  /* 0x0005180001f67983 */ /* 0x001f280000300800 */
[----:B------:R-:W4:Y:S04]  /*2da30*/  LDL.LU R249, [R1+0x53c] ;  /* 0x00053c0001f97983 */ /* 0x000f280000300800 */
[----:B------:R0:W-:Y:S04]  /*2da40*/  STL [R1+0x530], R247 ;  /* 0x000530f701007387 */ /* 0x0001e80000100800 */
[----:B0-----:R-:W4:Y:S01]  /*2da50*/  LDL.LU R247, [R1+0x510] ;  /* 0x0005100001f77983 */ /* 0x001f220000300800 */
[----:B--2---:R-:W-:-:S05]  /*2da60*/  IADD3.X R248, R248, UR60, RZ, P6, !PT ;  /* 0x0000003cf8f87c10 */ /* 0x004fca000b7fe4ff */
[----:B------:R0:W-:Y:S04]  /*2da70*/  STL [R1+0x554], R248 ;  /* 0x000554f801007387 */ /* 0x0001e80000100800 */
[----:B0-----:R-:W2:Y:S01]  /*2da80*/  LDL.LU R248, [R1+0x534] ;  /* 0x0005340001f87983 */ /* 0x001ea20000300800 */
[----:B---3--:R-:W-:Y:S02]  /*2da90*/  IADD3 R8, P6, R8, UR5, RZ ;  /* 0x0000000508087c10 */ /* 0x008fe4000ffde0ff */
[----:B------:R-:W-:Y:S02]  /*2daa0*/  IADD3.X R252, R252, UR60, RZ, P1, !PT ;  /* 0x0000003cfcfc7c10 */ /* 0x000fe40008ffe4ff */
[----:B------:R-:W-:Y:S02]  /*2dab0*/  IADD3.X R250, R250, UR60, RZ, P2, !PT ;  /* 0x0000003cfafa7c10 */ /* 0x000fe400097fe4ff */
[----:B------:R-:W-:Y:S01]  /*2dac0*/  IADD3 R251, P1, R251, UR5, RZ ;  /* 0x00000005fbfb7c10 */ /* 0x000fe2000ff3e0ff */
[----:B------:R-:W-:Y:S01]  /*2dad0*/  STL [R1+0x528], R8 ;  /* 0x0005280801007387 */ /* 0x000fe20000100800 */
[----:B----4-:R-:W-:-:S03]  /*2dae0*/  IADD3 R246, P2, R246, UR5, RZ ;  /* 0x00000005f6f67c10 */ /* 0x010fc6000ff5e0ff */
[----:B------:R-:W-:Y:S01]  /*2daf0*/  STL [R1+0x54c], R252 ;  /* 0x00054cfc01007387 */ /* 0x000fe20000100800 */
[----:B------:R-:W-:-:S03]  /*2db00*/  IADD3.X R249, R249, UR60, RZ, P3, !PT ;  /* 0x0000003cf9f97c10 */ /* 0x000fc60009ffe4ff */
[----:B------:R0:W-:Y:S04]  /*2db10*/  STL [R1+0x518], R246 ;  /* 0x000518f601007387 */ /* 0x0001e80000100800 */
[----:B------:R-:W-:Y:S01]  /*2db20*/  STL [R1+0x520], R251 ;  /* 0x000520fb01007387 */ /* 0x000fe20000100800 */
[----:B------:R-:W-:-:S03]  /*2db30*/  IADD3 R247, P3, R247, UR5, RZ ;  /* 0x00000005f7f77c10 */ /* 0x000fc6000ff7e0ff */
[----:B0-----:R-:W3:Y:S04]  /*2db40*/  LDL.LU R246, [R1+0x508] ;  /* 0x0005080001f67983 */ /* 0x001ee80000300800 */
[----:B------:R-:W-:Y:S04]  /*2db50*/  STL [R1+0x544], R250 ;  /* 0x000544fa01007387 */ /* 0x000fe80000100800 */
[----:B------:R0:W-:Y:S04]  /*2db60*/  STL [R1+0x510], R247 ;  /* 0x000510f701007387 */ /* 0x0001e80000100800 */
[----:B------:R-:W-:Y:S04]  /*2db70*/  STL [R1+0x53c], R249 ;  /* 0x00053cf901007387 */ /* 0x000fe80000100800 */
[----:B0-----:R-:W4:Y:S01]  /*2db80*/  LDL.LU R247, [R1+0x52c] ;  /* 0x00052c0001f77983 */ /* 0x001f220000300800 */
[----:B--2---:R-:W-:-:S05]  /*2db90*/  IADD3.X R248, R248, UR60, RZ, P4, !PT ;  /* 0x0000003cf8f87c10 */ /* 0x004fca000a7fe4ff */
[----:B------:R0:W-:Y:S04]  /*2dba0*/  STL [R1+0x534], R248 ;  /* 0x000534f801007387 */ /* 0x0001e80000100800 */
[----:B------:R-:W2:Y:S04]  /*2dbb0*/  LDL.LU R8, [R1+0x500] ;  /* 0x0005000001087983 */ /* 0x000ea80000300800 */
[----:B------:R-:W2:Y:S04]  /*2dbc0*/  LDL.LU R252, [R1+0x524] ;  /* 0x0005240001fc7983 */ /* 0x000ea80000300800 */
[----:B------:R-:W2:Y:S04]  /*2dbd0*/  LDL.LU R251, [R1+0x4f8] ;  /* 0x0004f80001fb7983 */ /* 0x000ea80000300800 */
[----:B------:R-:W2:Y:S04]  /*2dbe0*/  LDL.LU R250, [R1+0x51c] ;  /* 0x00051c0001fa7983 */ /* 0x000ea80000300800 */
[----:B0-----:R-:W2:Y:S04]  /*2dbf0*/  LDL.LU R248, [R1+0x4f0] ;  /* 0x0004f00001f87983 */ /* 0x001ea80000300800 */
[----:B------:R-:W2:Y:S01]  /*2dc00*/  LDL.LU R249, [R1+0x514] ;  /* 0x0005140001f97983 */ /* 0x000ea20000300800 */
[----:B---3--:R-:W-:-:S05]  /*2dc10*/  IADD3 R246, P4, R246, UR5, RZ ;  /* 0x00000005f6f67c10 */ /* 0x008fca000ff9e0ff */
[----:B------:R0:W-:Y:S01]  /*2dc20*/  STL [R1+0x508], R246 ;  /* 0x000508f601007387 */ /* 0x0001e20000100800 */
[----:B----4-:R-:W-:-:S03]  /*2dc30*/  IADD3.X R247, R247, UR60, RZ, P5, !PT ;  /* 0x0000003cf7f77c10 */ /* 0x010fc6000affe4ff */
[----:B0-----:R-:W3:Y:S04]  /*2dc40*/  LDL.LU R246, [R1+0x4e8] ;  /* 0x0004e80001f67983 */ /* 0x001ee80000300800 */
[----:B------:R0:W-:Y:S04]  /*2dc50*/  STL [R1+0x52c], R247 ;  /* 0x00052cf701007387 */ /* 0x0001e80000100800 */
[----:B0-----:R-:W4:Y:S01]  /*2dc60*/  LDL.LU R247, [R1+0x50c] ;  /* 0x00050c0001f77983 */ /* 0x001f220000300800 */
[----:B--2---:R-:W-:Y:S02]  /*2dc70*/  IADD3 R8, P5, R8, UR5, RZ ;  /* 0x0000000508087c10 */ /* 0x004fe4000ffbe0ff */
[----:B------:R-:W-:-:S02]  /*2dc80*/  IADD3.X R252, R252, UR60, RZ, P6, !PT ;  /* 0x0000003cfcfc7c10 */ /* 0x000fc4000b7fe4ff */
[----:B------:R-:W-:Y:S02]  /*2dc90*/  IADD3.X R250, R250, UR60, RZ, P1, !PT ;  /* 0x0000003cfafa7c10 */ /* 0x000fe40008ffe4ff */
[----:B------:R-:W-:Y:S01]  /*2dca0*/  IADD3 R251, P6, R251, UR5, RZ ;  /* 0x00000005fbfb7c10 */ /* 0x000fe2000ffde0ff */
[----:B------:R-:W-:Y:S01]  /*2dcb0*/  STL [R1+0x500], R8 ;  /* 0x0005000801007387 */ /* 0x000fe20000100800 */
[----:B------:R-:W-:Y:S02]  /*2dcc0*/  IADD3 R248, P1, R248, UR5, RZ ;  /* 0x00000005f8f87c10 */ /* 0x000fe4000ff3e0ff */
[----:B------:R-:W-:Y:S01]  /*2dcd0*/  IADD3.X R249, R249, UR60, RZ, P2, !PT ;  /* 0x0000003cf9f97c10 */ /* 0x000fe200097fe4ff */
[----:B------:R-:W-:Y:S04]  /*2dce0*/  STL [R1+0x524], R252 ;  /* 0x000524fc01007387 */ /* 0x000fe80000100800 */
[----:B------:R0:W-:Y:S04]  /*2dcf0*/  STL [R1+0x4f0], R248 ;  /* 0x0004f0f801007387 */ /* 0x0001e80000100800 */
[----:B------:R-:W-:Y:S04]  /*2dd00*/  STL [R1+0x4f8], R251 ;  /* 0x0004f8fb01007387 */ /* 0x000fe80000100800 */
[----:B0-----:R-:W2:Y:S04]  /*2dd10*/  LDL.LU R248, [R1+0x4e0] ;  /* 0x0004e00001f87983 */ /* 0x001ea80000300800 */
[----:B------:R-:W-:Y:S01]  /*2dd20*/  STL [R1+0x51c], R250 ;  /* 0x00051cfa01007387 */ /* 0x000fe20000100800 */
[----:B---3--:R-:W-:-:S05]  /*2dd30*/  IADD3 R246, P2, R246, UR5, RZ ;  /* 0x00000005f6f67c10 */ /* 0x008fca000ff5e0ff */
[----:B------:R0:W-:Y:S04]  /*2dd40*/  STL [R1+0x4e8], R246 ;  /* 0x0004e8f601007387 */ /* 0x0001e80000100800 */
[----:B------:R-:W-:Y:S01]  /*2dd50*/  STL [R1+0x514], R249 ;  /* 0x000514f901007387 */ /* 0x000fe20000100800 */
[----:B----4-:R-:W-:-:S03]  /*2dd60*/  IADD3.X R247, R247, UR60, RZ, P3, !PT ;  /* 0x0000003cf7f77c10 */ /* 0x010fc60009ffe4ff */
        /* <DEDUP_REMOVED lines=198> */
[----:B0-----:R-:W-:Y:S02]  /*2e9d0*/  IMAD.MOV.U32 R246, RZ, RZ, R245 ;  /* 0x000000fffff67224 */ /* 0x001fe400078e00f5 */
[----:B------:R-:W3:Y:S04]  /*2e9e0*/  LDL.LU R245, [R1+0x3f4] ;  /* 0x0003f40001f57983 */ /* 0x000ee80000300800 */
        /* <DEDUP_REMOVED lines=17> */
[----:B----4-:R-:W-:Y:S01]  /*2eb00*/  IADD3 R247, P2, R247, UR5, RZ ;  /* 0x00000005f7f77c10 */ /* 0x010fe2000ff5e0ff */
[----:B0-----:R-:W-:-:S02]  /*2eb10*/  IMAD.MOV.U32 R245, RZ, RZ, R229 ;  /* 0x000000fffff57224 */ /* 0x001fc400078e00e5 */
[----:B------:R-:W4:Y:S04]  /*2eb20*/  LDL.LU R229, [R1+0x3ac] ;  /* 0x0003ac0001e57983 */ /* 0x000f280000300800 */
        /* <DEDUP_REMOVED lines=10> */
[----:B------:R-:W-:Y:S04]  /*2ebd0*/  STL [R1+0x3c0], R8 ;  /* 0x0003c00801007387 */ /* 0x000fe80000100800 */
[----:B------:R-:W-:Y:S01]  /*2ebe0*/  STL [R1+0x3e4], R252 ;  /* 0x0003e4fc01007387 */ /* 0x000fe20000100800 */
[----:B----4-:R-:W-:-:S02]  /*2ebf0*/  IADD3 R229, P5, R229, UR5, RZ ;  /* 0x00000005e5e57c10 */ /* 0x010fc4000ffbe0ff */
[----:B------:R-:W-:-:S03]  /*2ec00*/  IADD3.X R249, R249, UR60, RZ, P6, !PT ;  /* 0x0000003cf9f97c10 */ /* 0x000fc6000b7fe4ff */
[----:B------:R0:W-:Y:S04]  /*2ec10*/  STL [R1+0x3ac], R229 ;  /* 0x0003ace501007387 */ /* 0x0001e80000100800 */
[----:B------:R-:W-:Y:S01]  /*2ec20*/  STL [R1+0x3b4], R251 ;  /* 0x0003b4fb01007387 */ /* 0x000fe20000100800 */
[----:B------:R-:W-:-:S03]  /*2ec30*/  IADD3 R247, P6, R247, UR5, RZ ;  /* 0x00000005f7f77c10 */ /* 0x000fc6000ffde0ff */
[----:B0-----:R-:W3:Y:S04]  /*2ec40*/  LDL.LU R229, [R1+0x39c] ;  /* 0x00039c0001e57983 */ /* 0x001ee80000300800 */
[----:B------:R-:W-:Y:S04]  /*2ec50*/  STL [R1+0x3dc], R250 ;  /* 0x0003dcfa01007387 */ /* 0x000fe80000100800 */
[----:B------:R0:W-:Y:S04]  /*2ec60*/  STL [R1+0x3a4], R247 ;  /* 0x0003a4f701007387 */ /* 0x0001e80000100800 */
[----:B------:R1:W-:Y:S04]  /*2ec70*/  STL [R1+0x3d4], R249 ;  /* 0x0003d4f901007387 */ /* 0x0003e80000100800 */
[----:B0-----:R-:W4:Y:S01]  /*2ec80*/  LDL.LU R247, [R1+0x3c4] ;  /* 0x0003c40001f77983 */ /* 0x001f220000300800 */
[----:B--2---:R-:W-:-:S05]  /*2ec90*/  IADD3.X R248, R248, UR60, RZ, P1, !PT ;  /* 0x0000003cf8f87c10 */ /* 0x004fca0008ffe4ff */
[----:B------:R0:W-:Y:S04]  /*2eca0*/  STL [R1+0x3cc], R248 ;  /* 0x0003ccf801007387 */ /* 0x0001e80000100800 */
[----:B------:R-:W2:Y:S04]  /*2ecb0*/  LDL.LU R8, [R1+0x3b8] ;  /* 0x0003b80001087983 */ /* 0x000ea80000300800 */
[----:B------:R-:W2:Y:S04]  /*2ecc0*/  LDL.LU R252, [R1+0x38c] ;  /* 0x00038c0001fc7983 */ /* 0x000ea80000300800 */
[----:B------:R-:W2:Y:S04]  /*2ecd0*/  LDL.LU R251, [R1+0x3b0] ;  /* 0x0003b00001fb7983 */ /* 0x000ea80000300800 */
[----:B------:R-:W2:Y:S04]  /*2ece0*/  LDL.LU R250, [R1+0x384] ;  /* 0x0003840001fa7983 */ /* 0x000ea80000300800 */
[----:B-1----:R-:W2:Y:S04]  /*2ecf0*/  LDL.LU R249, [R1+0x3a8] ;  /* 0x0003a80001f97983 */ /* 0x002ea80000300800 */
[----:B0-----:R-:W2:Y:S01]  /*2ed00*/  LDL.LU R248, [R1+0x3a0] ;  /* 0x0003a00001f87983 */ /* 0x001ea20000300800 */
[----:B---3--:R-:W-:-:S05]  /*2ed10*/  IADD3 R229, P1, R229, UR5, RZ ;  /* 0x00000005e5e57c10 */ /* 0x008fca000ff3e0ff */
[----:B------:R0:W-:Y:S01]  /*2ed20*/  STL [R1+0x39c], R229 ;  /* 0x00039ce501007387 */ /* 0x0001e20000100800 */
[----:B----4-:R-:W-:Y:S02]  /*2ed30*/  IADD3.X R247, R247, UR60, RZ, P2, !PT ;  /* 0x0000003cf7f77c10 */ /* 0x010fe400097fe4ff */
[----:B------:R-:W-:Y:S01]  /*2ed40*/  IADD3 R3, P2, R3, UR5, RZ ;  /* 0x0000000503037c10 */ /* 0x000fe2000ff5e0ff */
[----:B0-----:R-:W3:Y:S04]  /*2ed50*/  LDL.LU R229, [R1+0x374] ;  /* 0x0003740001e57983 */ /* 0x001ee80000300800 */
[----:B------:R0:W-:Y:S02]  /*2ed60*/  STL [R1+0x3c4], R247 ;  /* 0x0003c4f701007387 */ /* 0x0001e40000100800 */
[----:B0-----:R-:W-:-:S02]  /*2ed70*/  IMAD.MOV.U32 R247, RZ, RZ, R246 ;  /* 0x000000fffff77224 */ /* 0x001fc400078e00f6 */
[----:B------:R-:W4:Y:S04]  /*2ed80*/  LDL.LU R246, [R1+0x398] ;  /* 0x0003980001f67983 */ /* 0x000f280000300800 */
[----:B------:R0:W-:Y:S04]  /*2ed90*/  STL [R1+0x394], R3 ;  /* 0x0003940301007387 */ /* 0x0001e80000100800 */
[----:B0-----:R-:W4:Y:S01]  /*2eda0*/  LDL.LU R3, [R1+0xfd4] ;  /* 0x000fd40001037983 */ /* 0x001f220000300800 */
[----:B------:R-:W-:Y:S02]  /*2edb0*/  WARPGROUP.DEPBAR.LE gsb0, 0x0 ;  /* 0x00008000000079c5 */ /* 0x000fe40000010000 */
[----:B------:R-:W-:Y:S01]  /*2edc0*/  WARPGROUP.ARRIVE ;  /* 0x00000000000079c5 */ /* 0x000fe20000000000 */
[----:B------:R-:W-:Y:S01]  /*2edd0*/  UMOV UR42, UR18 ;  /* 0x00000012002a7c82 */ /* 0x000fe20008000000 */
[----:B------:R-:W-:-:S04]  /*2ede0*/  UMOV UR43, UR19 ;  /* 0x00000013002b7c82 */ /* 0x000fc80008000000 */
[----:B------:R-:W-:Y:S01]  /*2edf0*/  HGMMA.64x256x16.F32 R24, gdesc[UR40].tnspA, R24, gsb0 ;  /* 0x23e00000281879f0 */ /* 0x000fe20008000818 */
[----:B--2---:R-:W-:Y:S02]  /*2ee00*/  IADD3.X R8, R8, UR60, RZ, P3, !PT ;  /* 0x0000003c08087c10 */ /* 0x004fe40009ffe4ff */
[----:B------:R-:W-:Y:S02]  /*2ee10*/  IADD3 R252, P3, R252, UR5, RZ ;  /* 0x00000005fcfc7c10 */ /* 0x000fe4000ff7e0ff */
[----:B------:R-:W-:Y:S02]  /*2ee20*/  IADD3.X R251, R251, UR60, RZ, P4, !PT ;  /* 0x0000003cfbfb7c10 */ /* 0x000fe4000a7fe4ff */
[----:B------:R-:W-:Y:S02]  /*2ee30*/  IADD3.X R249, R249, UR60, RZ, P5, !PT ;  /* 0x0000003cf9f97c10 */ /* 0x000fe4000affe4ff */
[----:B------:R-:W-:Y:S01]  /*2ee40*/  IADD3 R250, P4, R250, UR5, RZ ;  /* 0x00000005fafa7c10 */ /* 0x000fe2000ff9e0ff */
[----:B------:R-:W-:Y:S04]  /*2ee50*/  STL [R1+0x3b8], R8 ;  /* 0x0003b80801007387 */ /* 0x000fe80000100800 */
[----:B------:R-:W-:Y:S04]  /*2ee60*/  STL [R1+0x38c], R252 ;  /* 0x00038cfc01007387 */ /* 0x000fe80000100800 */
[----:B------:R-:W-:Y:S01]  /*2ee70*/  STL [R1+0x3b0], R251 ;  /* 0x0003b0fb01007387 */ /* 0x000fe20000100800 */
[----:B------:R-:W-:-:S02]  /*2ee80*/  IADD3.X R248, R248, UR60, RZ, P6, !PT ;  /* 0x0000003cf8f87c10 */ /* 0x000fc4000b7fe4ff */
[----:B---3--:R-:W-:Y:S02]  /*2ee90*/  IADD3 R229, P6, R229, UR5, RZ ;  /* 0x00000005e5e57c10 */ /* 0x008fe4000ffde0ff */
[----:B----4-:R-:W-:-:S05]  /*2eea0*/  IADD3 R3, P5, R3, UR5, RZ ;  /* 0x0000000503037c10 */ /* 0x010fca000ffbe0ff */
[----:B------:R0:W-:Y:S04]  /*2eeb0*/  STL [R1+0x37c], R3 ;  /* 0x00037c0301007387 */ /* 0x0001e80000100800 */
[----:B------:R-:W-:Y:S04]  /*2eec0*/  STL [R1+0x384], R250 ;  /* 0x000384fa01007387 */ /* 0x000fe80000100800 */
[----:B0-----:R-:W2:Y:S04]  /*2eed0*/  LDL.LU R3, [R1+0xfd0] ;  /* 0x000fd00001037983 */ /* 0x001ea80000300800 */
[----:B------:R-:W-:Y:S04]  /*2eee0*/  STL [R1+0x3a8], R249 ;  /* 0x0003a8f901007387 */ /* 0x000fe80000100800 */
[----:B------:R0:W-:Y:S04]  /*2eef0*/  STL [R1+0x374], R229 ;  /* 0x000374e501007387 */ /* 0x0001e80000100800 */
[----:B------:R1:W-:Y:S04]  /*2ef00*/  STL [R1+0x3a0], R248 ;  /* 0x0003a0f801007387 */ /* 0x0003e80000100800 */
[----:B0-----:R-:W3:Y:S01]  /*2ef10*/  LDL.LU R229, [R1+0x364] ;  /* 0x0003640001e57983 */ /* 0x001ee20000300800 */
[----:B------:R-:W-:-:S05]  /*2ef20*/  IADD3.X R246, R246, UR60, RZ, P1, !PT ;  /* 0x0000003cf6f67c10 */ /* 0x000fca0008ffe4ff */
[----:B------:R0:W-:Y:S04]  /*2ef30*/  STL [R1+0x398], R246 ;  /* 0x000398f601007387 */ /* 0x0001e80000100800 */
[----:B-1----:R-:W4:Y:S04]  /*2ef40*/  LDL.LU R248, [R1+0x314] ;  /* 0x0003140001f87983 */ /* 0x002f280000300800 */
[----:B------:R-:W4:Y:S04]  /*2ef50*/  LDL.LU R249, [R1+0x338] ;  /* 0x0003380001f97983 */ /* 0x000f280000300800 */
[----:B------:R-:W4:Y:S04]  /*2ef60*/  LDL.LU R250, [R1+0x30c] ;  /* 0x00030c0001fa7983 */ /* 0x000f280000300800 */
[----:B------:R-:W4:Y:S04]  /*2ef70*/  LDL.LU R251, [R1+0x330] ;  /* 0x0003300001fb7983 */ /* 0x000f280000300800 */
[----:B------:R-:W4:Y:S01]  /*2ef80*/  LDL.LU R252, [R1+0x304] ;  /* 0x0003040001fc7983 */ /* 0x000f220000300800 */
[----:B0-----:R-:W-:-:S03]  /*2ef90*/  IMAD.MOV.U32 R246, RZ, RZ, R4 ;  /* 0x000000fffff67224 */ /* 0x001fc600078e0004 */
[----:B------:R-:W4:Y:S01]  /*2efa0*/  LDL.LU R4, [R1+0x328] ;  /* 0x0003280001047983 */ /* 0x000f220000300800 */
[----:B------:R-:W-:Y:S02]  /*2efb0*/  WARPGROUP.DEPBAR.LE gsb0, 0x0 ;  /* 0x00008000000079c5 */ /* 0x000fe40000010000 */
[----:B------:R-:W-:Y:S01]  /*2efc0*/  WARPGROUP.ARRIVE ;  /* 0x00000000000079c5 */ /* 0x000fe20000000000 */
[----:B------:R-:W-:Y:S01]  /*2efd0*/  UMOV UR46, UR22 ;  /* 0x00000016002e7c82 */ /* 0x000fe20008000000 */
[----:B------:R-:W-:Y:S01]  /*2efe0*/  UMOV UR47, UR23 ;  /* 0x00000017002f7c82 */ /* 0x000fe20008000000 */
[----:B------:R-:W-:-:S03]  /*2eff0*/  IADD3 R2, P1, R2, UR5, RZ ;  /* 0x0000000502027c10 */ /* 0x000fc6000ff3e0ff */
[----:B------:R-:W-:Y:S01]  /*2f000*/  HGMMA.64x256x16.F32 R24, gdesc[UR44].tnspA, R24, gsb0 ;  /* 0x23e000002c1879f0 */ /* 0x000fe20008000818 */
[----:B------:R-:W-:Y:S01]  /*2f010*/  IMAD.MOV.U32 R8, RZ, RZ, R247 ;  /* 0x000000ffff087224 */ /* 0x000fe200078e00f7 */
[----:B------:R-:W-:-:S04]  /*2f020*/  IADD3.X R228, R228, UR60, RZ, P2, !PT ;  /* 0x0000003ce4e47c10 */ /* 0x000fc800097fe4ff */
[----:B------:R-:W-:Y:S02]  /*2f030*/  IADD3.X R8, R8, UR60, RZ, P3, !PT ;  /* 0x0000003c08087c10 */ /* 0x000fe40009ffe4ff */
[----:B------:R-:W-:Y:S02]  /*2f040*/  IADD3 R230, P3, R230, UR5, RZ ;  /* 0x00000005e6e67c10 */ /* 0x000fe4000ff7e0ff */
[----:B------:R-:W-:Y:S02]  /*2f050*/  IADD3.X R231, R231, UR60, RZ, P4, !PT ;  /* 0x0000003ce7e77c10 */ /* 0x000fe4000a7fe4ff */
[----:B------:R-:W-:Y:S02]  /*2f060*/  IADD3 R232, P4, R232, UR5, RZ ;  /* 0x00000005e8e87c10 */ /* 0x000fe4000ff9e0ff */
[----:B------:R-:W-:Y:S02]  /*2f070*/  IADD3.X R233, R233, UR60, RZ, P5, !PT ;  /* 0x0000003ce9e97c10 */ /* 0x000fe4000affe4ff */
[----:B------:R-:W-:-:S02]  /*2f080*/  IADD3 R234, P5, R234, UR5, RZ ;  /* 0x00000005eaea7c10 */ /* 0x000fc4000ffbe0ff */
        /* <DEDUP_REMOVED lines=9> */
[----:B------:R-:W-:Y:S01]  /*2f120*/  IADD3 R246, P5, R246, UR5, RZ ;  /* 0x00000005f6f67c10 */ /* 0x000fe2000ffbe0ff */
[----:B------:R-:W-:Y:S01]  /*2f130*/  UMOV UR50, UR26 ;  /* 0x0000001a00327c82 */ /* 0x000fe20008000000 */
[----:B------:R-:W-:Y:S01]  /*2f140*/  UMOV UR51, UR27 ;  /* 0x0000001b00337c82 */ /* 0x000fe20008000000 */
[----:B--2---:R-:W-:Y:S02]  /*2f150*/  IMAD.MOV.U32 R247, RZ, RZ, R3 ;  /* 0x000000fffff77224 */ /* 0x004fe400078e0003 */
[----:B------:R-:W2:Y:S04]  /*2f160*/  LDL.LU R3, [R1+0x320] ;  /* 0x0003200001037983 */ /* 0x000ea80000300800 */
[----:B------:R0:W-:Y:S01]  /*2f170*/  STL [R1+0x36c], R2 ;  /* 0x00036c0201007387 */ /* 0x0001e20000100800 */
[----:B---3--:R-:W-:-:S03]  /*2f180*/  IADD3 R229, P2, R229, UR5, RZ ;  /* 0x00000005e5e57c10 */ /* 0x008fc6000ff5e0ff */
[----:B0-----:R-:W3:Y:S04]  /*2f190*/  LDL.LU R2, [R1+0x318] ;  /* 0x0003180001027983 */ /* 0x001ee80000300800 */
[----:B------:R0:W-:Y:S04]  /*2f1a0*/  STL [R1+0x390], R228 ;  /* 0x000390e401007387 */ /* 0x0001e80000100800 */
[----:B0-----:R0:W5:Y:S04]  /*2f1b0*/  LDL.LU R228, [R1+0xfcc] ;  /* 0x000fcc0001e47983 */ /* 0x0011680000300800 */
[----:B------:R1:W-:Y:S04]  /*2f1c0*/  STL [R1+0x364], R229 ;  /* 0x000364e501007387 */ /* 0x0003e80000100800 */
[----:B-1----:R0:W5:Y:S04]  /*2f1d0*/  LDL.LU R229, [R1+0xfc8] ;  /* 0x000fc80001e57983 */ /* 0x0021680000300800 */
[----:B------:R1:W-:Y:S04]  /*2f1e0*/  STL [R1+0x388], R8 ;  /* 0x0003880801007387 */ /* 0x0003e80000100800 */
[----:B-1----:R-:W3:Y:S04]  /*2f1f0*/  LDL.LU R8, [R1+0x2f8] ;  /* 0x0002f80001087983 */ /* 0x002ee80000300800 */
[----:B------:R1:W-:Y:S04]  /*2f200*/  STL [R1+0x35c], R230 ;  /* 0x00035ce601007387 */ /* 0x0003e80000100800 */
[----:B-1----:R0:W5:Y:S04]  /*2f210*/  LDL.LU R230, [R1+0xfc4] ;  /* 0x000fc40001e67983 */ /* 0x0021680000300800 */
[----:B------:R1:W-:Y:S04]  /*2f220*/  STL [R1+0x380], R231 ;  /* 0x000380e701007387 */ /* 0x0003e80000100800 */
[----:B-1----:R0:W5:Y:S04]  /*2f230*/  LDL.LU R231, [R1+0xfc0] ;  /* 0x000fc00001e77983 */ /* 0x0021680000300800 */
[----:B------:R1:W-:Y:S01]  /*2f240*/  STL [R1+0x354], R232 ;  /* 0x000354e801007387 */ /* 0x0003e20000100800 */
[----:B------:R-:W-:-:S03]  /*2f250*/  IADD3.X R239, R239, UR60, RZ, P2, !PT ;  /* 0x0000003cefef7c10 */ /* 0x000fc600097fe4ff */
[----:B-1----:R0:W5:Y:S04]  /*2f260*/  LDL.LU R232, [R1+0xfbc] ;  /* 0x000fbc0001e87983 */ /* 0x0021680000300800 */
[----:B------:R1:W-:Y:S01]  /*2f270*/  STL [R1+0x378], R233 ;  /* 0x000378e901007387 */ /* 0x0003e20000100800 */
[----:B------:R-:W-:-:S03]  /*2f280*/  IADD3 R240, P2, R240, UR5, RZ ;  /* 0x00000005f0f07c10 */ /* 0x000fc6000ff5e0ff */
[----:B-1----:R0:W5:Y:S04]  /*2f290*/  LDL.LU R233, [R1+0xfb8] ;  /* 0x000fb80001e97983 */ /* 0x0021680000300800 */
[----:B------:R1:W-:Y:S04]  /*2f2a0*/  STL [R1+0x34c], R234 ;  /* 0x00034cea01007387 */ /* 0x0003e80000100800 */
        /* <DEDUP_REMOVED lines=15> */
[----:B----4-:R-:W-:-:S03]  /*2f3a0*/  IADD3 R248, P6, R248, UR5, RZ ;  /* 0x00000005f8f87c10 */ /* 0x010fc6000ffde0ff */
[----:B-1----:R0:W5:Y:S04]  /*2f3b0*/  LDL.LU R241, [R1+0xf98] ;  /* 0x000f980001f17983 */ /* 0x0021680000300800 */
[----:B------:R1:W-:Y:S01]  /*2f3c0*/  STL [R1+0x32c], R242 ;  /* 0x00032cf201007387 */ /* 0x0003e20000100800 */
[----:B------:R-:W-:-:S03]  /*2f3d0*/  IADD3.X R249, R249, UR60, RZ, P1, !PT ;  /* 0x0000003cf9f97c10 */ /* 0x000fc60008ffe4ff */
[----:B-1----:R0:W5:Y:S04]  /*2f3e0*/  LDL.LU R242, [R1+0xf94] ;  /* 0x000f940001f27983 */ /* 0x0021680000300800 */
[----:B------:R1:W-:Y:S01]  /*2f3f0*/  STL [R1+0x350], R243 ;  /* 0x000350f301007387 */ /* 0x0003e20000100800 */
[----:B------:R-:W-:-:S03]  /*2f400*/  IADD3 R250, P1, R250, UR5, RZ ;  /* 0x00000005fafa7c10 */ /* 0x000fc6000ff3e0ff */
        /* <DEDUP_REMOVED lines=23> */
[----:B-1----:R-:W4:Y:S01]  /*2f580*/  LDL.LU R4, [R1+0xf68] ;  /* 0x000f680001047983 */ /* 0x002f220000300800 */
[----:B------:R-:W-:-:S02]  /*2f590*/  WARPGROUP.DEPBAR.LE gsb0, 0x0 ;  /* 0x00008000000079c5 */ /* 0x000fc40000010000 */
[----:B------:R-:W-:-:S06]  /*2f5a0*/  WARPGROUP.ARRIVE ;  /* 0x00000000000079c5 */ /* 0x000fcc0000000000 */
[----:B------:R-:W-:Y:S01]  /*2f5b0*/  HGMMA.64x256x16.F32 R24, gdesc[UR48].tnspA, R24, gsb0 ;  /* 0x23e00000301879f0 */ /* 0x000fe20008000818 */
[----:B------:R-:W-:Y:S01]  /*2f5c0*/  UMOV UR54, UR30 ;  /* 0x0000001e00367c82 */ /* 0x000fe20008000000 */
[----:B------:R-:W-:Y:S01]  /*2f5d0*/  UMOV UR55, UR31 ;  /* 0x0000001f00377c82 */ /* 0x000fe20008000000 */
[----:B--2---:R-:W-:Y:S02]  /*2f5e0*/  IADD3.X R3, R3, UR60, RZ, P4, !PT ;  /* 0x0000003c03037c10 */ /* 0x004fe4000a7fe4ff */
[----:B---3--:R-:W-:Y:S01]  /*2f5f0*/  IADD3.X R2, R2, UR60, RZ, P5, !PT ;  /* 0x0000003c02027c10 */ /* 0x008fe2000affe4ff */
[----:B------:R-:W-:Y:S01]  /*2f600*/  UMOV UR58, UR34 ;  /* 0x00000022003a7c82 */ /* 0x000fe20008000000 */
[----:B------:R-:W-:Y:S01]  /*2f610*/  UMOV UR59, UR35 ;  /* 0x00000023003b7c82 */ /* 0x000fe20008000000 */
[----:B------:R-:W-:Y:S02]  /*2f620*/  WARPGROUP.DEPBAR.LE gsb0, 0x0 ;  /* 0x00008000000079c5 */ /* 0x000fe40000010000 */
[----:B------:R-:W-:-:S15]  /*2f630*/  WARPGROUP.ARRIVE ;  /* 0x00000000000079c5 */ /* 0x000fde0000000000 */
[----:B------:R-:W-:-:S03]  /*2f640*/  NOP ;  /* 0x0000000000007918 */ /* 0x000fc60000000000 */
[----:B------:R-:W-:Y:S01]  /*2f650*/  HGMMA.64x256x16.F32 R24, gdesc[UR52].tnspA, R24, gsb0 ;  /* 0x23e00000341879f0 */ /* 0x000fe20008000818 */
[----:B----4-:R-:W-:-:S05]  /*2f660*/  IADD3 R4, P3, R4, UR5, RZ ;  /* 0x0000000504047c10 */ /* 0x010fca000ff7e0ff */
[----:B------:R1:W-:Y:S04]  /*2f670*/  STL [R1+0x2fc], R4 ;  /* 0x0002fc0401007387 */ /* 0x0003e80000100800 */
[----:B-1----:R-:W2:Y:S04]  /*2f680*/  LDL.LU R4, [R1+0xf64] ;  /* 0x000f640001047983 */ /* 0x002ea80000300800 */
[----:B------:R1:W-:Y:S04]  /*2f690*/  STL [R1+0x320], R3 ;  /* 0x0003200301007387 */ /* 0x0003e80000100800 */
[----:B-1----:R-:W3:Y:S04]  /*2f6a0*/  LDL.LU R3, [R1+0xf60] ;  /* 0x000f600001037983 */ /* 0x002ee80000300800 */
[----:B------:R1:W-:Y:S04]  /*2f6b0*/  STL [R1+0x318], R2 ;  /* 0x0003180201007387 */ /* 0x0003e80000100800 */
[----:B-1----:R-:W4:Y:S01]  /*2f6c0*/  LDL.LU R2, [R1+0xf5c] ;  /* 0x000f5c0001027983 */ /* 0x002f220000300800 */
[----:B------:R-:W-:Y:S01]  /*2f6d0*/  IADD3.X R8, R8, UR60, RZ, P3, !PT ;  /* 0x0000003c08087c10 */ /* 0x000fe20009ffe4ff */
[----:B------:R-:W-:-:S02]  /*2f6e0*/  WARPGROUP.DEPBAR.LE gsb0, 0x0 ;  /* 0x00008000000079c5 */ /* 0x000fc40000010000 */
[----:B------:R-:W-:-:S06]  /*2f6f0*/  WARPGROUP.ARRIVE ;  /* 0x00000000000079c5 */ /* 0x000fcc0000000000 */
[----:B------:R-:W-:Y:S01]  /*2f700*/  HGMMA.64x256x16.F32 R24, gdesc[UR56].tnspA, R24, gsb0 ;  /* 0x23e00000381879f0 */ /* 0x000fe20008000818 */
[----:B--2---:R-:W-:Y:S02]  /*2f710*/  IADD3.X R4, R4, UR60, RZ, P2, !PT ;  /* 0x0000003c04047c10 */ /* 0x004fe400097fe4ff */
[----:B---3--:R-:W-:Y:S02]  /*2f720*/  IADD3.X R3, R3, UR60, RZ, P1, !PT ;  /* 0x0000003c03037c10 */ /* 0x008fe40008ffe4ff */
[----:B----4-:R-:W-:-:S05]  /*2f730*/  IADD3.X R2, R2, UR60, RZ, P6, !PT ;  /* 0x0000003c02027c10 */ /* 0x010fca000b7fe4ff */
[----:B------:R1:W-:Y:S04]  /*2f740*/  STL [R1+0x310], R2 ;  /* 0x0003100201007387 */ /* 0x0003e80000100800 */
[----:B-1----:R0:W5:Y:S04]  /*2f750*/  LDL.LU R2, [R1+0xf58] ;  /* 0x000f580001027983 */ /* 0x0021680000300800 */
[----:B------:R1:W-:Y:S04]  /*2f760*/  STL [R1+0x308], R3 ;  /* 0x0003080301007387 */ /* 0x0003e80000100800 */
[----:B-1----:R0:W5:Y:S04]  /*2f770*/  LDL.LU R3, [R1+0xf54] ;  /* 0x000f540001037983 */ /* 0x0021680000300800 */
[----:B------:R1:W-:Y:S04]  /*2f780*/  STL [R1+0x300], R4 ;  /* 0x0003000401007387 */ /* 0x0003e80000100800 */
[----:B-1----:R0:W5:Y:S04]  /*2f790*/  LDL.LU R4, [R1+0xf50] ;  /* 0x000f500001047983 */ /* 0x0021680000300800 */
[----:B------:R1:W-:Y:S02]  /*2f7a0*/  STL [R1+0x2f8], R8 ;  /* 0x0002f80801007387 */ /* 0x0003e40000100800 */
[----:B-1----:R-:W1:Y:S02]  /*2f7b0*/  LDC R8, c[0x0][0x238] ;  /* 0x00008e00ff087b82 */ /* 0x002e640000000800 */
[----:B-1----:R-:W-:-:S04]  /*2f7c0*/  IMAD.SHL.U32 R8, R8, 0x80, RZ ;  /* 0x0000008008087824 */ /* 0x002fc800078e00ff */
[----:B------:R-:W-:Y:S01]  /*2f7d0*/  IMAD.SHL.U32 R8, R8, 0x2, RZ ;  /* 0x0000000208087824 */ /* 0x000fe200078e00ff */
[----:B------:R-:W-:Y:S02]  /*2f7e0*/  WARPGROUP.DEPBAR.LE gsb0, 0x0 ;  /* 0x00008000000079c5 */ /* 0x000fe40000010000 */
[----:B0-----:R-:W-:Y:S05]  /*2f7f0*/  @P0 BRA `(.L_x_1) ;  /* 0xfffffe7800280947 */ /* 0x001fea000383ffff */
[----:B------:R0:W-:Y:S01]  /*2f800*/  STL [R1+0xf54], R6 ;  /* 0x000f540601007387 */ /* 0x0001e20000100800 */
[----:B------:R-:W-:-:S03]  /*2f810*/  F2FP.F16.F32.PACK_AB R151, R151, R150 ;  /* 0x000000969797723e */ /* 0x000fc600000000ff */
[----:B0-----:R-:W2:Y:S04]  /*2f820*/  LDL.LU R6, [R1+0x1fc] ;  /* 0x0001fc0001067983 */ /* 0x001ea80000300800 */
[----:B-----5:R0:W-:Y:S01]  /*2f830*/  STL [R1+0xf50], R4 ;  /* 0x000f500401007387 */ /* 0x0201e20000100800 */
[----:B------:R-:W-:-:S03]  /*2f840*/  F2FP.F16.F32.PACK_AB R150, R149, R148 ;  /* 0x000000949596723e */ /* 0x000fc600000000ff */
[----:B0-----:R-:W3:Y:S04]  /*2f850*/  LDL.LU R4, [R1+0x1f4] ;  /* 0x0001f40001047983 */ /* 0x001ee80000300800 */
[----:B------:R-:W4:Y:S04]  /*2f860*/  LDL.LU R3, [R1+0x1e8] ;  /* 0x0001e80001037983 */ /* 0x000f280000300800 */
[----:B------:R-:W4:Y:S04]  /*2f870*/  LDL.LU R2, [R1+0x1e4] ;  /* 0x0001e40001027983 */ /* 0x000f280000300800 */
[----:B------:R-:W4:Y:S04]  /*2f880*/  LDL.LU R16, [R1+0x1e0] ;  /* 0x0001e00001107983 */ /* 0x000f280000300800 */
[----:B------:R-:W4:Y:S04]  /*2f890*/  LDL.LU R15, [R1+0x1dc] ;  /* 0x0001dc00010f7983 */ /* 0x000f280000300800 */
[----:B------:R-:W4:Y:S04]  /*2f8a0*/  LDL.LU R0, [R1+0x1d8] ;  /* 0x0001d80001007983 */ /* 0x000f280000300800 */
[----:B------:R-:W4:Y:S04]  /*2f8b0*/  LDL.LU R8, [R1+0x1d4] ;  /* 0x0001d40001087983 */ /* 0x000f280000300800 */
[----:B------:R-:W2:Y:S04]  /*2f8c0*/  LDL.LU R149, [R1+0x1f8] ;  /* 0x0001f80001957983 */ /* 0x000ea80000300800 */
[----:B------:R-:W3:Y:S01]  /*2f8d0*/  LDL.LU R148, [R1+0x1f0] ;  /* 0x0001f00001947983 */ /* 0x000ee20000300800 */
[----:B------:R-:W-:-:S02]  /*2f8e0*/  F2FP.F16.F32.PACK_AB R147, R147, R146 ;  /* 0x000000929393723e */ /* 0x000fc400000000ff */
[----:B------:R-:W-:Y:S02]  /*2f8f0*/  F2FP.F16.F32.PACK_AB R146, R145, R144 ;  /* 0x000000909192723e */ /* 0x000fe400000000ff */
[----:B--2---:R-:W-:Y:S02]  /*2f900*/  F2FP.F16.F32.PACK_AB R149, R6, R149 ;  /* 0x000000950695723e */ /* 0x004fe400000000ff */
[----:B------:R-:W2:Y:S01]  /*2f910*/  LDL.LU R6, [R1+0xf54] ;  /* 0x000f540001067983 */ /* 0x000ea20000300800 */
[----:B---3--:R-:W-:-:S03]  /*2f920*/  F2FP.F16.F32.PACK_AB R148, R4, R148 ;  /* 0x000000940494723e */ /* 0x008fc600000000ff */
[----:B------:R0:W5:Y:S04]  /*2f930*/  LDL.LU R4, [R1+0xf50] ;  /* 0x000f500001047983 */ /* 0x0001680000300800 */
[----:B------:R-:W3:Y:S01]  /*2f940*/  LDL.LU R145, [R1+0x1ec] ;  /* 0x0001ec0001917983 */ /* 0x000ee20000300800 */
[----:B------:R-:W-:Y:S02]  /*2f950*/  F2FP.F16.F32.PACK_AB R67, R67, R66 ;  /* 0x000000424343723e */ /* 0x000fe400000000ff */
[----:B------:R-:W-:Y:S02]  /*2f960*/  F2FP.F16.F32.PACK_AB R59, R59, R58 ;  /* 0x0000003a3b3b723e */ /* 0x000fe400000000ff */
[----:B------:R-:W-:Y:S02]  /*2f970*/  F2FP.F16.F32.PACK_AB R51, R51, R50 ;  /* 0x000000323333723e */ /* 0x000fe400000000ff */
[----:B------:R-:W-:-:S02]  /*2f980*/  F2FP.F16.F32.PACK_AB R47, R47, R46 ;  /* 0x0000002e2f2f723e */ /* 0x000fc400000000ff */
[----:B------:R-:W-:Y:S02]  /*2f990*/  F2FP.F16.F32.PACK_AB R143, R143, R142 ;  /* 0x0000008e8f8f723e */ /* 0x000fe400000000ff */
[----:B------:R-:W-:Y:S02]  /*2f9a0*/  F2FP.F16.F32.PACK_AB R139, R139, R138 ;  /* 0x0000008a8b8b723e */ /* 0x000fe400000000ff */
        /* <DEDUP_REMOVED lines=54> */
[----:B----4-:R-:W-:Y:S02]  /*2fd10*/  F2FP.F16.F32.PACK_AB R144, R2, R16 ;  /* 0x000000100290723e */ /* 0x010fe400000000ff */
        /* <DEDUP_REMOVED lines=59> */
[----:B--2---:R-:W-:Y:S02]  /*300d0*/  F2FP.F16.F32.PACK_AB R176, R6, R5 ;  /* 0x0000000506b0723e */ /* 0x004fe400000000ff */
[----:B0--3--:R-:W-:-:S07]  /*300e0*/  F2FP.F16.F32.PACK_AB R145, R145, R3 ;  /* 0x000000039191723e */ /* 0x009fce00000000ff */
.L_x_0:
[----:B------:R-:W2:Y:S01]  /*300f0*/  LDL.LU R7, [R1+0xf4c] ;  /* 0x000f4c0001077983 */ /* 0x000ea20000300800 */
[----:B------:R-:W-:Y:S01]  /*30100*/  ULDC.64 UR10, c[0x0][0x228] ;  /* 0x00008a00000a7ab9 */ /* 0x000fe20000000a00 */
[----:B-----5:R-:W-:Y:S01]  /*30110*/  VIADD R6, R4, 0x1 ;  /* 0x0000000104067836 */ /* 0x020fe20000000000 */
[----:B------:R-:W-:Y:S01]  /*30120*/  ULDC UR5, c[0x0][0x22c] ;  /* 0x00008b0000057ab9 */ /* 0x000fe20000000800 */
[----:B------:R-:W0:Y:S01]  /*30130*/  S2R R5, SR_TID.X ;  /* 0x0000000000057919 */ /* 0x000e220000002100 */
[----:B------:R-:W-:Y:S01]  /*30140*/  ULDC UR8, c[0x0][0x22c] ;  /* 0x00008b0000087ab9 */ /* 0x000fe20000000800 */
[----:B------:R-:W1:Y:S01]  /*30150*/  S2R R8, SR_TID.X ;  /* 0x0000000000087919 */ /* 0x000e620000002100 */
[C---:B0-----:R-:W-:Y:S02]  /*30160*/  IMAD.SHL.U32 R0, R5.reuse, 0x10, RZ ;  /* 0x0000001005007824 */ /* 0x041fe400078e00ff */
[----:B------:R-:W-:Y:S01]  /*30170*/  IMAD.SHL.U32 R2, R5, 0x40, RZ ;  /* 0x0000004005027824 */ /* 0x000fe200078e00ff */
[----:B-1----:R-:W-:-:S02]  /*30180*/  LOP3.LUT R8, R8, 0x7f, RZ, 0xc0, !PT ;  /* 0x0000007f08087812 */ /* 0x002fc400078ec0ff */
[----:B------:R-:W-:Y:S02]  /*30190*/  LOP3.LUT R0, R0, 0xf0, RZ, 0xc0, !PT ;  /* 0x000000f000007812 */ /* 0x000fe400078ec0ff */
[----:B------:R-:W-:Y:S01]  /*301a0*/  LOP3.LUT R3, R2, 0x400, RZ, 0xc0, !PT ;  /* 0x0000040002037812 */ /* 0x000fe200078ec0ff */
[----:B------:R-:W-:-:S03]  /*301b0*/  VIADD R2, R4, 0x2 ;  /* 0x0000000204027836 */ /* 0x000fc60000000000 */
[----:B------:R-:W-:Y:S01]  /*301c0*/  IADD3 R3, R3, UR4, R0 ;  /* 0x0000000403037c10 */ /* 0x000fe2000fffe000 */
[----:B------:R-:W-:Y:S02]  /*301d0*/  IMAD.SHL.U32 R0, R5, 0x8, RZ ;  /* 0x0000000805007824 */ /* 0x000fe400078e00ff */
[----:B------:R-:W-:-:S03]  /*301e0*/  VIADD R5, R4, 0x3 ;  /* 0x0000000304057836 */ /* 0x000fc60000000000 */
[----:B------:R-:W-:-:S05]  /*301f0*/  LOP3.LUT R0, R0, 0x300, RZ, 0xc0, !PT ;  /* 0x0000030000007812 */ /* 0x000fca00078ec0ff */
[----:B------:R-:W-:Y:S01]  /*30200*/  IMAD.IADD R0, R0, 0x1, R3 ;  /* 0x0000000100007824 */ /* 0x000fe200078e0203 */
[----:B------:R-:W-:Y:S06]  /*30210*/  BAR.SYNC.DEFER_BLOCKING 0x0 ;  /* 0x0000000000007b1d */ /* 0x000fec0000010000 */
[----:B------:R-:W-:Y:S02]  /*30220*/  STSM.16.M88.4 [R0], R176 ;  /* 0x000000b000007844 */ /* 0x000fe40000000200 */
[----:B------:R-:W-:Y:S01]  /*30230*/  BAR.SYNC.DEFER_BLOCKING 0x0 ;  /* 0x0000000000007b1d */ /* 0x000fe20000010000 */
[----:B--2---:R-:W-:-:S04]  /*30240*/  ISETP.GE.AND P0, PT, R7, UR10, PT ;  /* 0x0000000a07007c0c */ /* 0x004fc8000bf06270 */
[----:B------:R-:W-:Y:S01]  /*30250*/  ISETP.LT.AND P2, PT, R6, UR5, !P0 ;  /* 0x0000000506007c0c */ /* 0x000fe2000c741270 */
[----:B------:R-:W-:Y:S01]  /*30260*/  ULDC UR5, c[0x0][0x22c] ;  /* 0x00008b0000057ab9 */ /* 0x000fe20000000800 */
[----:B------:R-:W-:Y:S01]  /*30270*/  ISETP.LT.AND P3, PT, R5, UR8, !P0 ;  /* 0x0000000805007c0c */ /* 0x000fe2000c761270 */
[----:B------:R-:W-:Y:S01]  /*30280*/  VIADD R5, R4, 0x4 ;  /* 0x0000000404057836 */ /* 0x000fe20000000000 */
[----:B------:R-:W-:Y:S01]  /*30290*/  ISETP.LT.AND P1, PT, R2, UR5, !P0 ;  /* 0x0000000502007c0c */ /* 0x000fe2000c721270 */
[----:B------:R-:W-:Y:S01]  /*302a0*/  ULDC UR5, c[0x0][0x22c] ;  /* 0x00008b0000057ab9 */ /* 0x000fe20000000800 */
[----:B------:R-:W-:Y:S01]  /*302b0*/  LEA R2, R8, UR4, 0x4 ;  /* 0x0000000408027c11 */ /* 0x000fe2000f8e20ff */
[----:B------:R-:W-:Y:S01]  /*302c0*/  ULDC UR4, c[0x0][0x244] ;  /* 0x0000910000047ab9 */ /* 0x000fe20000000800 */
[----:B------:R-:W-:Y:S01]  /*302d0*/  ISETP.LT.AND P5, PT, R5, UR5, !P0 ;  /* 0x0000000505007c0c */ /* 0x000fe2000c7a1270 */
[----:B------:R-:W-:Y:S01]  /*302e0*/  IMAD R5, R7, UR4, RZ ;  /* 0x0000000407057c24 */ /* 0x000fe2000f8e02ff */
[----:B------:R-:W-:Y:S01]  /*302f0*/  ULDC UR4, c[0x0][0x248] ;  /* 0x0000920000047ab9 */ /* 0x000fe20000000800 */
[----:B------:R-:W0:Y:S01]  /*30300*/  LDS.128 R8, [R2] ;  /* 0x0000000002087984 */ /* 0x000e220000000c00 */
[----:B------:R-:W-:Y:S01]  /*30310*/  ULDC.64 UR8, c[0x0][0x220] ;  /* 0x0000880000087ab9 */ /* 0x000fe20000000a00 */
[----:B------:R-:W-:Y:S01]  /*30320*/  BAR.SYNC.DEFER_BLOCKING 0x0 ;  /* 0x0000000000007b1d */ /* 0x000fe20000010000 */
[----:B------:R-:W-:-:S02]  /*30330*/  LEA R3, P6, R5, UR8, 0x1 ;  /* 0x0000000805037c11 */ /* 0x000fc4000f8c08ff */
[C---:B------:R-:W-:Y:S02]  /*30340*/  ISETP.LT.AND P4, PT, R4.reuse, UR11, !P0 ;  /* 0x0000000b04007c0c */ /* 0x040fe4000c781270 */
[----:B------:R-:W-:Y:S01]  /*30350*/  LEA.HI.X.SX32 R5, R5, UR9, 0x1, P6 ;  /* 0x0000000905057c11 */ /* 0x000fe2000b0f0eff */
[----:B------:R-:W-:Y:S01]  /*30360*/  ULDC UR5, c[0x0][0x22c] ;  /* 0x00008b0000057ab9 */ /* 0x000fe20000000800 */
[----:B------:R-:W-:Y:S01]  /*30370*/  ULDC UR8, c[0x0][0x22c] ;  /* 0x00008b0000087ab9 */ /* 0x000fe20000000800 */
[----:B------:R-:W-:Y:S01]  /*30380*/  ULDC UR9, c[0x0][0x22c] ;  /* 0x00008b0000097ab9 */ /* 0x000fe20000000800 */
[----:B------:R-:W-:Y:S01]  /*30390*/  STSM.16.M88.4 [R0], R168 ;  /* 0x000000a800007844 */ /* 0x000fe20000000200 */
[----:B------:R-:W-:Y:S06]  /*303a0*/  BAR.SYNC.DEFER_BLOCKING 0x0 ;  /* 0x0000000000007b1d */ /* 0x000fec0000010000 */
[----:B------:R-:W1:Y:S02]  /*303b0*/  LDS.128 R12, [R2] ;  /* 0x00000000020c7984 */ /* 0x000e640000000c00 */
[----:B------:R-:W-:Y:S06]  /*303c0*/  BAR.SYNC.DEFER_BLOCKING 0x0 ;  /* 0x0000000000007b1d */ /* 0x000fec0000010000 */
[----:B------:R-:W-:Y:S02]  /*303d0*/  STSM.16.M88.4 [R0], R160 ;  /* 0x000000a000007844 */ /* 0x000fe40000000200 */
[----:B------:R-:W-:Y:S06]  /*303e0*/  BAR.SYNC.DEFER_BLOCKING 0x0 ;  /* 0x0000000000007b1d */ /* 0x000fec0000010000 */
[----:B------:R-:W2:Y:S02]  /*303f0*/  LDS.128 R16, [R2] ;  /* 0x0000000002107984 */ /* 0x000ea40000000c00 */
[----:B------:R-:W-:Y:S06]  /*30400*/  BAR.SYNC.DEFER_BLOCKING 0x0 ;  /* 0x0000000000007b1d */ /* 0x000fec0000010000 */
[----:B------:R-:W-:Y:S02]  /*30410*/  STSM.16.M88.4 [R0], R156 ;  /* 0x0000009c00007844 */ /* 0x000fe40000000200 */
[----:B------:R-:W-:Y:S06]  /*30420*/  BAR.SYNC.DEFER_BLOCKING 0x0 ;  /* 0x0000000000007b1d */ /* 0x000fec0000010000 */
[----:B------:R-:W3:Y:S02]  /*30430*/  LDS.128 R20, [R2] ;  /* 0x0000000002147984 */ /* 0x000ee40000000c00 */
[----:B------:R-:W-:Y:S06]  /*30440*/  BAR.SYNC.DEFER_BLOCKING 0x0 ;  /* 0x0000000000007b1d */ /* 0x000fec0000010000 */
[----:B------:R-:W-:Y:S02]  /*30450*/  STSM.16.M88.4 [R0], R40 ;  /* 0x0000002800007844 */ /* 0x000fe40000000200 */
[----:B------:R-:W-:Y:S06]  /*30460*/  BAR.SYNC.DEFER_BLOCKING 0x0 ;  /* 0x0000000000007b1d */ /* 0x000fec0000010000 */
[----:B------:R-:W4:Y:S02]  /*30470*/  LDS.128 R24, [R2] ;  /* 0x0000000002187984 */ /* 0x000f240000000c00 */
        /* <DEDUP_REMOVED lines=89> */
[----:B------:R0:W-:Y:S02]  /*30a10*/  STSM.16.M88.4 [R0], R132 ;  /* 0x0000008400007844 */ /* 0x0001e40000000200 */
[----:B------:R-:W-:Y:S01]  /*30a20*/  BAR.SYNC.DEFER_BLOCKING 0x0 ;  /* 0x0000000000007b1d */ /* 0x000fe20000010000 */
[----:B0-----:R-:W-:-:S02]  /*30a30*/  IMAD R132, R4, UR4, RZ ;  /* 0x0000000404847c24 */ /* 0x001fc4000f8e02ff */
[----:B------:R-:W-:Y:S02]  /*30a40*/  VIADD R133, R4, 0x5 ;  /* 0x0000000504857836 */ /* 0x000fe40000000000 */
[C---:B------:R-:W-:Y:S01]  /*30a50*/  VIADD R134, R132.reuse, UR4 ;  /* 0x0000000484867c36 */ /* 0x040fe20008000000 */
[----:B------:R-:W-:-:S04]  /*30a60*/  LEA R6, P6, R132, R3, 0x1 ;  /* 0x0000000384067211 */ /* 0x000fc800078c08ff */
[----:B------:R-:W-:Y:S02]  /*30a70*/  LEA.HI.X.SX32 R7, R132, R5, 0x1, P6 ;  /* 0x0000000584077211 */ /* 0x000fe400030f0eff */
[C---:B------:R-:W-:Y:S01]  /*30a80*/  LEA R132, P6, R134.reuse, R3, 0x1 ;  /* 0x0000000386847211 */ /* 0x040fe200078c08ff */
[----:B------:R-:W0:Y:S01]  /*30a90*/  LDS.128 R116, [R2] ;  /* 0x0000000002747984 */ /* 0x000e220000000c00 */
[----:B------:R-:W-:Y:S06]  /*30aa0*/  BAR.SYNC.DEFER_BLOCKING 0x0 ;  /* 0x0000000000007b1d */ /* 0x000fec0000010000 */
[----:B------:R1:W-:Y:S02]  /*30ab0*/  STSM.16.M88.4 [R0], R136 ;  /* 0x0000008800007844 */ /* 0x0003e40000000200 */
[----:B------:R-:W-:Y:S01]  /*30ac0*/  BAR.SYNC.DEFER_BLOCKING 0x0 ;  /* 0x0000000000007b1d */ /* 0x000fe20000010000 */
[----:B-1----:R-:W-:Y:S01]  /*30ad0*/  VIADD R136, R134, UR4 ;  /* 0x0000000486887c36 */ /* 0x002fe20008000000 */
[----:B------:R-:W-:-:S04]  /*30ae0*/  PRMT R137, R8, 0x7632, R137 ;  /* 0x0000763208897816 */ /* 0x000fc80000000089 */
[----:B------:R-:W1:Y:S02]  /*30af0*/  LDS.128 R120, [R2] ;  /* 0x0000000002787984 */ /* 0x000e640000000c00 */
[----:B------:R-:W-:Y:S06]  /*30b00*/  BAR.SYNC.DEFER_BLOCKING 0x0 ;  /* 0x0000000000007b1d */ /* 0x000fec0000010000 */
[----:B------:R-:W-:Y:S02]  /*30b10*/  STSM.16.M88.4 [R0], R140 ;  /* 0x0000008c00007844 */ /* 0x000fe40000000200 */
[----:B------:R-:W-:Y:S06]  /*30b20*/  BAR.SYNC.DEFER_BLOCKING 0x0 ;  /* 0x0000000000007b1d */ /* 0x000fec0000010000 */
[----:B------:R-:W1:Y:S02]  /*30b30*/  LDS.128 R124, [R2] ;  /* 0x00000000027c7984 */ /* 0x000e640000000c00 */
[----:B------:R-:W-:Y:S06]  /*30b40*/  BAR.SYNC.DEFER_BLOCKING 0x0 ;  /* 0x0000000000007b1d */ /* 0x000fec0000010000 */
[----:B------:R-:W-:Y:S02]  /*30b50*/  STSM.16.M88.4 [R0], R144 ;  /* 0x0000009000007844 */ /* 0x000fe40000000200 */
[----:B------:R-:W-:Y:S06]  /*30b60*/  BAR.SYNC.DEFER_BLOCKING 0x0 ;  /* 0x0000000000007b1d */ /* 0x000fec0000010000 */
[----:B------:R-:W1:Y:S02]  /*30b70*/  LDS.128 R128, [R2] ;  /* 0x0000000002807984 */ /* 0x000e640000000c00 */
[----:B------:R-:W-:Y:S06]  /*30b80*/  BAR.SYNC.DEFER_BLOCKING 0x0 ;  /* 0x0000000000007b1d */ /* 0x000fec0000010000 */
[----:B------:R2:W-:Y:S02]  /*30b90*/  STSM.16.M88.4 [R0], R148 ;  /* 0x0000009400007844 */ /* 0x0005e40000000200 */
[----:B------:R-:W-:Y:S01]  /*30ba0*/  BAR.SYNC.DEFER_BLOCKING 0x0 ;  /* 0x0000000000007b1d */ /* 0x000fe20000010000 */
[----:B--2---:R-:W-:-:S05]  /*30bb0*/  VIADD R0, R4, 0x6 ;  /* 0x0000000604007836 */ /* 0x004fca0000000000 */
[----:B------:R2:W-:Y:S01]  /*30bc0*/  @P4 STG.E.U16 desc[UR6][R6.64], R8 ;  /* 0x0000000806004986 */ /* 0x0005e2000c101506 */
[----:B------:R-:W-:Y:S01]  /*30bd0*/  ISETP.LT.AND P4, PT, R133, UR5, !P0 ;  /* 0x0000000585007c0c */ /* 0x000fe2000c781270 */
[----:B------:R-:W-:Y:S01]  /*30be0*/  ULDC UR5, c[0x0][0x22c] ;  /* 0x00008b0000057ab9 */ /* 0x000fe20000000800 */
[----:B------:R-:W-:Y:S02]  /*30bf0*/  LEA.HI.X.SX32 R133, R134, R5, 0x1, P6 ;  /* 0x0000000586857211 */ /* 0x000fe400030f0eff */
[----:B------:R-:W-:-:S03]  /*30c00*/  LEA R134, P6, R136, R3, 0x1 ;  /* 0x0000000388867211 */ /* 0x000fc600078c08ff */
[----:B------:R3:W-:Y:S01]  /*30c10*/  @P2 STG.E.U16 desc[UR6][R132.64], R137 ;  /* 0x0000008984002986 */ /* 0x0007e2000c101506 */
[C---:B------:R-:W-:Y:S01]  /*30c20*/  LEA.HI.X.SX32 R135, R136.reuse, R5, 0x1, P6 ;  /* 0x0000000588877211 */ /* 0x040fe200030f0eff */
[----:B------:R-:W-:Y:S01]  /*30c30*/  VIADD R136, R136, UR4 ;  /* 0x0000000488887c36 */ /* 0x000fe20008000000 */
[----:B------:R-:W-:Y:S01]  /*30c40*/  ISETP.LT.AND P2, PT, R0, UR5, !P0 ;  /* 0x0000000500007c0c */ /* 0x000fe2000c741270 */
[----:B--2---:R-:W-:Y:S01]  /*30c50*/  VIADD R7, R4, 0x7 ;  /* 0x0000000704077836 */ /* 0x004fe20000000000 */
[----:B------:R-:W-:Y:S01]  /*30c60*/  ULDC UR5, c[0x0][0x22c] ;  /* 0x00008b0000057ab9 */ /* 0x000fe20000000800 */
[C---:B------:R-:W-:Y:S01]  /*30c70*/  VIADD R0, R136.reuse, UR4 ;  /* 0x0000000488007c36 */ /* 0x040fe20008000000 */
[----:B------:R-:W-:Y:S01]  /*30c80*/  LEA R6, P6, R136, R3, 0x1 ;  /* 0x0000000388067211 */ /* 0x000fe200078c08ff */
[----:B------:R2:W-:Y:S01]  /*30c90*/  @P1 STG.E.U16 desc[UR6][R134.64], R9 ;  /* 0x0000000986001986 */ /* 0x0005e2000c101506 */
[----:B------:R-:W-:Y:S01]  /*30ca0*/  ISETP.LT.AND P1, PT, R7, UR5, !P0 ;  /* 0x0000000507007c0c */ /* 0x000fe2000c721270 */
[----:B------:R-:W-:Y:S01]  /*30cb0*/  VIADD R8, R4, 0x8 ;  /* 0x0000000804087836 */ /* 0x000fe20000000000 */
[----:B------:R-:W-:Y:S01]  /*30cc0*/  LEA.HI.X.SX32 R7, R136, R5, 0x1, P6 ;  /* 0x0000000588077211 */ /* 0x000fe200030f0eff */
[----:B------:R-:W-:Y:S01]  /*30cd0*/  ULDC UR5, c[0x0][0x22c] ;  /* 0x00008b0000057ab9 */ /* 0x000fe20000000800 */
[----:B---3--:R-:W-:-:S04]  /*30ce0*/  LEA R132, P6, R0, R3, 0x1 ;  /* 0x0000000300847211 */ /* 0x008fc800078c08ff */
[C---:B------:R-:W-:Y:S02]  /*30cf0*/  LEA.HI.X.SX32 R133, R0.reuse, R5, 0x1, P6 ;  /* 0x0000000500857211 */ /* 0x040fe400030f0eff */
[----:B--2---:R-:W-:Y:S01]  /*30d00*/  PRMT R135, R9, 0x7632, R135 ;  /* 0x0000763209877816 */ /* 0x004fe20000000087 */
[----:B------:R-:W-:Y:S02]  /*30d10*/  VIADD R134, R0, UR4 ;  /* 0x0000000400867c36 */ /* 0x000fe40008000000 */
[----:B------:R-:W-:Y:S02]  /*30d20*/  VIADD R0, R4, 0x9 ;  /* 0x0000000904007836 */ /* 0x000fe40000000000 */
[----:B------:R2:W-:Y:S01]  /*30d30*/  @P3 STG.E.U16 desc[UR6][R6.64], R135 ;  /* 0x0000008706003986 */ /* 0x0005e2000c101506 */
[----:B------:R-:W-:Y:S01]  /*30d40*/  ISETP.LT.AND P3, PT, R8, UR5, !P0 ;  /* 0x0000000508007c0c */ /* 0x000fe2000c761270 */
[----:B------:R-:W-:Y:S01]  /*30d50*/  ULDC UR5, c[0x0][0x22c] ;  /* 0x00008b0000057ab9 */ /* 0x000fe20000000800 */
[----:B------:R-:W-:Y:S01]  /*30d60*/  LEA R8, P6, R134, R3, 0x1 ;  /* 0x0000000386087211 */ /* 0x000fe200078c08ff */
[----:B------:R3:W-:Y:S01]  /*30d70*/  @P5 STG.E.U16 desc[UR6][R132.64], R10 ;  /* 0x0000000a84005986 */ /* 0x0007e2000c101506 */
[----:B------:R-:W-:Y:S01]  /*30d80*/  ISETP.LT.AND P5, PT, R0, UR5, !P0 ;  /* 0x0000000500007c0c */ /* 0x000fe2000c7a1270 */
[----:B------:R-:W-:Y:S01]  /*30d90*/  ULDC UR5, c[0x0][0x22c] ;  /* 0x00008b0000057ab9 */ /* 0x000fe20000000800 */
[C---:B------:R-:W-:Y:S01]  /*30da0*/  LEA.HI.X.SX32 R9, R134.reuse, R5, 0x1, P6 ;  /* 0x0000000586097211 */ /* 0x040fe200030f0eff */
[----:B------:R-:W-:Y:S01]  /*30db0*/  VIADD R134, R134, UR4 ;  /* 0x0000000486867c36 */ /* 0x000fe20008000000 */
[----:B--2---:R-:W-:Y:S01]  /*30dc0*/  PRMT R7, R10, 0x7632, R7 ;  /* 0x000076320a077816 */ /* 0x004fe20000000007 */
[----:B------:R-:W-:-:S02]  /*30dd0*/  VIADD R135, R4, 0xa ;  /* 0x0000000a04877836 */ /* 0x000fc40000000000 */
[C---:B------:R-:W-:Y:S02]  /*30de0*/  VIADD R0, R134.reuse, UR4 ;  /* 0x0000000486007c36 */ /* 0x040fe40008000000 */
[----:B------:R2:W-:Y:S01]  /*30df0*/  @P4 STG.E.U16 desc[UR6][R8.64], R7 ;  /* 0x0000000708004986 */ /* 0x0005e2000c101506 */
[-C--:B------:R-:W-:Y:S01]  /*30e00*/  LEA R6, P4, R134, R3.reuse, 0x1 ;  /* 0x0000000386067211 */ /* 0x080fe200078808ff */
[----:B---3--:R-:W-:Y:S01]  /*30e10*/  VIADD R10, R4, 0xb ;  /* 0x0000000b040a7836 */ /* 0x008fe20000000000 */
[----:B------:R-:W-:-:S04]  /*30e20*/  LEA R132, P6, R0, R3, 0x1 ;  /* 0x0000000300847211 */ /* 0x000fc800078c08ff */
[-C--:B------:R-:W-:Y:S02]  /*30e30*/  LEA.HI.X.SX32 R133, R0, R5.reuse, 0x1, P6 ;  /* 0x0000000500857211 */ /* 0x080fe400030f0eff */
[----:B--2---:R-:W-:Y:S02]  /*30e40*/  LEA.HI.X.SX32 R7, R134, R5, 0x1, P4 ;  /* 0x0000000586077211 */ /* 0x004fe400020f0eff */
[----:B------:R-:W-:Y:S01]  /*30e50*/  ISETP.LT.AND P4, PT, R135, UR5, !P0 ;  /* 0x0000000587007c0c */ /* 0x000fe2000c781270 */
[----:B------:R-:W-:Y:S01]  /*30e60*/  ULDC UR5, c[0x0][0x22c] ;  /* 0x00008b0000057ab9 */ /* 0x000fe20000000800 */
[----:B------:R-:W-:Y:S01]  /*30e70*/  PRMT R9, R11, 0x7632, R9 ;  /* 0x000076320b097816 */ /* 0x000fe20000000009 */
[----:B------:R2:W-:Y:S01]  /*30e80*/  @P2 STG.E.U16 desc[UR6][R6.64], R11 ;  /* 0x0000000b06002986 */ /* 0x0005e2000c101506 */
[----:B------:R-:W-:Y:S01]  /*30e90*/  ISETP.LT.AND P2, PT, R10, UR5, !P0 ;  /* 0x000000050a007c0c */ /* 0x000fe2000c741270 */
[----:B------:R-:W-:Y:S01]  /*30ea0*/  VIADD R10, R0, UR4 ;  /* 0x00000004000a7c36 */ /* 0x000fe20008000000 */
[----:B------:R-:W-:Y:S01]  /*30eb0*/  ULDC UR5, c[0x0][0x22c] ;  /* 0x00008b0000057ab9 */ /* 0x000fe20000000800 */
[----:B------:R-:W-:Y:S01]  /*30ec0*/  VIADD R0, R4, 0xc ;  /* 0x0000000c04007836 */ /* 0x000fe20000000000 */
[----:B------:R3:W-:Y:S02]  /*30ed0*/  @P1 STG.E.U16 desc[UR6][R132.64], R9 ;  /* 0x0000000984001986 */ /* 0x0007e4000c101506 */
[----:B------:R-:W-:-:S02]  /*30ee0*/  LEA R8, P6, R10, R3, 0x1 ;  /* 0x000000030a087211 */ /* 0x000fc400078c08ff */
[----:B------:R-:W-:Y:S01]  /*30ef0*/  ISETP.LT.AND P1, PT, R0, UR5, !P0 ;  /* 0x0000000500007c0c */ /* 0x000fe2000c721270 */
[----:B------:R-:W-:Y:S01]  /*30f00*/  VIADD R0, R10, UR4 ;  /* 0x000000040a007c36 */ /* 0x000fe20008000000 */
[----:B------:R-:W-:Y:S01]  /*30f10*/  ULDC UR5, c[0x0][0x22c] ;  /* 0x00008b0000057ab9 */ /* 0x000fe20000000800 */
[----:B--2---:R-:W-:Y:S02]  /*30f20*/  VIADD R7, R4, 0xd ;  /* 0x0000000d04077836 */ /* 0x004fe40000000000 */
[----:B------:R-:W-:Y:S01]  /*30f30*/  VIADD R134, R0, UR4 ;  /* 0x0000000400867c36 */ /* 0x000fe20008000000 */
[----:B---3--:R-:W-:Y:S02]  /*30f40*/  LEA.HI.X.SX32 R9, R10, R5, 0x1, P6 ;  /* 0x000000050a097211 */ /* 0x008fe400030f0eff */
[----:B------:R-:W-:Y:S02]  /*30f50*/  LEA R6, P6, R0, R3, 0x1 ;  /* 0x0000000300067211 */ /* 0x000fe400078c08ff */
[----:B------:R-:W-:Y:S01]  /*30f60*/  PRMT R132, R12, 0x7632, R132 ;  /* 0x000076320c847816 */ /* 0x000fe20000000084 */
[----:B------:R2:W-:Y:S01]  /*30f70*/  @P3 STG.E.U16 desc[UR6][R8.64], R12 ;  /* 0x0000000c08003986 */ /* 0x0005e2000c101506 */
[----:B------:R-:W-:Y:S01]  /*30f80*/  ISETP.LT.AND P3, PT, R7, UR5, !P0 ;  /* 0x0000000507007c0c */ /* 0x000fe2000c761270 */
[----:B------:R-:W-:Y:S01]  /*30f90*/  ULDC UR5, c[0x0][0x22c] ;  /* 0x00008b0000057ab9 */ /* 0x000fe20000000800 */
[----:B------:R-:W-:Y:S01]  /*30fa0*/  LEA.HI.X.SX32 R7, R0, R5, 0x1, P6 ;  /* 0x0000000500077211 */ /* 0x000fe200030f0eff */
[----:B------:R-:W-:Y:S01]  /*30fb0*/  VIADD R0, R4, 0xe ;  /* 0x0000000e04007836 */ /* 0x000fe20000000000 */
        /* <DEDUP_REMOVED lines=11> */
[----:B------:R-:W-:Y:S01]  /*31070*/  VIADD R12, R0, UR4 ;  /* 0x00000004000c7c36 */ /* 0x000fe20008000000 */
[----:B------:R-:W-:Y:S01]  /*31080*/  LEA.HI.X.SX32 R9, R134, R5, 0x1, P6 ;  /* 0x0000000586097211 */ /* 0x000fe200030f0eff */
[----:B---3--:R-:W-:Y:S01]  /*31090*/  VIADD R132, R4, 0x10 ;  /* 0x0000001004847836 */ /* 0x008fe20000000000 */
[----:B------:R-:W-:Y:S01]  /*310a0*/  LEA R6, P6, R0, R3, 0x1 ;  /* 0x0000000300067211 */ /* 0x000fe200078c08ff */
[----:B------:R-:W-:-:S03]  /*310b0*/  ULDC UR5, c[0x0][0x22c] ;  /* 0x00008b0000057ab9 */ /* 0x000fc60000000800 */
[----:B------:R-:W-:Y:S01]  /*310c0*/  LEA.HI.X.SX32 R7, R0, R5, 0x1, P6 ;  /* 0x0000000500077211 */ /* 0x000fe200030f0eff */
[C---:B------:R-:W-:Y:S01]  /*310d0*/  VIADD R0, R4.reuse, 0x11 ;  /* 0x0000001104007836 */ /* 0x040fe20000000000 */
[----:B--2---:R-:W-:Y:S01]  /*310e0*/  PRMT R11, R13, 0x7632, R11 ;  /* 0x000076320d0b7816 */ /* 0x004fe2000000000b */
[----:B------:R-:W-:Y:S01]  /*310f0*/  VIADD R13, R4, 0x12 ;  /* 0x00000012040d7836 */ /* 0x000fe20000000000 */
[----:B------:R-:W-:-:S03]  /*31100*/  LEA R10, P6, R12, R3, 0x1 ;  /* 0x000000030c0a7211 */ /* 0x000fc600078c08ff */
[----:B------:R2:W-:Y:S01]  /*31110*/  @P2 STG.E.U16 desc[UR6][R8.64], R11 ;  /* 0x0000000b08002986 */ /* 0x0005e2000c101506 */
[----:B------:R-:W-:Y:S01]  /*31120*/  ISETP.LT.AND P2, PT, R132, UR5, !P0 ;  /* 0x0000000584007c0c */ /* 0x000fe2000c741270 */
[----:B------:R-:W-:Y:S02]  /*31130*/  ULDC UR5, c[0x0][0x22c] ;  /* 0x00008b0000057ab9 */ /* 0x000fe40000000800 */
[----:B------:R3:W-:Y:S01]  /*31140*/  @P1 STG.E.U16 desc[UR6][R6.64], R14 ;  /* 0x0000000e06001986 */ /* 0x0007e2000c101506 */
[----:B------:R-:W-:Y:S01]  /*31150*/  ISETP.LT.AND P1, PT, R0, UR5, !P0 ;  /* 0x0000000500007c0c */ /* 0x000fe2000c721270 */
[----:B------:R-:W-:Y:S01]  /*31160*/  ULDC UR5, c[0x0][0x22c] ;  /* 0x00008b0000057ab9 */ /* 0x000fe20000000800 */
[C---:B--2---:R-:W-:Y:S01]  /*31170*/  LEA.HI.X.SX32 R11, R12.reuse, R5, 0x1, P6 ;  /* 0x000000050c0b7211 */ /* 0x044fe200030f0eff */
[----:B------:R-:W-:Y:S01]  /*31180*/  VIADD R12, R12, UR4 ;  /* 0x000000040c0c7c36 */ /* 0x000fe20008000000 */
[----:B------:R-:W-:Y:S01]  /*31190*/  PRMT R9, R14, 0x7632, R9 ;  /* 0x000076320e097816 */ /* 0x000fe20000000009 */
[----:B---3--:R-:W-:-:S02]  /*311a0*/  VIADD R7, R4, 0x13 ;  /* 0x0000001304077836 */ /* 0x008fc40000000000 */
[C---:B------:R-:W-:Y:S02]  /*311b0*/  VIADD R0, R12.reuse, UR4 ;  /* 0x000000040c007c36 */ /* 0x040fe40008000000 */
[----:B------:R2:W-:Y:S01]  /*311c0*/  @P3 STG.E.U16 desc[UR6][R10.64], R9 ;  /* 0x000000090a003986 */ /* 0x0005e2000c101506 */
[-C--:B------:R-:W-:Y:S02]  /*311d0*/  LEA R8, P3, R12, R3.reuse, 0x1 ;  /* 0x000000030c087211 */ /* 0x080fe400078608ff */
[----:B------:R-:W-:Y:S02]  /*311e0*/  LEA R6, P6, R0, R3, 0x1 ;  /* 0x0000000300067211 */ /* 0x000fe400078c08ff */
[-C--:B--2---:R-:W-:Y:S01]  /*311f0*/  LEA.HI.X.SX32 R9, R12, R5.reuse, 0x1, P3 ;  /* 0x000000050c097211 */ /* 0x084fe200018f0eff */
[C---:B------:R-:W-:Y:S01]  /*31200*/  VIADD R12, R0.reuse, UR4 ;  /* 0x00000004000c7c36 */ /* 0x040fe20008000000 */
[----:B------:R-:W-:Y:S01]  /*31210*/  ISETP.LT.AND P3, PT, R13, UR5, !P0 ;  /* 0x000000050d007c0c */ /* 0x000fe2000c761270 */
[----:B------:R-:W-:Y:S01]  /*31220*/  ULDC UR5, c[0x0][0x22c] ;  /* 0x00008b0000057ab9 */ /* 0x000fe20000000800 */
[----:B------:R-:W-:Y:S01]  /*31230*/  PRMT R11, R15, 0x7632, R11 ;  /* 0x000076320f0b7816 */ /* 0x000fe2000000000b */
[----:B------:R2:W-:Y:S01]  /*31240*/  @P5 STG.E.U16 desc[UR6][R8.64], R15 ;  /* 0x0000000f08005986 */ /* 0x0005e2000c101506 */
[----:B------:R-:W-:Y:S01]  /*31250*/  ISETP.LT.AND P5, PT, R7, UR5, !P0 ;  /* 0x0000000507007c0c */ /* 0x000fe2000c7a1270 */
[----:B------:R-:W-:Y:S01]  /*31260*/  ULDC UR5, c[0x0][0x22c] ;  /* 0x00008b0000057ab9 */ /* 0x000fe20000000800 */
[----:B------:R-:W-:Y:S01]  /*31270*/  LEA.HI.X.SX32 R7, R0, R5, 0x1, P6 ;  /* 0x0000000500077211 */ /* 0x000fe200030f0eff */
[----:B------:R-:W-:Y:S01]  /*31280*/  VIADD R0, R4, 0x14 ;  /* 0x0000001404007836 */ /* 0x000fe20000000000 */
[----:B------:R-:W-:-:S02]  /*31290*/  LEA R10, P6, R12, R3, 0x1 ;  /* 0x000000030c0a7211 */ /* 0x000fc400078c08ff */
[----:B------:R-:W-:Y:S01]  /*312a0*/  PRMT R13, R16, 0x7632, R13 ;  /* 0x00007632100d7816 */ /* 0x000fe2000000000d */
[----:B------:R3:W-:Y:S01]  /*312b0*/  @P4 STG.E.U16 desc[UR6][R6.64], R11 ;  /* 0x0000000b06004986 */ /* 0x0007e2000c101506 */
[----:B------:R-:W-:Y:S01]  /*312c0*/  ISETP.LT.AND P4, PT, R0, UR5, !P0 ;  /* 0x0000000500007c0c */ /* 0x000fe2000c781270 */
[----:B------:R-:W-:Y:S01]  /*312d0*/  VIADD R0, R12, UR4 ;  /* 0x000000040c007c36 */ /* 0x000fe20008000000 */
[----:B------:R-:W-:Y:S01]  /*312e0*/  ULDC UR5, c[0x0][0x22c] ;  /* 0x00008b0000057ab9 */ /* 0x000fe20000000800 */
[C---:B--2---:R-:W-:Y:S02]  /*312f0*/  VIADD R9, R4.reuse, 0x15 ;  /* 0x0000001504097836 */ /* 0x044fe40000000000 */
[----:B------:R-:W-:Y:S01]  /*31300*/  VIADD R15, R4, 0xfe ;  /* 0x000000fe040f7836 */ /* 0x000fe20000000000 */
[----:B---3--:R-:W-:Y:S01]  /*31310*/  LEA.HI.X.SX32 R11, R12, R5, 0x1, P6 ;  /* 0x000000050c0b7211 */ /* 0x008fe200030f0eff */
[C---:B------:R-:W-:Y:S01]  /*31320*/  VIADD R12, R0.reuse, UR4 ;  /* 0x00000004000c7c36 */ /* 0x040fe20008000000 */
[----:B------:R-:W-:-:S03]  /*31330*/  LEA R8, P6, R0, R3, 0x1 ;  /* 0x0000000300087211 */ /* 0x000fc600078c08ff */
        /* <DEDUP_REMOVED lines=13> */
[C---:B------:R-:W-:Y:S01]  /*31410*/  LEA R10, P6, R12.reuse, R3, 0x1 ;  /* 0x000000030c0a7211 */ /* 0x040fe200078c08ff */
[----:B------:R2:W-:Y:S01]  /*31420*/  @P3 STG.E.U16 desc[UR6][R6.64], R17 ;  /* 0x0000001106003986 */ /* 0x0005e2000c101506 */
[----:B------:R-:W-:Y:S01]  /*31430*/  ISETP.LT.AND P3, PT, R11, UR5, !P0 ;  /* 0x000000050b007c0c */ /* 0x000fe2000c761270 */
[----:B------:R-:W-:Y:S01]  /*31440*/  ULDC UR5, c[0x0][0x22c] ;  /* 0x00008b0000057ab9 */ /* 0x000fe20000000800 */
[----:B------:R-:W-:Y:S01]  /*31450*/  LEA.HI.X.SX32 R11, R12, R5, 0x1, P6 ;  /* 0x000000050c0b7211 */ /* 0x000fe200030f0eff */
[C---:B------:R-:W-:Y:S01]  /*31460*/  VIADD R12, R0.reuse, UR4 ;  /* 0x00000004000c7c36 */ /* 0x040fe20008000000 */
[----:B---3--:R-:W-:Y:S01]  /*31470*/  LEA R8, P6, R0, R3, 0x1 ;  /* 0x0000000300087211 */ /* 0x008fe200078c08ff */
[----:B------:R-:W-:-:S03]  /*31480*/  VIADD R13, R4, 0x18 ;  /* 0x00000018040d7836 */ /* 0x000fc60000000000 */
[----:B------:R-:W-:Y:S01]  /*31490*/  LEA.HI.X.SX32 R9, R0, R5, 0x1, P6 ;  /* 0x0000000500097211 */ /* 0x000fe200030f0eff */
[----:B------:R-:W-:Y:S01]  /*314a0*/  VIADD R0, R4, 0x19 ;  /* 0x0000001904007836 */ /* 0x000fe20000000000 */
[----:B--2---:R-:W-:Y:S02]  /*314b0*/  PRMT R7, R17, 0x7632, R7 ;  /* 0x0000763211077816 */ /* 0x004fe40000000007 */
[----:B------:R-:W-:-:S03]  /*314c0*/  LEA R6, P6, R12, R3, 0x1 ;  /* 0x000000030c067211 */ /* 0x000fc600078c08ff */
[----:B------:R2:W-:Y:S01]  /*314d0*/  @P5 STG.E.U16 desc[UR6][R10.64], R7 ;  /* 0x000000070a005986 */ /* 0x0005e2000c101506 */
[----:B------:R-:W-:Y:S01]  /*314e0*/  ISETP.LT.AND P5, PT, R13, UR5, !P0 ;  /* 0x000000050d007c0c */ /* 0x000fe2000c7a1270 */
[----:B------:R-:W-:Y:S01]  /*314f0*/  ULDC UR5, c[0x0][0x22c] ;  /* 0x00008b0000057ab9 */ /* 0x000fe20000000800 */
[----:B------:R-:W-:Y:S01]  /*31500*/  VIADD R13, R4, 0x1a ;  /* 0x0000001a040d7836 */ /* 0x000fe20000000000 */
        /* <DEDUP_REMOVED lines=21> */
[----:B------:R-:W-:Y:S01]  /*31660*/  LEA R6, P6, R12, R3, 0x1 ;  /* 0x000000030c067211 */ /* 0x000fe200078c08ff */
[----:B------:R3:W1:Y:S01]  /*31670*/  LDS.128 R16, [R2] ;  /* 0x0000000002107984 */ /* 0x0006620000000c00 */
[----:B------:R-:W-:-:S03]  /*31680*/  PRMT R13, R20, 0x7632, R13 ;  /* 0x00007632140d7816 */ /* 0x000fc6000000000d */
[----:B------:R4:W-:Y:S01]  /*31690*/  @P3 STG.E.U16 desc[UR6][R8.64], R7 ;  /* 0x0000000708003986 */ /* 0x0009e2000c101506 */
[----:B------:R-:W-:Y:S01]  /*316a0*/  ISETP.LT.AND P3, PT, R0, UR5, !P0 ;  /* 0x0000000500007c0c */ /* 0x000fe2000c761270 */
[----:B------:R-:W-:Y:S01]  /*316b0*/  VIADD R0, R12, UR4 ;  /* 0x000000040c007c36 */ /* 0x000fe20008000000 */
[----:B------:R-:W-:Y:S01]  /*316c0*/  ULDC UR5, c[0x0][0x22c] ;  /* 0x00008b0000057ab9 */ /* 0x000fe20000000800 */
[C---:B--2---:R-:W-:Y:S02]  /*316d0*/  VIADD R11, R4.reuse, 0x1d ;  /* 0x0000001d040b7836 */ /* 0x044fe40000000000 */
[----:B---3--:R-:W-:Y:S01]  /*316e0*/  VIADD R2, R4, 0xfb ;  /* 0x000000fb04027836 */ /* 0x008fe20000000000 */
[----:B----4-:R-:W-:Y:S01]  /*316f0*/  LEA.HI.X.SX32 R7, R12, R5, 0x1, P6 ;  /* 0x000000050c077211 */ /* 0x010fe200030f0eff */
        /* <DEDUP_REMOVED lines=22> */
[----:B------:R-:W-:-:S02]  /*31860*/  VIADD R13, R4, 0x20 ;  /* 0x00000020040d7836 */ /* 0x000fc40000000000 */
[----:B------:R-:W-:Y:S01]  /*31870*/  VIADD R20, R4, 0xff ;  /* 0x000000ff04147836 */ /* 0x000fe20000000000 */
        /* <DEDUP_REMOVED lines=35> */
[----:B--2---:R-:W-:Y:S01]  /*31ab0*/  VIADD R7, R4, 0x25 ;  /* 0x0000002504077836 */ /* 0x004fe20000000000 */
        /* <DEDUP_REMOVED lines=757> */
[----:B---3--:R-:W-:-:S03]  /*34a10*/  PRMT R7, R74, 0x7632, R7 ;  /* 0x000076324a077816 */ /* 0x008fc60000000007 */
[C---:B------:R-:W-:Y:S02]  /*34a20*/  VIADD R0, R12.reuse, UR4 ;  /* 0x000000040c007c36 */ /* 0x040fe40008000000 */
[----:B------:R2:W-:Y:S01]  /*34a30*/  @P3 STG.E.U16 desc[UR6][R10.64], R7 ;  /* 0x000000070a003986 */ /* 0x0005e2000c101506 */
[-C--:B------:R-:W-:Y:S02]  /*34a40*/  LEA R8, P3, R12, R3.reuse, 0x1 ;  /* 0x000000030c087211 */ /* 0x080fe400078608ff */
[----:B------:R-:W-:Y:S02]  /*34a50*/  LEA R6, P6, R0, R3, 0x1 ;  /* 0x0000000300067211 */ /* 0x000fe400078c08ff */
[----:B------:R-:W-:Y:S01]  /*34a60*/  LEA.HI.X.SX32 R9, R12, R5, 0x1, P3 ;  /* 0x000000050c097211 */ /* 0x000fe200018f0eff */
[C---:B------:R-:W-:Y:S01]  /*34a70*/  VIADD R12, R4.reuse, 0x8b ;  /* 0x0000008b040c7836 */ /* 0x040fe20000000000 */
[----:B------:R-:W-:Y:S01]  /*34a80*/  ISETP.LT.AND P3, PT, R13, UR5, !P0 ;  /* 0x000000050d007c0c */ /* 0x000fe2000c761270 */
[----:B------:R-:W-:Y:S01]  /*34a90*/  ULDC UR5, c[0x0][0x22c] ;  /* 0x00008b0000057ab9 */ /* 0x000fe20000000800 */
[----:B------:R-:W-:Y:S01]  /*34aa0*/  VIADD R13, R4, 0x8c ;  /* 0x0000008c040d7836 */ /* 0x000fe20000000000 */
[----:B------:R3:W-:Y:S01]  /*34ab0*/  @P5 STG.E.U16 desc[UR6][R8.64], R75 ;  /* 0x0000004b08005986 */ /* 0x0007e2000c101506 */
[----:B------:R-:W-:Y:S01]  /*34ac0*/  ISETP.LT.AND P5, PT, R12, UR5, !P0 ;  /* 0x000000050c007c0c */ /* 0x000fe2000c7a1270 */
[----:B------:R-:W-:Y:S01]  /*34ad0*/  ULDC UR5, c[0x0][0x22c] ;  /* 0x00008b0000057ab9 */ /* 0x000fe20000000800 */
[----:B--2---:R-:W-:-:S02]  /*34ae0*/  PRMT R11, R75, 0x7632, R11 ;  /* 0x000076324b0b7816 */ /* 0x004fc4000000000b */
[C---:B------:R-:W-:Y:S01]  /*34af0*/  LEA.HI.X.SX32 R7, R0.reuse, R5, 0x1, P6 ;  /* 0x0000000500077211 */ /* 0x040fe200030f0eff */
[----:B------:R-:W-:-:S04]  /*34b00*/  VIADD R0, R0, UR4 ;  /* 0x0000000400007c36 */ /* 0x000fc80008000000 */
[----:B------:R2:W-:Y:S01]  /*34b10*/  @P4 STG.E.U16 desc[UR6][R6.64], R11 ;  /* 0x0000000b06004986 */ /* 0x0005e2000c101506 */
[C---:B------:R-:W-:Y:S01]  /*34b20*/  LEA R10, P4, R0.reuse, R3, 0x1 ;  /* 0x00000003000a7211 */ /* 0x040fe200078808ff */
[----:B------:R-:W-:-:S05]  /*34b30*/  VIADD R12, R0, UR4 ;  /* 0x00000004000c7c36 */ /* 0x000fca0008000000 */
[----:B---3--:R-:W-:-:S04]  /*34b40*/  LEA R8, P6, R12, R3, 0x1 ;  /* 0x000000030c087211 */ /* 0x008fc800078c08ff */
[-C--:B------:R-:W-:Y:S01]  /*34b50*/  LEA.HI.X.SX32 R9, R12, R5.reuse, 0x1, P6 ;  /* 0x000000050c097211 */ /* 0x080fe200030f0eff */
[----:B--2---:R-:W-:Y:S01]  /*34b60*/  VIADD R7, R4, 0x8e ;  /* 0x0000008e04077836 */ /* 0x004fe20000000000 */
[----:B------:R-:W-:Y:S01]  /*34b70*/  LEA.HI.X.SX32 R11, R0, R5, 0x1, P4 ;  /* 0x00000005000b7211 */ /* 0x000fe200020f0eff */
[----:B------:R-:W-:Y:S01]  /*34b80*/  VIADD R0, R4, 0x8d ;  /* 0x0000008d04007836 */ /* 0x000fe20000000000 */
[----:B------:R-:W-:Y:S01]  /*34b90*/  ISETP.LT.AND P4, PT, R13, UR5, !P0 ;  /* 0x000000050d007c0c */ /* 0x000fe2000c781270 */
[----:B------:R-:W-:Y:S01]  /*34ba0*/  ULDC UR5, c[0x0][0x22c] ;  /* 0x00008b0000057ab9 */ /* 0x000fe20000000800 */
[----:B------:R-:W-:Y:S01]  /*34bb0*/  PRMT R13, R76, 0x7632, R13 ;  /* 0x000076324c0d7816 */ /* 0x000fe2000000000d */
[----:B------:R2:W-:Y:S01]  /*34bc0*/  @P2 STG.E.U16 desc[UR6][R10.64], R76 ;  /* 0x0000004c0a002986 */ /* 0x0005e2000c101506 */
[----:B------:R-:W-:Y:S01]  /*34bd0*/  ISETP.LT.AND P2, PT, R0, UR5, !P0 ;  /* 0x0000000500007c0c */ /* 0x000fe2000c741270 */
[----:B------:R-:W-:Y:S01]  /*34be0*/  VIADD R0, R12, UR4 ;  /* 0x000000040c007c36 */ /* 0x000fe20008000000 */
[----:B------:R-:W-:Y:S01]  /*34bf0*/  ULDC UR5, c[0x0][0x22c] ;  /* 0x00008b0000057ab9 */ /* 0x000fe20000000800 */
[----:B------:R3:W-:Y:S01]  /*34c00*/  @P1 STG.E.U16 desc[UR6][R8.64], R13 ;  /* 0x0000000d08001986 */ /* 0x0007e2000c101506 */
[----:B------:R-:W-:Y:S01]  /*34c10*/  ISETP.LT.AND P1, PT, R7, UR5, !P0 ;  /* 0x0000000507007c0c */ /* 0x000fe2000c721270 */
[C---:B------:R-:W-:Y:S01]  /*34c20*/  VIADD R12, R0.reuse, UR4 ;  /* 0x00000004000c7c36 */ /* 0x040fe20008000000 */
[----:B------:R-:W-:Y:S01]  /*34c30*/  LEA R6, P6, R0, R3, 0x1 ;  /* 0x0000000300067211 */ /* 0x000fe200078c08ff */
[----:B------:R-:W-:-:S03]  /*34c40*/  ULDC UR5, c[0x0][0x22c] ;  /* 0x00008b0000057ab9 */ /* 0x000fc60000000800 */
[----:B------:R-:W-:Y:S01]  /*34c50*/  LEA.HI.X.SX32 R7, R0, R5, 0x1, P6 ;  /* 0x0000000500077211 */ /* 0x000fe200030f0eff */
[----:B--2---:R-:W-:Y:S01]  /*34c60*/  VIADD R11, R4, 0x8f ;  /* 0x0000008f040b7836 */ /* 0x004fe20000000000 */
[C---:B------:R-:W-:Y:S01]  /*34c70*/  LEA R10, P6, R12.reuse, R3, 0x1 ;  /* 0x000000030c0a7211 */ /* 0x040fe200078c08ff */
[C---:B------:R-:W-:Y:S02]  /*34c80*/  VIADD R0, R12.reuse, UR4 ;  /* 0x000000040c007c36 */ /* 0x040fe40008000000 */
[----:B------:R2:W-:Y:S01]  /*34c90*/  @P3 STG.E.U16 desc[UR6][R6.64], R77 ;  /* 0x0000004d06003986 */ /* 0x0005e2000c101506 */
[----:B------:R-:W-:Y:S01]  /*34ca0*/  ISETP.LT.AND P3, PT, R11, UR5, !P0 ;  /* 0x000000050b007c0c */ /* 0x000fe2000c761270 */
[----:B------:R-:W-:Y:S01]  /*34cb0*/  ULDC UR5, c[0x0][0x22c] ;  /* 0x00008b0000057ab9 */ /* 0x000fe20000000800 */
[----:B------:R-:W-:Y:S01]  /*34cc0*/  LEA.HI.X.SX32 R11, R12, R5, 0x1, P6 ;  /* 0x000000050c0b7211 */ /* 0x000fe200030f0eff */
[----:B------:R-:W-:Y:S01]  /*34cd0*/  VIADD R12, R4, 0x90 ;  /* 0x00000090040c7836 */ /* 0x000fe20000000000 */
[----:B---3--:R-:W-:-:S02]  /*34ce0*/  LEA R8, P6, R0, R3, 0x1 ;  /* 0x0000000300087211 */ /* 0x008fc400078c08ff */
[----:B------:R-:W-:Y:S02]  /*34cf0*/  PRMT R13, R77, 0x7632, R13 ;  /* 0x000076324d0d7816 */ /* 0x000fe4000000000d */
[C---:B------:R-:W-:Y:S01]  /*34d00*/  LEA.HI.X.SX32 R9, R0.reuse, R5, 0x1, P6 ;  /* 0x0000000500097211 */ /* 0x040fe200030f0eff */
[----:B------:R-:W-:Y:S01]  /*34d10*/  VIADD R0, R0, UR4 ;  /* 0x0000000400007c36 */ /* 0x000fe20008000000 */
[----:B------:R-:W-:Y:S01]  /*34d20*/  ISETP.LT.AND P6, PT, R12, UR5, !P0 ;  /* 0x000000050c007c0c */ /* 0x000fe2000c7c1270 */
[----:B------:R3:W-:Y:S01]  /*34d30*/  @P5 STG.E.U16 desc[UR6][R10.64], R13 ;  /* 0x0000000d0a005986 */ /* 0x0007e2000c101506 */
[----:B--2---:R-:W-:Y:S01]  /*34d40*/  VIADD R7, R4, 0x91 ;  /* 0x0000009104077836 */ /* 0x004fe20000000000 */
[----:B------:R-:W-:Y:S01]  /*34d50*/  ULDC UR5, c[0x0][0x22c] ;  /* 0x00008b0000057ab9 */ /* 0x000fe20000000800 */
[C---:B------:R-:W-:Y:S01]  /*34d60*/  VIADD R12, R0.reuse, UR4 ;  /* 0x00000004000c7c36 */ /* 0x040fe20008000000 */
[----:B------:R2:W-:Y:S01]  /*34d70*/  @P4 STG.E.U16 desc[UR6][R8.64], R78 ;  /* 0x0000004e08004986 */ /* 0x0005e2000c101506 */
[----:B------:R-:W-:-:S02]  /*34d80*/  LEA R6, P4, R0, R3, 0x1 ;  /* 0x0000000300067211 */ /* 0x000fc400078808ff */
[----:B------:R-:W-:Y:S01]  /*34d90*/  ISETP.LT.AND P5, PT, R7, UR5, !P0 ;  /* 0x0000000507007c0c */ /* 0x000fe2000c7a1270 */
[----:B------:R-:W-:Y:S01]  /*34da0*/  ULDC UR5, c[0x0][0x22c] ;  /* 0x00008b0000057ab9 */ /* 0x000fe20000000800 */
[----:B------:R-:W-:Y:S01]  /*34db0*/  LEA.HI.X.SX32 R7, R0, R5, 0x1, P4 ;  /* 0x0000000500077211 */ /* 0x000fe200020f0eff */
[----:B------:R-:W-:Y:S01]  /*34dc0*/  VIADD R0, R4, 0x92 ;  /* 0x0000009204007836 */ /* 0x000fe20000000000 */
[----:B---3--:R-:W-:Y:S01]  /*34dd0*/  LEA R10, P4, R12, R3, 0x1 ;  /* 0x000000030c0a7211 */ /* 0x008fe200078808ff */
[----:B------:R-:W-:Y:S01]  /*34de0*/  VIADD R13, R4, 0x94 ;  /* 0x00000094040d7836 */ /* 0x000fe20000000000 */
[----:B--2---:R-:W-:Y:S02]  /*34df0*/  PRMT R9, R78, 0x7632, R9 ;  /* 0x000076324e097816 */ /* 0x004fe40000000009 */
[C---:B------:R-:W-:Y:S01]  /*34e00*/  LEA.HI.X.SX32 R11, R12.reuse, R5, 0x1, P4 ;  /* 0x000000050c0b7211 */ /* 0x040fe200020f0eff */
[----:B------:R-:W-:Y:S01]  /*34e10*/  VIADD R12, R12, UR4 ;  /* 0x000000040c0c7c36 */ /* 0x000fe20008000000 */
[----:B------:R-:W-:Y:S01]  /*34e20*/  ISETP.LT.AND P4, PT, R13, UR8, !P0 ;  /* 0x000000080d007c0c */ /* 0x000fe2000c781270 */
[----:B------:R2:W-:Y:S01]  /*34e30*/  @P2 STG.E.U16 desc[UR6][R6.64], R9 ;  /* 0x0000000906002986 */ /* 0x0005e2000c101506 */
[----:B------:R-:W-:Y:S01]  /*34e40*/  ISETP.LT.AND P2, PT, R0, UR5, !P0 ;  /* 0x0000000500007c0c */ /* 0x000fe2000c741270 */
[----:B------:R-:W-:Y:S01]  /*34e50*/  VIADD R0, R4, 0x93 ;  /* 0x0000009304007836 */ /* 0x000fe20000000000 */
[----:B------:R-:W-:Y:S01]  /*34e60*/  ULDC UR5, c[0x0][0x22c] ;  /* 0x00008b0000057ab9 */ /* 0x000fe20000000800 */
[----:B------:R-:W-:Y:S01]  /*34e70*/  @P1 STG.E.U16 desc[UR6][R10.64], R79 ;  /* 0x0000004f0a001986 */ /* 0x000fe2000c101506 */
[----:B------:R-:W-:Y:S01]  /*34e80*/  LEA R8, P1, R12, R3, 0x1 ;  /* 0x000000030c087211 */ /* 0x000fe200078208ff */
[----:B------:R-:W-:Y:S01]  /*34e90*/  VIADD R13, R4, 0x95 ;  /* 0x00000095040d7836 */ /* 0x000fe20000000000 */
[----:B------:R-:W-:Y:S01]  /*34ea0*/  ULDC UR8, c[0x0][0x248] ;  /* 0x0000920000087ab9 */ /* 0x000fe20000000800 */
[----:B--2---:R-:W-:-:S02]  /*34eb0*/  PRMT R7, R79, 0x7632, R7 ;  /* 0x000076324f077816 */ /* 0x004fc40000000007 */
[C---:B------:R-:W-:Y:S01]  /*34ec0*/  LEA.HI.X.SX32 R9, R12.reuse, R5, 0x1, P1 ;  /* 0x000000050c097211 */ /* 0x040fe200008f0eff */
[----:B------:R-:W-:Y:S01]  /*34ed0*/  VIADD R12, R12, UR4 ;  /* 0x000000040c0c7c36 */ /* 0x000fe20008000000 */
[----:B------:R-:W-:Y:S01]  /*34ee0*/  ULDC UR4, c[0x0][0x248] ;  /* 0x0000920000047ab9 */ /* 0x000fe20000000800 */
[----:B------:R-:W-:Y:S01]  /*34ef0*/  ISETP.LT.AND P1, PT, R0, UR5, !P0 ;  /* 0x0000000500007c0c */ /* 0x000fe2000c721270 */
[----:B------:R-:W-:Y:S01]  /*34f00*/  ULDC UR5, c[0x0][0x22c] ;  /* 0x00008b0000057ab9 */ /* 0x000fe20000000800 */
[----:B------:R2:W-:Y:S01]  /*34f10*/  @P3 STG.E.U16 desc[UR6][R8.64], R7 ;  /* 0x0000000708003986 */ /* 0x0005e2000c101506 */
[C---:B------:R-:W-:Y:S01]  /*34f20*/  LEA R6, P3, R12.reuse, R3, 0x1 ;  /* 0x000000030c067211 */ /* 0x040fe200078608ff */
[C---:B------:R-:W-:Y:S01]  /*34f30*/  VIADD R0, R12.reuse, UR4 ;  /* 0x000000040c007c36 */ /* 0x040fe20008000000 */
[----:B------:R-:W-:Y:S02]  /*34f40*/  ULDC UR4, c[0x0][0x248] ;  /* 0x0000920000047ab9 */ /* 0x000fe40000000800 */
[----:B--2---:R-:W-:Y:S01]  /*34f50*/  LEA.HI.X.SX32 R7, R12, R5, 0x1, P3 ;  /* 0x000000050c077211 */ /* 0x004fe200018f0eff */
[C---:B------:R-:W-:Y:S01]  /*34f60*/  VIADD R12, R0.reuse, UR4 ;  /* 0x00000004000c7c36 */ /* 0x040fe20008000000 */
[----:B------:R-:W-:Y:S01]  /*34f70*/  LEA R10, P3, R0, R3, 0x1 ;  /* 0x00000003000a7211 */ /* 0x000fe200078608ff */
[----:B------:R-:W-:Y:S01]  /*34f80*/  ULDC UR4, c[0x0][0x248] ;  /* 0x0000920000047ab9 */ /* 0x000fe20000000800 */
[----:B------:R-:W-:Y:S01]  /*34f90*/  PRMT R9, R80, 0x7632, R9 ;  /* 0x0000763250097816 */ /* 0x000fe20000000009 */
[----:B------:R-:W-:Y:S01]  /*34fa0*/  @P6 STG.E.U16 desc[UR6][R6.64], R80 ;  /* 0x0000005006006986 */ /* 0x000fe2000c101506 */
[----:B------:R-:W-:Y:S01]  /*34fb0*/  LEA.HI.X.SX32 R11, R0, R5, 0x1, P3 ;  /* 0x00000005000b7211 */ /* 0x000fe200018f0eff */
[----:B------:R-:W-:Y:S01]  /*34fc0*/  VIADD R0, R4, 0x96 ;  /* 0x0000009604007836 */ /* 0x000fe20000000000 */
[----:B------:R-:W-:-:S02]  /*34fd0*/  LEA R8, P6, R12, R3, 0x1 ;  /* 0x000000030c087211 */ /* 0x000fc400078c08ff */
[----:B------:R-:W-:Y:S01]  /*34fe0*/  ISETP.LT.AND P3, PT, R13, UR5, !P0 ;  /* 0x000000050d007c0c */ /* 0x000fe2000c761270 */
[----:B------:R2:W-:Y:S01]  /*34ff0*/  @P5 STG.E.U16 desc[UR6][R10.64], R9 ;  /* 0x000000090a005986 */ /* 0x0005e2000c101506 */
[----:B------:R-:W-:Y:S01]  /*35000*/  ULDC UR5, c[0x0][0x22c] ;  /* 0x00008b0000057ab9 */ /* 0x000fe20000000800 */
[----:B------:R-:W-:Y:S01]  /*35010*/  VIADD R13, R4, 0x9b ;  /* 0x0000009b040d7836 */ /* 0x000fe20000000000 */
[----:B------:R-:W-:Y:S01]  /*35020*/  ISETP.LT.AND P5, PT, R0, UR5, !P0 ;  /* 0x0000000500007c0c */ /* 0x000fe2000c7a1270 */
[----:B------:R-:W-:Y:S01]  /*35030*/  ULDC UR5, c[0x0][0x22c] ;  /* 0x00008b0000057ab9 */ /* 0x000fe20000000800 */
[C---:B--2---:R-:W-:Y:S01]  /*35040*/  LEA.HI.X.SX32 R9, R12.reuse, R5, 0x1, P6 ;  /* 0x000000050c097211 */ /* 0x044fe200030f0eff */
[----:B------:R-:W-:Y:S01]  /*35050*/  VIADD R12, R12, UR4 ;  /* 0x000000040c0c7c36 */ /* 0x000fe20008000000 */
[----:B------:R-:W-:Y:S01]  /*35060*/  ULDC UR4, c[0x0][0x248] ;  /* 0x0000920000047ab9 */ /* 0x000fe20000000800 */
[----:B------:R-:W-:Y:S01]  /*35070*/  VIADD R10, R4, 0x97 ;  /* 0x00000097040a7836 */ /* 0x000fe20000000000 */
[----:B------:R-:W-:Y:S01]  /*35080*/  PRMT R11, R81, 0x7632, R11 ;  /* 0x00007632510b7816 */ /* 0x000fe2000000000b */
[----:B------:R2:W-:Y:S01]  /*35090*/  @P2 STG.E.U16 desc[UR6][R8.64], R81 ;  /* 0x0000005108002986 */ /* 0x0005e2000c101506 */
[C---:B------:R-:W-:Y:S01]  /*350a0*/  LEA R6, P2, R12.reuse, R3, 0x1 ;  /* 0x000000030c067211 */ /* 0x040fe200078408ff */
[----:B------:R-:W-:Y:S01]  /*350b0*/  VIADD R0, R12, UR4 ;  /* 0x000000040c007c36 */ /* 0x000fe20008000000 */
[----:B------:R-:W-:-:S02]  /*350c0*/  ULDC UR4, c[0x0][0x22c] ;  /* 0x00008b0000047ab9 */ /* 0x000fc40000000800 */
[----:B------:R-:W-:Y:S01]  /*350d0*/  LEA.HI.X.SX32 R7, R12, R5, 0x1, P2 ;  /* 0x000000050c077211 */ /* 0x000fe200010f0eff */
[----:B------:R-:W-:Y:S01]  /*350e0*/  VIADD R12, R4, 0x98 ;  /* 0x00000098040c7836 */ /* 0x000fe20000000000 */
[----:B------:R-:W-:Y:S01]  /*350f0*/  ISETP.LT.AND P2, PT, R10, UR5, !P0 ;  /* 0x000000050a007c0c */ /* 0x000fe2000c741270 */
[----:B------:R-:W-:Y:S01]  /*35100*/  ULDC UR5, c[0x0][0x22c] ;  /* 0x00008b0000057ab9 */ /* 0x000fe20000000800 */
[----:B------:R-:W-:Y:S01]  /*35110*/  LEA R10, P6, R0, R3, 0x1 ;  /* 0x00000003000a7211 */ /* 0x000fe200078c08ff */
[----:B------:R3:W-:Y:S01]  /*35120*/  @P1 STG.E.U16 desc[UR6][R6.64], R11 ;  /* 0x0000000b06001986 */ /* 0x0007e2000c101506 */
[----:B------:R-:W-:Y:S01]  /*35130*/  ISETP.LT.AND P1, PT, R12, UR4, !P0 ;  /* 0x000000040c007c0c */ /* 0x000fe2000c721270 */
[----:B------:R-:W-:Y:S01]  /*35140*/  ULDC UR4, c[0x0][0x248] ;  /* 0x0000920000047ab9 */ /* 0x000fe20000000800 */
[----:B--2---:R-:W-:Y:S01]  /*35150*/  VIADD R9, R4, 0x99 ;  /* 0x0000009904097836 */ /* 0x004fe20000000000 */
[C---:B---3--:R-:W-:Y:S01]  /*35160*/  LEA.HI.X.SX32 R11, R0.reuse, R5, 0x1, P6 ;  /* 0x00000005000b7211 */ /* 0x048fe200030f0eff */
[----:B------:R-:W-:Y:S01]  /*35170*/  VIADD R0, R0, UR4 ;  /* 0x0000000400007c36 */ /* 0x000fe20008000000 */
[----:B------:R-:W-:Y:S01]  /*35180*/  ULDC UR4, c[0x0][0x22c] ;  /* 0x00008b0000047ab9 */ /* 0x000fe20000000800 */
[----:B------:R-:W-:Y:S01]  /*35190*/  PRMT R7, R82, 0x7632, R7 ;  /* 0x0000763252077816 */ /* 0x000fe20000000007 */
[----:B------:R-:W-:Y:S01]  /*351a0*/  VIADD R6, R4, 0x9a ;  /* 0x0000009a04067836 */ /* 0x000fe20000000000 */
[----:B------:R-:W-:Y:S01]  /*351b0*/  @P4 STG.E.U16 desc[UR6][R10.64], R82 ;  /* 0x000000520a004986 */ /* 0x000fe2000c101506 */
[----:B------:R-:W-:-:S02]  /*351c0*/  LEA R8, P6, R0, R3, 0x1 ;  /* 0x0000000300087211 */ /* 0x000fc400078c08ff */
[----:B------:R-:W-:Y:S01]  /*351d0*/  ISETP.LT.AND P4, PT, R9, UR4, !P0 ;  /* 0x0000000409007c0c */ /* 0x000fe2000c781270 */
[----:B------:R-:W-:Y:S01]  /*351e0*/  ULDC UR4, c[0x0][0x248] ;  /* 0x0000920000047ab9 */ /* 0x000fe20000000800 */
[C---:B------:R-:W-:Y:S01]  /*351f0*/  LEA.HI.X.SX32 R9, R0.reuse, R5, 0x1, P6 ;  /* 0x0000000500097211 */ /* 0x040fe200030f0eff */
[----:B------:R-:W-:Y:S01]  /*35200*/  VIADD R0, R0, UR4 ;  /* 0x0000000400007c36 */ /* 0x000fe20008000000 */
[----:B------:R-:W-:Y:S01]  /*35210*/  ULDC UR4, c[0x0][0x248] ;  /* 0x0000920000047ab9 */ /* 0x000fe20000000800 */
[----:B------:R-:W-:Y:S01]  /*35220*/  ISETP.LT.AND P6, PT, R6, UR5, !P0 ;  /* 0x0000000506007c0c */ /* 0x000fe2000c7c1270 */
[----:B------:R-:W-:Y:S01]  /*35230*/  ULDC UR5, c[0x0][0x248] ;  /* 0x0000920000057ab9 */ /* 0x000fe20000000800 */
[----:B------:R2:W-:Y:S01]  /*35240*/  @P3 STG.E.U16 desc[UR6][R8.64], R7 ;  /* 0x0000000708003986 */ /* 0x0005e2000c101506 */
[C---:B------:R-:W-:Y:S01]  /*35250*/  LEA R6, P3, R0.reuse, R3, 0x1 ;  /* 0x0000000300067211 */ /* 0x040fe200078608ff */
[----:B------:R-:W-:Y:S01]  /*35260*/  VIADD R12, R0, UR4 ;  /* 0x00000004000c7c36 */ /* 0x000fe20008000000 */
[----:B------:R-:W-:-:S02]  /*35270*/  ULDC UR4, c[0x0][0x22c] ;  /* 0x00008b0000047ab9 */ /* 0x000fc40000000800 */
[----:B--2---:R-:W-:Y:S01]  /*35280*/  LEA.HI.X.SX32 R7, R0, R5, 0x1, P3 ;  /* 0x0000000500077211 */ /* 0x004fe200018f0eff */
[C---:B------:R-:W-:Y:S01]  /*35290*/  VIADD R0, R12.reuse, UR5 ;  /* 0x000000050c007c36 */ /* 0x040fe20008000000 */
[C---:B------:R-:W-:Y:S01]  /*352a0*/  LEA R10, P3, R12.reuse, R3, 0x1 ;  /* 0x000000030c0a7211 */ /* 0x040fe200078608ff */
[----:B------:R-:W-:Y:S01]  /*352b0*/  ULDC UR5, c[0x0][0x22c] ;  /* 0x00008b0000057ab9 */ /* 0x000fe20000000800 */
[----:B------:R-:W-:Y:S01]  /*352c0*/  PRMT R9, R83, 0x7632, R9 ;  /* 0x0000763253097816 */ /* 0x000fe20000000009 */
[----:B------:R-:W-:Y:S01]  /*352d0*/  @P5 STG.E.U16 desc[UR6][R6.64], R83 ;  /* 0x0000005306005986 */ /* 0x000fe2000c101506 */
[----:B------:R-:W-:Y:S01]  /*352e0*/  LEA.HI.X.SX32 R11, R12, R5, 0x1, P3 ;  /* 0x000000050c0b7211 */ /* 0x000fe200018f0eff */
[----:B------:R-:W-:Y:S01]  /*352f0*/  VIADD R12, R4, 0x9c ;  /* 0x0000009c040c7836 */ /* 0x000fe20000000000 */
[----:B------:R-:W-:Y:S02]  /*35300*/  LEA R8, P3, R0, R3, 0x1 ;  /* 0x0000000300087211 */ /* 0x000fe400078608ff */
[----:B------:R-:W-:Y:S01]  /*35310*/  ISETP.LT.AND P5, PT, R13, UR4, !P0 ;  /* 0x000000040d007c0c */ /* 0x000fe2000c7a1270 */
[----:B------:R2:W-:Y:S01]  /*35320*/  @P2 STG.E.U16 desc[UR6][R10.64], R9 ;  /* 0x000000090a002986 */ /* 0x0005e2000c101506 */
[----:B------:R-:W-:Y:S01]  /*35330*/  ULDC UR4, c[0x0][0x22c] ;  /* 0x00008b0000047ab9 */ /* 0x000fe20000000800 */
[----:B------:R-:W-:Y:S01]  /*35340*/  VIADD R13, R4, 0x9f ;  /* 0x0000009f040d7836 */ /* 0x000fe20000000000 */
[----:B--2---:R-:W-:Y:S01]  /*35350*/  LEA.HI.X.SX32 R9, R0, R5, 0x1, P3 ;  /* 0x0000000500097211 */ /* 0x004fe200018f0eff */
[----:B------:R-:W-:Y:S01]  /*35360*/  VIADD R10, R4, 0x9e ;  /* 0x0000009e040a7836 */ /* 0x000fe20000000000 */
[----:B------:R-:W-:Y:S01]  /*35370*/  ISETP.LT.AND P3, PT, R12, UR4, !P0 ;  /* 0x000000040c007c0c */ /* 0x000fe2000c761270 */
[----:B------:R-:W-:Y:S01]  /*35380*/  ULDC UR4, c[0x0][0x248] ;  /* 0x0000920000047ab9 */ /* 0x000fe20000000800 */
[----:B------:R-:W-:Y:S01]  /*35390*/  VIADD R12, R4, 0x9d ;  /* 0x0000009d040c7836 */ /* 0x000fe20000000000 */
[----:B------:R2:W-:Y:S01]  /*353a0*/  @P1 STG.E.U16 desc[UR6][R8.64], R84 ;  /* 0x0000005408001986 */ /* 0x0005e2000c101506 */
[----:B------:R-:W-:Y:S01]  /*353b0*/  VIADD R0, R0, UR4 ;  /* 0x0000000400007c36 */ /* 0x000fe20008000000 */
[----:B------:R-:W-:-:S02]  /*353c0*/  ULDC UR4, c[0x0][0x22c] ;  /* 0x00008b0000047ab9 */ /* 0x000fc40000000800 */
[----:B------:R-:W-:Y:S01]  /*353d0*/  ISETP.LT.AND P2, PT, R12, UR4, !P0 ;  /* 0x000000040c007c0c */ /* 0x000fe2000c741270 */
[----:B------:R-:W-:Y:S01]  /*353e0*/  ULDC UR4, c[0x0][0x248] ;  /* 0x0000920000047ab9 */ /* 0x000fe20000000800 */
[----:B------:R-:W-:-:S04]  /*353f0*/  LEA R6, P1, R0, R3, 0x1 ;  /* 0x0000000300067211 */ /* 0x000fc800078208ff */
[C---:B------:R-:W-:Y:S01]  /*35400*/  LEA.HI.X.SX32 R7, R0.reuse, R5, 0x1, P1 ;  /* 0x0000000500077211 */ /* 0x040fe200008f0eff */
[----:B------:R-:W-:Y:S01]  /*35410*/  VIADD R0, R0, UR4 ;  /* 0x0000000400007c36 */ /* 0x000fe20008000000 */
[----:B--2---:R-:W-:Y:S01]  /*35420*/  PRMT R9, R84, 0x7632, R9 ;  /* 0x0000763254097816 */ /* 0x004fe20000000009 */
[----:B------:R-:W-:Y:S01]  /*35430*/  ULDC UR4, c[0x0][0x248] ;  /* 0x0000920000047ab9 */ /* 0x000fe20000000800 */
[----:B------:R-:W-:Y:S01]  /*35440*/  ISETP.LT.AND P1, PT, R10, UR5, !P0 ;  /* 0x000000050a007c0c */ /* 0x000fe2000c721270 */
[C---:B------:R-:W-:Y:S01]  /*35450*/  VIADD R12, R0.reuse, UR4 ;  /* 0x00000004000c7c36 */ /* 0x040fe20008000000 */
[----:B------:R-:W-:Y:S01]  /*35460*/  ULDC UR4, c[0x0][0x248] ;  /* 0x0000920000047ab9 */ /* 0x000fe20000000800 */
[----:B------:R2:W-:Y:S01]  /*35470*/  @P4 STG.E.U16 desc[UR6][R6.64], R9 ;  /* 0x0000000906004986 */ /* 0x0005e2000c101506 */
[----:B------:R-:W-:Y:S01]  /*35480*/  LEA R8, P4, R0, R3, 0x1 ;  /* 0x0000000300087211 */ /* 0x000fe200078808ff */
[----:B------:R-:W-:-:S03]  /*35490*/  ULDC UR5, c[0x0][0x22c] ;  /* 0x00008b0000057ab9 */ /* 0x000fc60000000800 */
        /* <DEDUP_REMOVED lines=13> */
[C---:B--2---:R-:W-:Y:S01]  /*35570*/  LEA.HI.X.SX32 R7, R0.reuse, R5, 0x1, P6 ;  /* 0x0000000500077211 */ /* 0x044fe200030f0eff */
[----:B------:R-:W-:Y:S01]  /*35580*/  VIADD R0, R0, UR4 ;  /* 0x0000000400007c36 */ /* 0x000fe20008000000 */
[----:B------:R-:W-:Y:S01]  /*35590*/  ULDC UR4, c[0x0][0x248] ;  /* 0x0000920000047ab9 */ /* 0x000fe20000000800 */
[----:B------:R-:W-:Y:S01]  /*355a0*/  ISETP.LT.AND P6, PT, R12, UR5, !P0 ;  /* 0x000000050c007c0c */ /* 0x000fe2000c7c1270 */
[----:B------:R-:W-:Y:S01]  /*355b0*/  VIADD R10, R4, 0xa1 ;  /* 0x000000a1040a7836 */ /* 0x000fe20000000000 */
[----:B------:R2:W-:Y:S01]  /*355c0*/  @P3 STG.E.U16 desc[UR6][R6.64], R86 ;  /* 0x0000005606003986 */ /* 0x0005e2000c101506 */
[C---:B------:R-:W-:Y:S01]  /*355d0*/  LEA R8, P3, R0.reuse, R3, 0x1 ;  /* 0x0000000300087211 */ /* 0x040fe200078608ff */
[C---:B------:R-:W-:Y:S01]  /*355e0*/  VIADD R12, R0.reuse, UR4 ;  /* 0x00000004000c7c36 */ /* 0x040fe20008000000 */
[----:B------:R-:W-:Y:S01]  /*355f0*/  ULDC UR5, c[0x0][0x22c] ;  /* 0x00008b0000057ab9 */ /* 0x000fe20000000800 */
[----:B------:R-:W-:Y:S01]  /*35600*/  ULDC UR4, c[0x0][0x22c] ;  /* 0x00008b0000047ab9 */ /* 0x000fe20000000800 */
[----:B------:R-:W-:Y:S01]  /*35610*/  LEA.HI.X.SX32 R9, R0, R5, 0x1, P3 ;  /* 0x0000000500097211 */ /* 0x000fe200018f0eff */
[----:B------:R-:W-:Y:S01]  /*35620*/  VIADD R0, R4, 0xa2 ;  /* 0x000000a204007836 */ /* 0x000fe20000000000 */
[----:B------:R-:W-:Y:S01]  /*35630*/  ISETP.LT.AND P5, PT, R10, UR5, !P0 ;  /* 0x000000050a007c0c */ /* 0x000fe2000c7a1270 */
[----:B------:R-:W-:Y:S01]  /*35640*/  ULDC UR5, c[0x0][0x22c] ;  /* 0x00008b0000057ab9 */ /* 0x000fe20000000800 */
[----:B------:R-:W-:-:S02]  /*35650*/  LEA R10, P3, R12, R3, 0x1 ;  /* 0x000000030c0a7211 */ /* 0x000fc400078608ff */
[----:B--2---:R-:W-:Y:S02]  /*35660*/  PRMT R7, R86, 0x7632, R7 ;  /* 0x0000763256077816 */ /* 0x004fe40000000007 */
[----:B------:R-:W-:-:S03]  /*35670*/  LEA.HI.X.SX32 R11, R12, R5, 0x1, P3 ;  /* 0x000000050c0b7211 */ /* 0x000fc600018f0eff */
[----:B------:R2:W-:Y:S01]  /*35680*/  @P2 STG.E.U16 desc[UR6][R8.64], R7 ;  /* 0x0000000708002986 */ /* 0x0005e2000c101506 */
[----:B------:R-:W-:Y:S01]  /*35690*/  ISETP.LT.AND P2, PT, R0, UR4, !P0 ;  /* 0x0000000400007c0c */ /* 0x000fe2000c741270 */
[----:B------:R-:W-:Y:S01]  /*356a0*/  ULDC UR4, c[0x0][0x248] ;  /* 0x0000920000047ab9 */ /* 0x000fe20000000800 */
[----:B------:R-:W-:Y:S01]  /*356b0*/  VIADD R0, R4, 0xa3 ;  /* 0x000000a304007836 */ /* 0x000fe20000000000 */
[----:B------:R-:W-:Y:S01]  /*356c0*/  @P1 STG.E.U16 desc[UR6][R10.64], R87 ;  /* 0x000000570a001986 */ /* 0x000fe2000c101506 */
[----:B------:R-:W-:Y:S01]  /*356d0*/  VIADD R12, R12, UR4 ;  /* 0x000000040c0c7c36 */ /* 0x000fe20008000000 */
[----:B------:R-:W-:Y:S02]  /*356e0*/  ULDC UR4, c[0x0][0x22c] ;  /* 0x00008b0000047ab9 */ /* 0x000fe40000000800 */
[----:B------:R-:W-:Y:S01]  /*356f0*/  ISETP.LT.AND P1, PT, R0, UR4, !P0 ;  /* 0x0000000400007c0c */ /* 0x000fe2000c721270 */
[----:B------:R-:W-:Y:S01]  /*35700*/  ULDC UR4, c[0x0][0x248] ;  /* 0x0000920000047ab9 */ /* 0x000fe20000000800 */
[----:B------:R-:W-:Y:S01]  /*35710*/  LEA R6, P3, R12, R3, 0x1 ;  /* 0x000000030c067211 */ /* 0x000fe200078608ff */
[----:B------:R-:W-:Y:S01]  /*35720*/  VIADD R0, R4, 0xa4 ;  /* 0x000000a404007836 */ /* 0x000fe20000000000 */
        /* <DEDUP_REMOVED lines=487> */
[----:B0-----:R0:W-:Y:S01]  /*375a0*/  @P1 STG.E.U16 desc[UR6][R8.64], R116 ;  /* 0x0000007408001986 */ /* 0x0011e2000c101506 */
[----:B------:R-:W-:Y:S01]  /*375b0*/  VIADD R0, R0, UR4 ;  /* 0x0000000400007c36 */ /* 0x000fe20008000000 */
[----:B------:R-:W-:-:S02]  /*375c0*/  ULDC UR4, c[0x0][0x22c] ;  /* 0x00008b0000047ab9 */ /* 0x000fc40000000800 */
[----:B------:R-:W-:Y:S01]  /*375d0*/  ISETP.LT.AND P2, PT, R12, UR4, !P0 ;  /* 0x000000040c007c0c */ /* 0x000fe2000c741270 */
[----:B------:R-:W-:Y:S01]  /*375e0*/  ULDC UR4, c[0x0][0x248] ;  /* 0x0000920000047ab9 */ /* 0x000fe20000000800 */
[----:B------:R-:W-:-:S04]  /*375f0*/  LEA R6, P1, R0, R3, 0x1 ;  /* 0x0000000300067211 */ /* 0x000fc800078208ff */
[C---:B------:R-:W-:Y:S01]  /*37600*/  LEA.HI.X.SX32 R7, R0.reuse, R5, 0x1, P1 ;  /* 0x0000000500077211 */ /* 0x040fe200008f0eff */
[----:B------:R-:W-:Y:S01]  /*37610*/  VIADD R0, R0, UR4 ;  /* 0x0000000400007c36 */ /* 0x000fe20008000000 */
[----:B0-----:R-:W-:Y:S01]  /*37620*/  PRMT R9, R116, 0x7632, R9 ;  /* 0x0000763274097816 */ /* 0x001fe20000000009 */
[----:B------:R-:W-:Y:S01]  /*37630*/  ULDC UR4, c[0x0][0x248] ;  /* 0x0000920000047ab9 */ /* 0x000fe20000000800 */
[----:B------:R-:W-:Y:S01]  /*37640*/  ISETP.LT.AND P1, PT, R10, UR5, !P0 ;  /* 0x000000050a007c0c */ /* 0x000fe2000c721270 */
[C---:B------:R-:W-:Y:S01]  /*37650*/  VIADD R12, R0.reuse, UR4 ;  /* 0x00000004000c7c36 */ /* 0x040fe20008000000 */
[----:B------:R-:W-:Y:S01]  /*37660*/  ULDC UR4, c[0x0][0x248] ;  /* 0x0000920000047ab9 */ /* 0x000fe20000000800 */
[----:B------:R0:W-:Y:S01]  /*37670*/  @P4 STG.E.U16 desc[UR6][R6.64], R9 ;  /* 0x0000000906004986 */ /* 0x0001e2000c101506 */
[----:B------:R-:W-:Y:S01]  /*37680*/  LEA R8, P4, R0, R3, 0x1 ;  /* 0x0000000300087211 */ /* 0x000fe200078808ff */
[----:B------:R-:W-:-:S03]  /*37690*/  ULDC UR5, c[0x0][0x22c] ;  /* 0x00008b0000057ab9 */ /* 0x000fc60000000800 */
[----:B0-----:R-:W-:Y:S01]  /*376a0*/  LEA.HI.X.SX32 R9, R0, R5, 0x1, P4 ;  /* 0x0000000500097211 */ /* 0x001fe200020f0eff */
        /* <DEDUP_REMOVED lines=12> */
[C---:B0-----:R-:W-:Y:S01]  /*37770*/  LEA.HI.X.SX32 R7, R0.reuse, R5, 0x1, P6 ;  /* 0x0000000500077211 */ /* 0x041fe200030f0eff */
        /* <DEDUP_REMOVED lines=14> */
[----:B0-----:R-:W-:Y:S02]  /*37860*/  PRMT R7, R118, 0x7632, R7 ;  /* 0x0000763276077816 */ /* 0x001fe40000000007 */
[----:B------:R-:W-:Y:S02]  /*37870*/  LEA.HI.X.SX32 R11, R12, R5, 0x1, P3 ;  /* 0x000000050c0b7211 */ /* 0x000fe400018f0eff */
[----:B------:R-:W-:Y:S01]  /*37880*/  ISETP.LT.AND P3, PT, R0, UR4, !P0 ;  /* 0x0000000400007c0c */ /* 0x000fe2000c761270 */
[----:B------:R-:W-:Y:S01]  /*37890*/  ULDC UR4, c[0x0][0x248] ;  /* 0x0000920000047ab9 */ /* 0x000fe20000000800 */
[----:B------:R-:W-:Y:S01]  /*378a0*/  VIADD R0, R4, 0xe3 ;  /* 0x000000e304007836 */ /* 0x000fe20000000000 */
[----:B------:R0:W-:Y:S01]  /*378b0*/  @P2 STG.E.U16 desc[UR6][R8.64], R7 ;  /* 0x0000000708002986 */ /* 0x0001e2000c101506 */
[----:B------:R-:W-:Y:S01]  /*378c0*/  VIADD R12, R12, UR4 ;  /* 0x000000040c0c7c36 */ /* 0x000fe20008000000 */
[----:B------:R-:W-:Y:S02]  /*378d0*/  ULDC UR4, c[0x0][0x22c] ;  /* 0x00008b0000047ab9 */ /* 0x000fe40000000800 */
[----:B------:R-:W-:Y:S01]  /*378e0*/  @P1 STG.E.U16 desc[UR6][R10.64], R119 ;  /* 0x000000770a001986 */ /* 0x000fe2000c101506 */
[----:B------:R-:W-:Y:S01]  /*378f0*/  ISETP.LT.AND P2, PT, R0, UR4, !P0 ;  /* 0x0000000400007c0c */ /* 0x000fe2000c741270 */
[----:B------:R-:W-:Y:S01]  /*37900*/  ULDC UR4, c[0x0][0x248] ;  /* 0x0000920000047ab9 */ /* 0x000fe20000000800 */
[----:B------:R-:W-:Y:S01]  /*37910*/  LEA R6, P1, R12, R3, 0x1 ;  /* 0x000000030c067211 */ /* 0x000fe200078208ff */
[----:B------:R-:W-:Y:S01]  /*37920*/  VIADD R0, R4, 0xe4 ;  /* 0x000000e404007836 */ /* 0x000fe20000000000 */
[----:B0-----:R-:W-:-:S02]  /*37930*/  PRMT R9, R119, 0x7632, R9 ;  /* 0x0000763277097816 */ /* 0x001fc40000000009 */
        /* <DEDUP_REMOVED lines=9> */
[----:B0-----:R-:W-:Y:S01]  /*379d0*/  LEA.HI.X.SX32 R9, R12, R5, 0x1, P4 ;  /* 0x000000050c097211 */ /* 0x001fe200020f0eff */
[C---:B------:R-:W-:Y:S01]  /*379e0*/  VIADD R12, R0.reuse, UR4 ;  /* 0x00000004000c7c36 */ /* 0x040fe20008000000 */
[----:B------:R-:W-:Y:S01]  /*379f0*/  LEA R10, P4, R0, R3, 0x1 ;  /* 0x00000003000a7211 */ /* 0x000fe200078808ff */
[----:B------:R-:W-:Y:S01]  /*37a00*/  ULDC UR4, c[0x0][0x248] ;  /* 0x0000920000047ab9 */ /* 0x000fe20000000800 */
[----:B-1----:R-:W-:Y:S01]  /*37a10*/  PRMT R7, R120, 0x7632, R7 ;  /* 0x0000763278077816 */ /* 0x002fe20000000007 */
        /* <DEDUP_REMOVED lines=17> */
[----:B------:R-:W-:Y:S01]  /*37b30*/  PRMT R11, R121, 0x7632, R11 ;  /* 0x00007632790b7816 */ /* 0x000fe2000000000b */
[----:B------:R-:W-:Y:S01]  /*37b40*/  ULDC UR4, c[0x0][0x22c] ;  /* 0x00008b0000047ab9 */ /* 0x000fe20000000800 */
[----:B------:R-:W-:Y:S01]  /*37b50*/  LEA.HI.X.SX32 R9, R12, R5, 0x1, P3 ;  /* 0x000000050c097211 */ /* 0x000fe200018f0eff */
[----:B------:R-:W-:Y:S01]  /*37b60*/  VIADD R12, R4, 0xe8 ;  /* 0x000000e8040c7836 */ /* 0x000fe20000000000 */
[----:B------:R-:W-:Y:S01]  /*37b70*/  ISETP.LT.AND P5, PT, R10, UR5, !P0 ;  /* 0x000000050a007c0c */ /* 0x000fe2000c7a1270 */
[----:B------:R-:W-:Y:S01]  /*37b80*/  ULDC UR5, c[0x0][0x22c] ;  /* 0x00008b0000057ab9 */ /* 0x000fe20000000800 */
[----:B------:R-:W-:Y:S01]  /*37b90*/  LEA R10, P3, R0, R3, 0x1 ;  /* 0x00000003000a7211 */ /* 0x000fe200078608ff */
[----:B------:R1:W-:Y:S01]  /*37ba0*/  @P2 STG.E.U16 desc[UR6][R8.64], R11 ;  /* 0x0000000b08002986 */ /* 0x0003e2000c101506 */
[----:B0-----:R-:W-:-:S02]  /*37bb0*/  VIADD R7, R4, 0xe9 ;  /* 0x000000e904077836 */ /* 0x001fc40000000000 */
[----:B-1----:R-:W-:Y:S01]  /*37bc0*/  LEA.HI.X.SX32 R11, R0, R5, 0x1, P3 ;  /* 0x00000005000b7211 */ /* 0x002fe200018f0eff */
[----:B------:R-:W-:Y:S01]  /*37bd0*/  VIADD R8, R4, 0xea ;  /* 0x000000ea04087836 */ /* 0x000fe20000000000 */
[----:B------:R-:W-:Y:S01]  /*37be0*/  ISETP.LT.AND P3, PT, R12, UR4, !P0 ;  /* 0x000000040c007c0c */ /* 0x000fe2000c761270 */
[----:B------:R-:W-:Y:S01]  /*37bf0*/  ULDC UR4, c[0x0][0x248] ;  /* 0x0000920000047ab9 */ /* 0x000fe20000000800 */
[----:B------:R-:W-:Y:S01]  /*37c00*/  PRMT R9, R122, 0x7632, R9 ;  /* 0x000076327a097816 */ /* 0x000fe20000000009 */
[----:B------:R-:W-:Y:S01]  /*37c10*/  VIADD R0, R0, UR4 ;  /* 0x0000000400007c36 */ /* 0x000fe20008000000 */
[----:B------:R-:W-:Y:S01]  /*37c20*/  @P1 STG.E.U16 desc[UR6][R10.64], R122 ;  /* 0x0000007a0a001986 */ /* 0x000fe2000c101506 */
[----:B------:R-:W-:Y:S02]  /*37c30*/  ULDC UR4, c[0x0][0x22c] ;  /* 0x00008b0000047ab9 */ /* 0x000fe40000000800 */
[----:B------:R-:W-:Y:S01]  /*37c40*/  ISETP.LT.AND P2, PT, R7, UR4, !P0 ;  /* 0x0000000407007c0c */ /* 0x000fe2000c741270 */
[----:B------:R-:W-:Y:S01]  /*37c50*/  ULDC UR4, c[0x0][0x248] ;  /* 0x0000920000047ab9 */ /* 0x000fe20000000800 */
[----:B------:R-:W-:-:S04]  /*37c60*/  LEA R6, P1, R0, R3, 0x1 ;  /* 0x0000000300067211 */ /* 0x000fc800078208ff */
        /* <DEDUP_REMOVED lines=74> */
[----:B------:R-:W-:Y:S01]  /*38110*/  VIADD R0, R4, 0xf3 ;  /* 0x000000f304007836 */ /* 0x000fe20000000000 */
[----:B------:R-:W-:Y:S01]  /*38120*/  ULDC UR5, c[0x0][0x22c] ;  /* 0x00008b0000057ab9 */ /* 0x000fe20000000800 */
[C---:B0-----:R-:W-:Y:S01]  /*38130*/  LEA.HI.X.SX32 R7, R12.reuse, R5, 0x1, P4 ;  /* 0x000000050c077211 */ /* 0x041fe200020f0eff */
[----:B------:R-:W-:Y:S01]  /*38140*/  VIADD R12, R12, UR4 ;  /* 0x000000040c0c7c36 */ /* 0x000fe20008000000 */
[----:B------:R-:W-:Y:S01]  /*38150*/  ULDC UR4, c[0x0][0x248] ;  /* 0x0000920000047ab9 */ /* 0x000fe20000000800 */
[----:B------:R-:W-:-:S02]  /*38160*/  VIADD R10, R4, 0xf4 ;  /* 0x000000f4040a7836 */ /* 0x000fc40000000000 */
[----:B------:R0:W-:Y:S01]  /*38170*/  @P2 STG.E.U16 desc[UR6][R6.64], R127 ;  /* 0x0000007f06002986 */ /* 0x0001e2000c101506 */
[----:B------:R-:W-:Y:S02]  /*38180*/  LEA R8, P4, R12, R3, 0x1 ;  /* 0x000000030c087211 */ /* 0x000fe400078808ff */
[----:B------:R-:W-:Y:S01]  /*38190*/  ISETP.LT.AND P2, PT, R0, UR5, !P0 ;  /* 0x0000000500007c0c */ /* 0x000fe2000c741270 */
[C---:B------:R-:W-:Y:S01]  /*381a0*/  VIADD R0, R12.reuse, UR4 ;  /* 0x000000040c007c36 */ /* 0x040fe20008000000 */
[----:B------:R-:W-:Y:S01]  /*381b0*/  LEA.HI.X.SX32 R9, R12, R5, 0x1, P4 ;  /* 0x000000050c097211 */ /* 0x000fe200020f0eff */
[----:B------:R-:W-:Y:S01]  /*381c0*/  ULDC UR4, c[0x0][0x22c] ;  /* 0x00008b0000047ab9 */ /* 0x000fe20000000800 */
[----:B------:R-:W-:Y:S01]  /*381d0*/  ULDC UR5, c[0x0][0x22c] ;  /* 0x00008b0000057ab9 */ /* 0x000fe20000000800 */
[----:B0-----:R-:W-:Y:S02]  /*381e0*/  PRMT R7, R127, 0x7632, R7 ;  /* 0x000076327f077816 */ /* 0x001fe40000000007 */
[----:B------:R-:W-:-:S03]  /*381f0*/  LEA R6, P4, R0, R3, 0x1 ;  /* 0x0000000300067211 */ /* 0x000fc600078808ff */
[----:B------:R0:W-:Y:S01]  /*38200*/  @P1 STG.E.U16 desc[UR6][R8.64], R7 ;  /* 0x0000000708001986 */ /* 0x0001e2000c101506 */
[----:B------:R-:W-:Y:S01]  /*38210*/  ISETP.LT.AND P1, PT, R10, UR4, !P0 ;  /* 0x000000040a007c0c */ /* 0x000fe2000c721270 */
[----:B------:R-:W-:Y:S01]  /*38220*/  ULDC UR4, c[0x0][0x248] ;  /* 0x0000920000047ab9 */ /* 0x000fe20000000800 */
[----:B------:R-:W-:Y:S01]  /*38230*/  VIADD R10, R4, 0xf5 ;  /* 0x000000f5040a7836 */ /* 0x000fe20000000000 */
[C---:B0-----:R-:W-:Y:S01]  /*38240*/  LEA.HI.X.SX32 R7, R0.reuse, R5, 0x1, P4 ;  /* 0x0000000500077211 */ /* 0x041fe200020f0eff */
[----:B------:R-:W-:Y:S01]  /*38250*/  VIADD R0, R0, UR4 ;  /* 0x0000000400007c36 */ /* 0x000fe20008000000 */
[----:B------:R-:W-:Y:S02]  /*38260*/  ULDC UR4, c[0x0][0x248] ;  /* 0x0000920000047ab9 */ /* 0x000fe40000000800 */
[----:B------:R-:W-:Y:S01]  /*38270*/  ISETP.LT.AND P4, PT, R10, UR5, !P0 ;  /* 0x000000050a007c0c */ /* 0x000fe2000c781270 */
[----:B------:R-:W-:Y:S01]  /*38280*/  ULDC UR5, c[0x0][0x22c] ;  /* 0x00008b0000057ab9 */ /* 0x000fe20000000800 */
[----:B------:R0:W-:Y:S01]  /*38290*/  @P5 STG.E.U16 desc[UR6][R6.64], R128 ;  /* 0x0000008006005986 */ /* 0x0001e2000c101506 */
[C---:B------:R-:W-:Y:S01]  /*382a0*/  LEA R10, P5, R0.reuse, R3, 0x1 ;  /* 0x00000003000a7211 */ /* 0x040fe200078a08ff */
[----:B------:R-:W-:Y:S01]  /*382b0*/  VIADD R12, R0, UR4 ;  /* 0x00000004000c7c36 */ /* 0x000fe20008000000 */
[----:B------:R-:W-:-:S02]  /*382c0*/  ULDC UR4, c[0x0][0x248] ;  /* 0x0000920000047ab9 */ /* 0x000fc40000000800 */
[----:B------:R-:W-:Y:S01]  /*382d0*/  LEA.HI.X.SX32 R11, R0, R5, 0x1, P5 ;  /* 0x00000005000b7211 */ /* 0x000fe200028f0eff */
[C---:B------:R-:W-:Y:S01]  /*382e0*/  VIADD R0, R12.reuse, UR4 ;  /* 0x000000040c007c36 */ /* 0x040fe20008000000 */
[----:B------:R-:W-:Y:S01]  /*382f0*/  LEA R8, P5, R12, R3, 0x1 ;  /* 0x000000030c087211 */ /* 0x000fe200078a08ff */
[----:B------:R-:W-:-:S03]  /*38300*/  ULDC UR4, c[0x0][0x248] ;  /* 0x0000920000047ab9 */ /* 0x000fc60000000800 */
[----:B------:R-:W-:Y:S01]  /*38310*/  LEA.HI.X.SX32 R9, R12, R5, 0x1, P5 ;  /* 0x000000050c097211 */ /* 0x000fe200028f0eff */
[----:B------:R-:W-:Y:S01]  /*38320*/  VIADD R12, R4, 0xf7 ;  /* 0x000000f7040c7836 */ /* 0x000fe20000000000 */
[----:B0-----:R-:W-:Y:S02]  /*38330*/  PRMT R7, R128, 0x7632, R7 ;  /* 0x0000763280077816 */ /* 0x001fe40000000007 */
[----:B------:R-:W-:-:S03]  /*38340*/  LEA R6, P5, R0, R3, 0x1 ;  /* 0x0000000300067211 */ /* 0x000fc600078a08ff */
[----:B------:R0:W-:Y:S01]  /*38350*/  @P6 STG.E.U16 desc[UR6][R10.64], R7 ;  /* 0x000000070a006986 */ /* 0x0001e2000c101506 */
[----:B------:R-:W-:Y:S01]  /*38360*/  ISETP.LT.AND P6, PT, R13, UR5, !P0 ;  /* 0x000000050d007c0c */ /* 0x000fe2000c7c1270 */
[----:B------:R-:W-:Y:S02]  /*38370*/  ULDC UR5, c[0x0][0x22c] ;  /* 0x00008b0000057ab9 */ /* 0x000fe40000000800 */
[----:B------:R1:W-:Y:S01]  /*38380*/  @P3 STG.E.U16 desc[UR6][R8.64], R129 ;  /* 0x0000008108003986 */ /* 0x0003e2000c101506 */
[----:B------:R-:W-:Y:S01]  /*38390*/  ISETP.LT.AND P3, PT, R12, UR5, !P0 ;  /* 0x000000050c007c0c */ /* 0x000fe2000c761270 */
[----:B------:R-:W-:Y:S01]  /*383a0*/  ULDC UR5, c[0x0][0x22c] ;  /* 0x00008b0000057ab9 */ /* 0x000fe20000000800 */
[----:B------:R-:W-:Y:S02]  /*383b0*/  PRMT R12, R131, 0x7632, R12 ;  /* 0x00007632830c7816 */ /* 0x000fe4000000000c */
[C---:B0-----:R-:W-:Y:S01]  /*383c0*/  LEA.HI.X.SX32 R7, R0.reuse, R5, 0x1, P5 ;  /* 0x0000000500077211 */ /* 0x041fe200028f0eff */
[----:B------:R-:W-:Y:S01]  /*383d0*/  VIADD R0, R0, UR4 ;  /* 0x0000000400007c36 */ /* 0x000fe20008000000 */
[----:B------:R-:W-:Y:S01]  /*383e0*/  ULDC UR4, c[0x0][0x248] ;  /* 0x0000920000047ab9 */ /* 0x000fe20000000800 */
[C---:B------:R-:W-:Y:S01]  /*383f0*/  VIADD R10, R4.reuse, 0xf8 ;  /* 0x000000f8040a7836 */ /* 0x040fe20000000000 */
[----:B-1----:R-:W-:Y:S01]  /*38400*/  PRMT R9, R129, 0x7632, R9 ;  /* 0x0000763281097816 */ /* 0x002fe20000000009 */
[----:B------:R-:W-:Y:S01]  /*38410*/  VIADD R11, R4, 0xfa ;  /* 0x000000fa040b7836 */ /* 0x000fe20000000000 */
[----:B------:R-:W-:-:S03]  /*38420*/  LEA R8, P5, R0, R3, 0x1 ;  /* 0x0000000300087211 */ /* 0x000fc600078a08ff */
[----:B------:R0:W-:Y:S01]  /*38430*/  @P2 STG.E.U16 desc[UR6][R6.64], R9 ;  /* 0x0000000906002986 */ /* 0x0001e2000c101506 */
[----:B------:R-:W-:Y:S01]  /*38440*/  ISETP.LT.AND P2, PT, R10, UR5, !P0 ;  /* 0x000000050a007c0c */ /* 0x000fe2000c741270 */
[C---:B------:R-:W-:Y:S01]  /*38450*/  VIADD R10, R0.reuse, UR4 ;  /* 0x00000004000a7c36 */ /* 0x040fe20008000000 */
[----:B------:R-:W-:Y:S01]  /*38460*/  ULDC UR4, c[0x0][0x22c] ;  /* 0x00008b0000047ab9 */ /* 0x000fe20000000800 */
[----:B------:R-:W-:Y:S01]  /*38470*/  ULDC UR5, c[0x0][0x22c] ;  /* 0x00008b0000057ab9 */ /* 0x000fe20000000800 */
[----:B0-----:R-:W-:Y:S01]  /*38480*/  LEA.HI.X.SX32 R9, R0, R5, 0x1, P5 ;  /* 0x0000000500097211 */ /* 0x001fe200028f0eff */
[----:B------:R-:W-:Y:S01]  /*38490*/  VIADD R0, R4, 0xf9 ;  /* 0x000000f904007836 */ /* 0x000fe20000000000 */
[----:B------:R-:W-:-:S03]  /*384a0*/  LEA R6, P5, R10, R3, 0x1 ;  /* 0x000000030a067211 */ /* 0x000fc600078a08ff */
[----:B------:R0:W-:Y:S01]  /*384b0*/  @P1 STG.E.U16 desc[UR6][R8.64], R130 ;  /* 0x0000008208001986 */ /* 0x0001e2000c101506 */
[----:B------:R-:W-:Y:S01]  /*384c0*/  ISETP.LT.AND P1, PT, R0, UR4, !P0 ;  /* 0x0000000400007c0c */ /* 0x000fe2000c721270 */
[----:B------:R-:W-:Y:S01]  /*384d0*/  ULDC UR4, c[0x0][0x248] ;  /* 0x0000920000047ab9 */ /* 0x000fe20000000800 */
[C---:B------:R-:W-:Y:S01]  /*384e0*/  LEA.HI.X.SX32 R7, R10.reuse, R5, 0x1, P5 ;  /* 0x000000050a077211 */ /* 0x040fe200028f0eff */
[----:B------:R-:W-:Y:S01]  /*384f0*/  VIADD R0, R10, UR4 ;  /* 0x000000040a007c36 */ /* 0x000fe20008000000 */
[----:B------:R-:W-:Y:S02]  /*38500*/  ULDC UR4, c[0x0][0x22c] ;  /* 0x00008b0000047ab9 */ /* 0x000fe40000000800 */
[----:B------:R-:W-:Y:S01]  /*38510*/  ISETP.LT.AND P5, PT, R11, UR4, !P0 ;  /* 0x000000040b007c0c */ /* 0x000fe2000c7a1270 */
[----:B------:R-:W-:Y:S01]  /*38520*/  ULDC UR4, c[0x0][0x248] ;  /* 0x0000920000047ab9 */ /* 0x000fe20000000800 */
[----:B0-----:R-:W-:-:S05]  /*38530*/  PRMT R9, R130, 0x7632, R9 ;  /* 0x0000763282097816 */ /* 0x001fca0000000009 */
[----:B------:R0:W-:Y:S01]  /*38540*/  @P4 STG.E.U16 desc[UR6][R6.64], R9 ;  /* 0x0000000906004986 */ /* 0x0001e2000c101506 */
[----:B------:R-:W-:-:S04]  /*38550*/  LEA R10, P4, R0, R3, 0x1 ;  /* 0x00000003000a7211 */ /* 0x000fc800078808ff */
[C---:B------:R-:W-:Y:S01]  /*38560*/  LEA.HI.X.SX32 R11, R0.reuse, R5, 0x1, P4 ;  /* 0x00000005000b7211 */ /* 0x040fe200020f0eff */
[----:B------:R-:W-:Y:S01]  /*38570*/  VIADD R0, R0, UR4 ;  /* 0x0000000400007c36 */ /* 0x000fe20008000000 */
[----:B------:R-:W-:Y:S01]  /*38580*/  ULDC UR4, c[0x0][0x248] ;  /* 0x0000920000047ab9 */ /* 0x000fe20000000800 */
[----:B------:R-:W-:Y:S01]  /*38590*/  ISETP.LT.AND P4, PT, R2, UR5, !P0 ;  /* 0x0000000502007c0c */ /* 0x000fe2000c781270 */
[----:B------:R-:W-:Y:S01]  /*385a0*/  ULDC UR5, c[0x0][0x248] ;  /* 0x0000920000057ab9 */ /* 0x000fe20000000800 */
[----:B------:R1:W-:Y:S01]  /*385b0*/  @P6 STG.E.U16 desc[UR6][R10.64], R131 ;  /* 0x000000830a006986 */ /* 0x0003e2000c101506 */
[C---:B------:R-:W-:Y:S01]  /*385c0*/  VIADD R2, R0.reuse, UR4 ;  /* 0x0000000400027c36 */ /* 0x040fe20008000000 */
[----:B0-----:R-:W-:Y:S01]  /*385d0*/  LEA R6, P6, R0, R3, 0x1 ;  /* 0x0000000300067211 */ /* 0x001fe200078c08ff */
[----:B------:R-:W-:Y:S01]  /*385e0*/  VIADD R9, R4, 0xfc ;  /* 0x000000fc04097836 */ /* 0x000fe20000000000 */
[----:B------:R-:W-:Y:S02]  /*385f0*/  ULDC UR4, c[0x0][0x22c] ;  /* 0x00008b0000047ab9 */ /* 0x000fe40000000800 */
[----:B------:R-:W-:Y:S01]  /*38600*/  LEA.HI.X.SX32 R7, R0, R5, 0x1, P6 ;  /* 0x0000000500077211 */ /* 0x000fe200030f0eff */
[C---:B------:R-:W-:Y:S01]  /*38610*/  VIADD R0, R2.reuse, UR5 ;  /* 0x0000000502007c36 */ /* 0x040fe20008000000 */
[----:B------:R-:W-:Y:S01]  /*38620*/  LEA R8, P6, R2, R3, 0x1 ;  /* 0x0000000302087211 */ /* 0x000fe200078c08ff */
[----:B------:R-:W-:-:S02]  /*38630*/  ULDC UR5, c[0x0][0x248] ;  /* 0x0000920000057ab9 */ /* 0x000fc40000000800 */
[----:B------:R0:W-:Y:S01]  /*38640*/  @P3 STG.E.U16 desc[UR6][R6.64], R12 ;  /* 0x0000000c06003986 */ /* 0x0001e2000c101506 */
[----:B------:R-:W-:Y:S01]  /*38650*/  ISETP.LT.AND P3, PT, R9, UR4, !P0 ;  /* 0x0000000409007c0c */ /* 0x000fe2000c761270 */
[----:B------:R-:W-:Y:S01]  /*38660*/  ULDC UR4, c[0x0][0x22c] ;  /* 0x00008b0000047ab9 */ /* 0x000fe20000000800 */
[----:B------:R-:W-:Y:S01]  /*38670*/  LEA.HI.X.SX32 R9, R2, R5, 0x1, P6 ;  /* 0x0000000502097211 */ /* 0x000fe200030f0eff */
[----:B------:R-:W-:Y:S01]  /*38680*/  VIADD R2, R4, 0xfd ;  /* 0x000000fd04027836 */ /* 0x000fe20000000000 */
[----:B-1----:R-:W-:-:S03]  /*38690*/  LEA R10, P6, R0, R3, 0x1 ;  /* 0x00000003000a7211 */ /* 0x002fc600078c08ff */
[----:B------:R-:W-:Y:S01]  /*386a0*/  @P2 STG.E.U16 desc[UR6][R8.64], R16 ;  /* 0x0000001008002986 */ /* 0x000fe2000c101506 */
[----:B------:R-:W-:Y:S01]  /*386b0*/  ISETP.LT.AND P2, PT, R2, UR4, !P0 ;  /* 0x0000000402007c0c */ /* 0x000fe2000c741270 */
[----:B------:R-:W-:Y:S01]  /*386c0*/  ULDC UR4, c[0x0][0x248] ;  /* 0x0000920000047ab9 */ /* 0x000fe20000000800 */
[C---:B------:R-:W-:Y:S01]  /*386d0*/  LEA.HI.X.SX32 R11, R0.reuse, R5, 0x1, P6 ;  /* 0x00000005000b7211 */ /* 0x040fe200030f0eff */
[----:B------:R-:W-:Y:S01]  /*386e0*/  VIADD R0, R0, UR4 ;  /* 0x0000000400007c36 */ /* 0x000fe20008000000 */
[----:B0-----:R-:W-:Y:S01]  /*386f0*/  PRMT R7, R16, 0x7632, R7 ;  /* 0x0000763210077816 */ /* 0x001fe20000000007 */
[----:B------:R-:W-:Y:S02]  /*38700*/  ULDC UR4, c[0x0][0x248] ;  /* 0x0000920000047ab9 */ /* 0x000fe40000000800 */
[C---:B------:R-:W-:Y:S01]  /*38710*/  VIADD R2, R0.reuse, UR4 ;  /* 0x0000000400027c36 */ /* 0x040fe20008000000 */
[----:B------:R-:W-:Y:S01]  /*38720*/  ULDC UR4, c[0x0][0x248] ;  /* 0x0000920000047ab9 */ /* 0x000fe20000000800 */
[----:B------:R0:W-:Y:S01]  /*38730*/  @P1 STG.E.U16 desc[UR6][R10.64], R7 ;  /* 0x000000070a001986 */ /* 0x0001e2000c101506 */
[----:B------:R-:W-:Y:S01]  /*38740*/  LEA R6, P1, R0, R3, 0x1 ;  /* 0x0000000300067211 */ /* 0x000fe200078208ff */
[----:B------:R-:W-:-:S03]  /*38750*/  VIADD R12, R2, UR5 ;  /* 0x00000005020c7c36 */ /* 0x000fc60008000000 */
[----:B0-----:R-:W-:Y:S01]  /*38760*/  LEA.HI.X.SX32 R7, R0, R5, 0x1, P1 ;  /* 0x0000000500077211 */ /* 0x001fe200008f0eff */
[C---:B------:R-:W-:Y:S01]  /*38770*/  VIADD R0, R12.reuse, UR4 ;  /* 0x000000040c007c36 */ /* 0x040fe20008000000 */
[-C--:B------:R-:W-:Y:S01]  /*38780*/  LEA R10, P6, R12, R3.reuse, 0x1 ;  /* 0x000000030c0a7211 */ /* 0x080fe200078c08ff */
[----:B------:R-:W-:Y:S01]  /*38790*/  ULDC UR4, c[0x0][0x248] ;  /* 0x0000920000047ab9 */ /* 0x000fe20000000800 */
[----:B------:R-:W-:Y:S01]  /*387a0*/  LEA R8, P1, R2, R3, 0x1 ;  /* 0x0000000302087211 */ /* 0x000fe200078208ff */
[----:B------:R-:W-:Y:S01]  /*387b0*/  VIADD R14, R0, UR8 ;  /* 0x00000008000e7c36 */ /* 0x000fe20008000000 */
[----:B------:R-:W-:Y:S01]  /*387c0*/  LEA.HI.X.SX32 R11, R12, R5, 0x1, P6 ;  /* 0x000000050c0b7211 */ /* 0x000fe200030f0eff */
[----:B------:R0:W-:Y:S01]  /*387d0*/  @P5 STG.E.U16 desc[UR6][R6.64], R17 ;  /* 0x0000001106005986 */ /* 0x0001e2000c101506 */
[----:B------:R-:W-:Y:S01]  /*387e0*/  LEA R12, P6, R0, R3, 0x1 ;  /* 0x00000003000c7211 */ /* 0x000fe200078c08ff */
[----:B------:R-:W-:Y:S01]  /*387f0*/  VIADD R16, R14, UR4 ;  /* 0x000000040e107c36 */ /* 0x000fe20008000000 */
[----:B------:R-:W-:Y:S01]  /*38800*/  LEA.HI.X.SX32 R9, R2, R5, 0x1, P1 ;  /* 0x0000000502097211 */ /* 0x000fe200008f0eff */
[----:B------:R-:W-:Y:S01]  /*38810*/  ULDC UR4, c[0x0][0x22c] ;  /* 0x00008b0000047ab9 */ /* 0x000fe20000000800 */
[----:B------:R-:W-:-:S02]  /*38820*/  LEA R2, P1, R14, R3, 0x1 ;  /* 0x000000030e027211 */ /* 0x000fc400078208ff */
[----:B------:R-:W-:Y:S02]  /*38830*/  LEA.HI.X.SX32 R13, R0, R5, 0x1, P6 ;  /* 0x00000005000d7211 */ /* 0x000fe400030f0eff */
[----:B------:R-:W-:Y:S02]  /*38840*/  LEA R4, P6, R16, R3, 0x1 ;  /* 0x0000000310047211 */ /* 0x000fe400078c08ff */
[----:B------:R-:W-:Y:S02]  /*38850*/  LEA.HI.X.SX32 R3, R14, R5, 0x1, P1 ;  /* 0x000000050e037211 */ /* 0x000fe400008f0eff */
[----:B------:R-:W-:Y:S02]  /*38860*/  ISETP.LT.AND P1, PT, R15, UR4, !P0 ;  /* 0x000000040f007c0c */ /* 0x000fe4000c721270 */
[----:B------:R-:W-:Y:S02]  /*38870*/  ISETP.LT.AND P0, PT, R20, UR9, !P0 ;  /* 0x0000000914007c0c */ /* 0x000fe4000c701270 */
[----:B------:R-:W-:-:S02]  /*38880*/  PRMT R0, R17, 0x7632, R0 ;  /* 0x0000763211007816 */ /* 0x000fc40000000000 */
[----:B0-----:R-:W-:Y:S02]  /*38890*/  PRMT R7, R18, 0x7632, R7 ;  /* 0x0000763212077816 */ /* 0x001fe40000000007 */
[----:B------:R-:W-:Y:S01]  /*388a0*/  LEA.HI.X.SX32 R5, R16, R5, 0x1, P6 ;  /* 0x0000000510057211 */ /* 0x000fe200030f0eff */
[----:B------:R0:W-:Y:S04]  /*388b0*/  @P4 STG.E.U16 desc[UR6][R8.64], R0 ;  /* 0x0000000008004986 */ /* 0x0001e8000c101506 */
[----:B------:R0:W-:Y:S04]  /*388c0*/  @P3 STG.E.U16 desc[UR6][R10.64], R18 ;  /* 0x000000120a003986 */ /* 0x0001e8000c101506 */
[----:B------:R0:W-:Y:S04]  /*388d0*/  @P2 STG.E.U16 desc[UR6][R12.64], R7 ;  /* 0x000000070c002986 */ /* 0x0001e8000c101506 */
[----:B------:R0:W-:Y:S01]  /*388e0*/  @P1 STG.E.U16 desc[UR6][R2.64], R19 ;  /* 0x0000001302001986 */ /* 0x0001e2000c101506 */
[----:B------:R-:W-:Y:S05]  /*388f0*/  @!P0 EXIT ;  /* 0x000000000000894d */ /* 0x000fea0003800000 */
[----:B0-----:R-:W-:-:S05]  /*38900*/  PRMT R2, R19, 0x7632, R2 ;  /* 0x0000763213027816 */ /* 0x001fca0000000002 */
[----:B------:R-:W-:Y:S01]  /*38910*/  STG.E.U16 desc[UR6][R4.64], R2 ;  /* 0x0000000204007986 */ /* 0x000fe2000c101506 */
[----:B------:R-:W-:Y:S05]  /*38920*/  EXIT ;  /* 0x000000000000794d */ /* 0x000fea0003800000 */
.L_x_2:
[----:B------:R-:W-:-:S00]  /*38930*/  BRA `(.L_x_2) ;  /* 0xfffffffc00fc7947 */ /* 0x000fc0000383ffff */
[----:B------:R-:W-:-:S00]  /*38940*/  NOP ;  /* 0x0000000000007918 */ /* 0x000fc00000000000 */
        /* <DEDUP_REMOVED lines=11> */
.L_x_3:


//--------------------- .nv.shared.matmul_kernel  --------------------------
	.section	.nv.shared.matmul_kernel,"aw",@nobits
	.sectionflags	@""
	.align	16
	.zero		1024


//--------------------- .nv.shared.reserved.0     --------------------------
	.section	.nv.shared.reserved.0,"aw",@nobits
	.weak		__nv_reservedSMEM_offset_0_alias
	.size		__nv_reservedSMEM_offset_0_alias, 0, 0
	.other		__nv_reservedSMEM_offset_0_alias,@"STO_CUDA_RESERVED_SHARED STV_DEFAULT"
__nv_reservedSMEM_offset_0_alias:
	.zero		0


//--------------------- .nv.constant0.matmul_kernel --------------------------
	.section	.nv.constant0.matmul_kernel,"a",@progbits
	.sectionflags	@""
	.align	4
.nv.constant0.matmul_kernel:
	.zero		608


//--------------------- SYMBOLS --------------------------

	.type		.nv.reservedSmem.offset0,@object
	.size		.nv.reservedSmem.offset0,0x4
